def attn_fwd(
    Q,
    K,
    V,
    Out,
    Lse,
    sm_scale,
    stride_qz,
    stride_qh,
    stride_qm,
    stride_qk,
    stride_kz,
    stride_kh,
    stride_kn,
    stride_kk,
    stride_vz,
    stride_vh,
    stride_vn,
    stride_vk,
    stride_oz,
    stride_oh,
    stride_om,
    stride_ok,
    seqlen_q,
    seqlen_k,
    BLOCK_M: tl.constexpr,
    BLOCK_N: tl.constexpr,
    HEAD_DIM: tl.constexpr,
    CAUSAL: tl.constexpr,
):
    start_m = tl.program_id(0)
    off_hz = tl.program_id(1)
    q_off = off_hz * stride_qh
    k_off = off_hz * stride_kh
    v_off = off_hz * stride_vh
    offs_m = start_m * BLOCK_M + tl.arange(0, BLOCK_M)
    offs_d = tl.arange(0, HEAD_DIM)
    offs_n = tl.arange(0, BLOCK_N)
    q_ptrs = Q + q_off + offs_m[:, None] * stride_qm + offs_d[None, :] * stride_qk
    k_ptrs = K + k_off + offs_d[:, None] * stride_kk + offs_n[None, :] * stride_kn
    v_ptrs = V + v_off + offs_n[:, None] * stride_vn + offs_d[None, :] * stride_vk
    m_i = tl.full([BLOCK_M], float("-inf"), dtype=tl.float32)
    l_i = tl.zeros([BLOCK_M], dtype=tl.float32) + 1.0
    acc = tl.zeros([BLOCK_M, HEAD_DIM], dtype=tl.float32)
    q = tl.load(q_ptrs)
    acc, l_i, m_i = _attn_fwd_inner(
        acc,
        l_i,
        m_i,
        q,
        k_ptrs,
        v_ptrs,
        sm_scale,
        stride_kn,
        stride_vn,
        start_m,
        seqlen_k,
        BLOCK_M,
        BLOCK_N,
        HEAD_DIM,
        CAUSAL,
    )
    acc = acc / l_i[:, None]
    lse = m_i + tl.math.log2(l_i) / 1.4426950408889634
    o_ptrs = (
        Out
        + off_hz * stride_oh
        + offs_m[:, None] * stride_om
        + offs_d[None, :] * stride_ok
    )
    tl.store(o_ptrs, acc.to(Out.dtype.element_ty))
    tl.store(Lse + off_hz * seqlen_q + offs_m, lse)

# config = {"BLOCK_M": 256, "BLOCK_N": 16, "HEAD_DIM": 512, "arch": "sm_80", "causal": false, "dtype": "bf16", "num_stages": 4, "num_warps": 16}
# arch = sm_80


// ===== COMPILED SASS (sm_80) =====

	.target	sm_80

	.elftype	@"ET_EXEC"


//--------------------- .note.nv.tkinfo           --------------------------
	.section	.note.nv.tkinfo,"",@"SHT_NOTE"
	.sectionflags	@"SHF_NOTE_NV_TKINFO"
	.tkinfo
        /*0018*/ 	.word	0x00000002
        /*0030*/ 	.string	""
        /*0030*/ 	.string	"ptxas"
        /*0030*/ 	.string	"Cuda compilation tools, release 13.0, V13.0.88"
        /*0030*/ 	.string	"Build cuda_13.0.r13.0/compiler.36424714_0"
        /*0030*/ 	.string	"-v  -suppress-debug-info  -lineinfo  -arch sm_80 "



//--------------------- .note.nv.cuinfo           --------------------------
	.section	.note.nv.cuinfo,"",@"SHT_NOTE"
	.sectionflags	@"SHF_NOTE_NV_CUINFO"
        /*0018*/ 	.short	0x0002
        /*001a*/ 	.short	0x0050
        /*001c*/ 	.short	0x0082
	.zero		2


//--------------------- .nv.info                  --------------------------
	.section	.nv.info,"",@"SHT_CUDA_INFO"
	.align	4


	//----- nvinfo : EIATTR_REGCOUNT
	.align		4
        /*0000*/ 	.byte	0x04, 0x2f
        /*0002*/ 	.short	(.L_2 - .L_1)
	.align		4
.L_1:
        /*0004*/ 	.word	index@(attn_fwd)
        /*0008*/ 	.word	0x00000080


	//----- nvinfo : EIATTR_FRAME_SIZE
	.align		4
.L_2:
        /*000c*/ 	.byte	0x04, 0x11
        /*000e*/ 	.short	(.L_4 - .L_3)
	.align		4
.L_3:
        /*0010*/ 	.word	index@(attn_fwd)
        /*0014*/ 	.word	0x00000ba0


	//----- nvinfo : EIATTR_MIN_STACK_SIZE
	.align		4
.L_4:
        /*0018*/ 	.byte	0x04, 0x12
        /*001a*/ 	.short	(.L_6 - .L_5)
	.align		4
.L_5:
        /*001c*/ 	.word	index@(attn_fwd)
        /*0020*/ 	.word	0x00000ba0
.L_6:


//--------------------- .nv.info.attn_fwd         --------------------------
	.section	.nv.info.attn_fwd,"",@"SHT_CUDA_INFO"
	.sectionflags	@""
	.align	4


	//----- nvinfo : EIATTR_CUDA_API_VERSION
	.align		4
        /*0000*/ 	.byte	0x04, 0x37
        /*0002*/ 	.short	(.L_8 - .L_7)
.L_7:
        /*0004*/ 	.word	0x00000082


	//----- nvinfo : EIATTR_SW2861232_WAR
	.align		4
.L_8:
        /*0008*/ 	.byte	0x01, 0x35
	.zero		2


	//----- nvinfo : EIATTR_PARAM_CBANK
	.align		4
        /*000c*/ 	.byte	0x04, 0x0a
        /*000e*/ 	.short	(.L_10 - .L_9)
	.align		4
.L_9:
        /*0010*/ 	.word	index@(.nv.constant0.attn_fwd)
        /*0014*/ 	.short	0x0160
        /*0016*/ 	.short	0x0088


	//----- nvinfo : EIATTR_CBANK_PARAM_SIZE
	.align		4
.L_10:
        /*0018*/ 	.byte	0x03, 0x19
        /*001a*/ 	.short	0x0088


	//----- nvinfo : EIATTR_KPARAM_INFO
	.align		4
        /*001c*/ 	.byte	0x04, 0x17
        /*001e*/ 	.short	(.L_12 - .L_11)
.L_11:
        /*0020*/ 	.word	0x00000000
        /*0024*/ 	.short	0x0019
        /*0026*/ 	.short	0x0080
        /*0028*/ 	.byte	0x00, 0xf4, 0x21, 0x00


	//----- nvinfo : EIATTR_KPARAM_INFO
	.align		4
.L_12:
        /*002c*/ 	.byte	0x04, 0x17
        /*002e*/ 	.short	(.L_14 - .L_13)
.L_13:
        /*0030*/ 	.word	0x00000000
        /*0034*/ 	.short	0x0018
        /*0036*/ 	.short	0x0078
        /*0038*/ 	.byte	0x00, 0xf4, 0x21, 0x00


	//----- nvinfo : EIATTR_KPARAM_INFO
	.align		4
.L_14:
        /*003c*/ 	.byte	0x04, 0x17
        /*003e*/ 	.short	(.L_16 - .L_15)
.L_15:
        /*0040*/ 	.word	0x00000000
        /*0044*/ 	.short	0x0017
        /*0046*/ 	.short	0x0070
        /*0048*/ 	.byte	0x00, 0xf0, 0x11, 0x00


	//----- nvinfo : EIATTR_KPARAM_INFO
	.align		4
.L_16:
        /*004c*/ 	.byte	0x04, 0x17
        /*004e*/ 	.short	(.L_18 - .L_17)
.L_17:
        /*0050*/ 	.word	0x00000000
        /*0054*/ 	.short	0x0016
        /*0056*/ 	.short	0x006c
        /*0058*/ 	.byte	0x00, 0xf0, 0x11, 0x00


	//----- nvinfo : EIATTR_KPARAM_INFO
	.align		4
.L_18:
        /*005c*/ 	.byte	0x04, 0x17
        /*005e*/ 	.short	(.L_20 - .L_19)
.L_19:
        /*0060*/ 	.word	0x00000000
        /*0064*/ 	.short	0x0015
        /*0066*/ 	.short	0x0068
        /*0068*/ 	.byte	0x00, 0xf0, 0x11, 0x00


	//----- nvinfo : EIATTR_KPARAM_INFO
	.align		4
.L_20:
        /*006c*/ 	.byte	0x04, 0x17
        /*006e*/ 	.short	(.L_22 - .L_21)
.L_21:
        /*0070*/ 	.word	0x00000000
        /*0074*/ 	.short	0x0014
        /*0076*/ 	.short	0x0064
        /*0078*/ 	.byte	0x00, 0xf0, 0x11, 0x00


	//----- nvinfo : EIATTR_KPARAM_INFO
	.align		4
.L_22:
        /*007c*/ 	.byte	0x04, 0x17
        /*007e*/ 	.short	(.L_24 - .L_23)
.L_23:
        /*0080*/ 	.word	0x00000000
        /*0084*/ 	.short	0x0013
        /*0086*/ 	.short	0x0060
        /*0088*/ 	.byte	0x00, 0xf0, 0x11, 0x00


	//----- nvinfo : EIATTR_KPARAM_INFO
	.align		4
.L_24:
        /*008c*/ 	.byte	0x04, 0x17
        /*008e*/ 	.short	(.L_26 - .L_25)
.L_25:
        /*0090*/ 	.word	0x00000000
        /*0094*/ 	.short	0x0012
        /*0096*/ 	.short	0x005c
        /*0098*/ 	.byte	0x00, 0xf0, 0x11, 0x00


	//----- nvinfo : EIATTR_KPARAM_INFO
	.align		4
.L_26:
        /*009c*/ 	.byte	0x04, 0x17
        /*009e*/ 	.short	(.L_28 - .L_27)
.L_27:
        /*00a0*/ 	.word	0x00000000
        /*00a4*/ 	.short	0x0011
        /*00a6*/ 	.short	0x0058
        /*00a8*/ 	.byte	0x00, 0xf0, 0x11, 0x00


	//----- nvinfo : EIATTR_KPARAM_INFO
	.align		4
.L_28:
        /*00ac*/ 	.byte	0x04, 0x17
        /*00ae*/ 	.short	(.L_30 - .L_29)
.L_29:
        /*00b0*/ 	.word	0x00000000
        /*00b4*/ 	.short	0x0010
        /*00b6*/ 	.short	0x0054
        /*00b8*/ 	.byte	0x00, 0xf0, 0x11, 0x00


	//----- nvinfo : EIATTR_KPARAM_INFO
	.align		4
.L_30:
        /*00bc*/ 	.byte	0x04, 0x17
        /*00be*/ 	.short	(.L_32 - .L_31)
.L_31:
        /*00c0*/ 	.word	0x00000000
        /*00c4*/ 	.short	0x000f
        /*00c6*/ 	.short	0x0050
        /*00c8*/ 	.byte	0x00, 0xf0, 0x11, 0x00


	//----- nvinfo : EIATTR_KPARAM_INFO
	.align		4
.L_32:
        /*00cc*/ 	.byte	0x04, 0x17
        /*00ce*/ 	.short	(.L_34 - .L_33)
.L_33:
        /*00d0*/ 	.word	0x00000000
        /*00d4*/ 	.short	0x000e
        /*00d6*/ 	.short	0x004c
        /*00d8*/ 	.byte	0x00, 0xf0, 0x11, 0x00


	//----- nvinfo : EIATTR_KPARAM_INFO
	.align		4
.L_34:
        /*00dc*/ 	.byte	0x04, 0x17
        /*00de*/ 	.short	(.L_36 - .L_35)
.L_35:
        /*00e0*/ 	.word	0x00000000
        /*00e4*/ 	.short	0x000d
        /*00e6*/ 	.short	0x0048
        /*00e8*/ 	.byte	0x00, 0xf0, 0x11, 0x00


	//----- nvinfo : EIATTR_KPARAM_INFO
	.align		4
.L_36:
        /*00ec*/ 	.byte	0x04, 0x17
        /*00ee*/ 	.short	(.L_38 - .L_37)
.L_37:
        /*00f0*/ 	.word	0x00000000
        /*00f4*/ 	.short	0x000c
        /*00f6*/ 	.short	0x0044
        /*00f8*/ 	.byte	0x00, 0xf0, 0x11, 0x00


	//----- nvinfo : EIATTR_KPARAM_INFO
	.align		4
.L_38:
        /*00fc*/ 	.byte	0x04, 0x17
        /*00fe*/ 	.short	(.L_40 - .L_39)
.L_39:
        /*0100*/ 	.word	0x00000000
        /*0104*/ 	.short	0x000b
        /*0106*/ 	.short	0x0040
        /*0108*/ 	.byte	0x00, 0xf0, 0x11, 0x00


	//----- nvinfo : EIATTR_KPARAM_INFO
	.align		4
.L_40:
        /*010c*/ 	.byte	0x04, 0x17
        /*010e*/ 	.short	(.L_42 - .L_41)
.L_41:
        /*0110*/ 	.word	0x00000000
        /*0114*/ 	.short	0x000a
        /*0116*/ 	.short	0x003c
        /*0118*/ 	.byte	0x00, 0xf0, 0x11, 0x00


	//----- nvinfo : EIATTR_KPARAM_INFO
	.align		4
.L_42:
        /*011c*/ 	.byte	0x04, 0x17
        /*011e*/ 	.short	(.L_44 - .L_43)
.L_43:
        /*0120*/ 	.word	0x00000000
        /*0124*/ 	.short	0x0009
        /*0126*/ 	.short	0x0038
        /*0128*/ 	.byte	0x00, 0xf0, 0x11, 0x00


	//----- nvinfo : EIATTR_KPARAM_INFO
	.align		4
.L_44:
        /*012c*/ 	.byte	0x04, 0x17
        /*012e*/ 	.short	(.L_46 - .L_45)
.L_45:
        /*0130*/ 	.word	0x00000000
        /*0134*/ 	.short	0x0008
        /*0136*/ 	.short	0x0034
        /*0138*/ 	.byte	0x00, 0xf0, 0x11, 0x00


	//----- nvinfo : EIATTR_KPARAM_INFO
	.align		4
.L_46:
        /*013c*/ 	.byte	0x04, 0x17
        /*013e*/ 	.short	(.L_48 - .L_47)
.L_47:
        /*0140*/ 	.word	0x00000000
        /*0144*/ 	.short	0x0007
        /*0146*/ 	.short	0x0030
        /*0148*/ 	.byte	0x00, 0xf0, 0x11, 0x00


	//----- nvinfo : EIATTR_KPARAM_INFO
	.align		4
.L_48:
        /*014c*/ 	.byte	0x04, 0x17
        /*014e*/ 	.short	(.L_50 - .L_49)
.L_49:
        /*0150*/ 	.word	0x00000000
        /*0154*/ 	.short	0x0006
        /*0156*/ 	.short	0x002c
        /*0158*/ 	.byte	0x00, 0xf0, 0x11, 0x00


	//----- nvinfo : EIATTR_KPARAM_INFO
	.align		4
.L_50:
        /*015c*/ 	.byte	0x04, 0x17
        /*015e*/ 	.short	(.L_52 - .L_51)
.L_51:
        /*0160*/ 	.word	0x00000000
        /*0164*/ 	.short	0x0005
        /*0166*/ 	.short	0x0028
        /*0168*/ 	.byte	0x00, 0xf0, 0x11, 0x00


	//----- nvinfo : EIATTR_KPARAM_INFO
	.align		4
.L_52:
        /*016c*/ 	.byte	0x04, 0x17
        /*016e*/ 	.short	(.L_54 - .L_53)
.L_53:
        /*0170*/ 	.word	0x00000000
        /*0174*/ 	.short	0x0004
        /*0176*/ 	.short	0x0020
        /*0178*/ 	.byte	0x00, 0xf4, 0x21, 0x00


	//----- nvinfo : EIATTR_KPARAM_INFO
	.align		4
.L_54:
        /*017c*/ 	.byte	0x04, 0x17
        /*017e*/ 	.short	(.L_56 - .L_55)
.L_55:
        /*0180*/ 	.word	0x00000000
        /*0184*/ 	.short	0x0003
        /*0186*/ 	.short	0x0018
        /*0188*/ 	.byte	0x00, 0xf4, 0x21, 0x00


	//----- nvinfo : EIATTR_KPARAM_INFO
	.align		4
.L_56:
        /*018c*/ 	.byte	0x04, 0x17
        /*018e*/ 	.short	(.L_58 - .L_57)
.L_57:
        /*0190*/ 	.word	0x00000000
        /*0194*/ 	.short	0x0002
        /*0196*/ 	.short	0x0010
        /*0198*/ 	.byte	0x00, 0xf4, 0x21, 0x00


	//----- nvinfo : EIATTR_KPARAM_INFO
	.align		4
.L_58:
        /*019c*/ 	.byte	0x04, 0x17
        /*019e*/ 	.short	(.L_60 - .L_59)
.L_59:
        /*01a0*/ 	.word	0x00000000
        /*01a4*/ 	.short	0x0001
        /*01a6*/ 	.short	0x0008
        /*01a8*/ 	.byte	0x00, 0xf4, 0x21, 0x00


	//----- nvinfo : EIATTR_KPARAM_INFO
	.align		4
.L_60:
        /*01ac*/ 	.byte	0x04, 0x17
        /*01ae*/ 	.short	(.L_62 - .L_61)
.L_61:
        /*01b0*/ 	.word	0x00000000
        /*01b4*/ 	.short	0x0000
        /*01b6*/ 	.short	0x0000
        /*01b8*/ 	.byte	0x00, 0xf4, 0x21, 0x00


	//----- nvinfo : EIATTR_MAXREG_COUNT
	.align		4
.L_62:
        /*01bc*/ 	.byte	0x03, 0x1b
        /*01be*/ 	.short	0x0080


	//----- nvinfo : EIATTR_NUM_BARRIERS
	.align		4
        /*01c0*/ 	.byte	0x02, 0x4c
        /*01c2*/ 	.byte	0x01
	.zero		1


	//----- nvinfo : EIATTR_ANNOTATIONS
	.align		4
        /*01c4*/ 	.byte	0x04, 0x55
        /*01c6*/ 	.short	(.L_64 - .L_63)


	//   ....[0]....
.L_63:
        /*01c8*/ 	.word	0x00000001
        /*01cc*/ 	.byte	0xf0, 0x00, 0x00, 0x00, 0x01, 0x00, 0x00, 0x00, 0x60, 0x06, 0x00, 0x00, 0x01, 0x00, 0x00, 0x00
        /* <DEDUP_REMOVED lines=1920> */
        /*79dc*/ 	.byte	0xb0, 0xc7, 0x02, 0x00, 0x01, 0x00, 0x00, 0x00, 0xc0, 0xc7, 0x02, 0x00


	//----- nvinfo : EIATTR_MERCURY_ISA_VERSION
	.align		4
.L_64:
        /*79e8*/ 	.byte	0x03, 0x5f
        /*79ea*/ 	.short	0x0000


	//----- nvinfo : EIATTR_COOP_GROUP_MASK_REGIDS
	.align		4
        /*79ec*/ 	.byte	0x04, 0x29
        /*79ee*/ 	.short	(.L_66 - .L_65)


	//   ....[0]....
.L_65:
        /*79f0*/ 	.word	0xffffffff


	//   ....[1]....
        /*79f4*/ 	.word	0xffffffff


	//   ....[2]....
        /*79f8*/ 	.word	0xffffffff


	//   ....[3]....
        /*79fc*/ 	.word	0xffffffff


	//   ....[4]....
        /*7a00*/ 	.word	0xffffffff


	//   ....[5]....
        /*7a04*/ 	.word	0xffffffff


	//   ....[6]....
        /*7a08*/ 	.word	0xffffffff


	//   ....[7]....
        /*7a0c*/ 	.word	0xffffffff


	//   ....[8]....
        /*7a10*/ 	.word	0xffffffff


	//   ....[9]....
        /*7a14*/ 	.word	0xffffffff


	//   ....[10]....
        /*7a18*/ 	.word	0xffffffff


	//   ....[11]....
        /*7a1c*/ 	.word	0xffffffff


	//   ....[12]....
        /*7a20*/ 	.word	0xffffffff


	//   ....[13]....
        /*7a24*/ 	.word	0xffffffff


	//   ....[14]....
        /*7a28*/ 	.word	0xffffffff


	//   ....[15]....
        /*7a2c*/ 	.word	0xffffffff


	//   ....[16]....
        /*7a30*/ 	.word	0xffffffff


	//   ....[17]....
        /*7a34*/ 	.word	0xffffffff


	//   ....[18]....
        /*7a38*/ 	.word	0xffffffff


	//   ....[19]....
        /*7a3c*/ 	.word	0xffffffff


	//   ....[20]....
        /*7a40*/ 	.word	0xffffffff


	//   ....[21]....
        /*7a44*/ 	.word	0xffffffff


	//   ....[22]....
        /*7a48*/ 	.word	0xffffffff


	//   ....[23]....
        /*7a4c*/ 	.word	0xffffffff


	//   ....[24]....
        /*7a50*/ 	.word	0xffffffff


	//   ....[25]....
        /*7a54*/ 	.word	0xffffffff


	//   ....[26]....
        /*7a58*/ 	.word	0xffffffff


	//   ....[27]....
        /*7a5c*/ 	.word	0xffffffff


	//   ....[28]....
        /*7a60*/ 	.word	0xffffffff


	//   ....[29]....
        /*7a64*/ 	.word	0xffffffff


	//   ....[30]....
        /*7a68*/ 	.word	0xffffffff


	//   ....[31]....
        /*7a6c*/ 	.word	0xffffffff


	//   ....[32]....
        /*7a70*/ 	.word	0xffffffff


	//   ....[33]....
        /*7a74*/ 	.word	0xffffffff


	//   ....[34]....
        /*7a78*/ 	.word	0xffffffff


	//   ....[35]....
        /*7a7c*/ 	.word	0xffffffff


	//   ....[36]....
        /*7a80*/ 	.word	0xffffffff


	//   ....[37]....
        /*7a84*/ 	.word	0xffffffff


	//   ....[38]....
        /*7a88*/ 	.word	0xffffffff


	//   ....[39]....
        /*7a8c*/ 	.word	0xffffffff


	//   ....[40]....
        /*7a90*/ 	.word	0xffffffff


	//   ....[41]....
        /*7a94*/ 	.word	0xffffffff


	//   ....[42]....
        /*7a98*/ 	.word	0xffffffff


	//   ....[43]....
        /*7a9c*/ 	.word	0xffffffff


	//   ....[44]....
        /*7aa0*/ 	.word	0xffffffff


	//   ....[45]....
        /*7aa4*/ 	.word	0xffffffff


	//   ....[46]....
        /*7aa8*/ 	.word	0xffffffff


	//   ....[47]....
        /*7aac*/ 	.word	0xffffffff


	//   ....[48]....
        /*7ab0*/ 	.word	0xffffffff


	//   ....[49]....
        /*7ab4*/ 	.word	0xffffffff


	//   ....[50]....
        /*7ab8*/ 	.word	0xffffffff


	//   ....[51]....
        /*7abc*/ 	.word	0xffffffff


	//   ....[52]....
        /*7ac0*/ 	.word	0xffffffff


	//   ....[53]....
        /*7ac4*/ 	.word	0xffffffff


	//   ....[54]....
        /*7ac8*/ 	.word	0xffffffff


	//   ....[55]....
        /*7acc*/ 	.word	0xffffffff


	//   ....[56]....
        /*7ad0*/ 	.word	0xffffffff


	//   ....[57]....
        /*7ad4*/ 	.word	0xffffffff


	//   ....[58]....
        /*7ad8*/ 	.word	0xffffffff


	//   ....[59]....
        /*7adc*/ 	.word	0xffffffff


	//   ....[60]....
        /*7ae0*/ 	.word	0xffffffff


	//   ....[61]....
        /*7ae4*/ 	.word	0xffffffff


	//   ....[62]....
        /*7ae8*/ 	.word	0xffffffff


	//   ....[63]....
        /*7aec*/ 	.word	0xffffffff


	//   ....[64]....
        /*7af0*/ 	.word	0xffffffff


	//   ....[65]....
        /*7af4*/ 	.word	0xffffffff


	//   ....[66]....
        /*7af8*/ 	.word	0xffffffff


	//   ....[67]....
        /*7afc*/ 	.word	0xffffffff


	//   ....[68]....
        /*7b00*/ 	.word	0xffffffff


	//   ....[69]....
        /*7b04*/ 	.word	0xffffffff


	//   ....[70]....
        /*7b08*/ 	.word	0xffffffff


	//   ....[71]....
        /*7b0c*/ 	.word	0xffffffff


	//   ....[72]....
        /*7b10*/ 	.word	0xffffffff


	//   ....[73]....
        /*7b14*/ 	.word	0xffffffff


	//   ....[74]....
        /*7b18*/ 	.word	0xffffffff


	//   ....[75]....
        /*7b1c*/ 	.word	0xffffffff


	//   ....[76]....
        /*7b20*/ 	.word	0xffffffff


	//   ....[77]....
        /*7b24*/ 	.word	0xffffffff


	//   ....[78]....
        /*7b28*/ 	.word	0xffffffff


	//   ....[79]....
        /*7b2c*/ 	.word	0xffffffff


	//   ....[80]....
        /*7b30*/ 	.word	0xffffffff


	//   ....[81]....
        /*7b34*/ 	.word	0xffffffff


	//   ....[82]....
        /*7b38*/ 	.word	0xffffffff


	//   ....[83]....
        /*7b3c*/ 	.word	0xffffffff


	//   ....[84]....
        /*7b40*/ 	.word	0xffffffff


	//   ....[85]....
        /*7b44*/ 	.word	0xffffffff


	//   ....[86]....
        /*7b48*/ 	.word	0xffffffff


	//   ....[87]....
        /*7b4c*/ 	.word	0xffffffff


	//   ....[88]....
        /*7b50*/ 	.word	0xffffffff


	//   ....[89]....
        /*7b54*/ 	.word	0xffffffff


	//   ....[90]....
        /*7b58*/ 	.word	0xffffffff


	//   ....[91]....
        /*7b5c*/ 	.word	0xffffffff


	//   ....[92]....
        /*7b60*/ 	.word	0xffffffff


	//   ....[93]....
        /*7b64*/ 	.word	0xffffffff


	//   ....[94]....
        /*7b68*/ 	.word	0xffffffff


	//   ....[95]....
        /*7b6c*/ 	.word	0xffffffff


	//   ....[96]....
        /*7b70*/ 	.word	0xffffffff


	//   ....[97]....
        /*7b74*/ 	.word	0xffffffff


	//   ....[98]....
        /*7b78*/ 	.word	0xffffffff


	//   ....[99]....
        /*7b7c*/ 	.word	0xffffffff


	//   ....[100]....
        /*7b80*/ 	.word	0xffffffff


	//   ....[101]....
        /*7b84*/ 	.word	0xffffffff


	//   ....[102]....
        /*7b88*/ 	.word	0xffffffff


	//   ....[103]....
        /*7b8c*/ 	.word	0xffffffff


	//   ....[104]....
        /*7b90*/ 	.word	0xffffffff


	//   ....[105]....
        /*7b94*/ 	.word	0xffffffff


	//   ....[106]....
        /*7b98*/ 	.word	0xffffffff


	//   ....[107]....
        /*7b9c*/ 	.word	0xffffffff


	//   ....[108]....
        /*7ba0*/ 	.word	0xffffffff


	//   ....[109]....
        /*7ba4*/ 	.word	0xffffffff


	//   ....[110]....
        /*7ba8*/ 	.word	0xffffffff


	//   ....[111]....
        /*7bac*/ 	.word	0xffffffff


	//   ....[112]....
        /*7bb0*/ 	.word	0xffffffff


	//   ....[113]....
        /*7bb4*/ 	.word	0xffffffff


	//   ....[114]....
        /*7bb8*/ 	.word	0xffffffff


	//   ....[115]....
        /*7bbc*/ 	.word	0xffffffff


	//   ....[116]....
        /*7bc0*/ 	.word	0xffffffff


	//   ....[117]....
        /*7bc4*/ 	.word	0xffffffff


	//   ....[118]....
        /*7bc8*/ 	.word	0xffffffff


	//   ....[119]....
        /*7bcc*/ 	.word	0xffffffff


	//   ....[120]....
        /*7bd0*/ 	.word	0xffffffff


	//   ....[121]....
        /*7bd4*/ 	.word	0xffffffff


	//   ....[122]....
        /*7bd8*/ 	.word	0xffffffff


	//   ....[123]....
        /*7bdc*/ 	.word	0xffffffff


	//   ....[124]....
        /*7be0*/ 	.word	0xffffffff


	//   ....[125]....
        /*7be4*/ 	.word	0xffffffff


	//   ....[126]....
        /*7be8*/ 	.word	0xffffffff


	//   ....[127]....
        /*7bec*/ 	.word	0xffffffff


	//   ....[128]....
        /*7bf0*/ 	.word	0xffffffff


	//   ....[129]....
        /*7bf4*/ 	.word	0xffffffff


	//----- nvinfo : EIATTR_COOP_GROUP_INSTR_OFFSETS
	.align		4
.L_66:
        /*7bf8*/ 	.byte	0x04, 0x28
        /*7bfa*/ 	.short	(.L_68 - .L_67)


	//   ....[0]....
.L_67:
        /*7bfc*/ 	.word	0x0000e8e0


	//   ....[1]....
        /*7c00*/ 	.word	0x0000e8f0


	//   ....[2]....
        /*7c04*/ 	.word	0x0000e9d0


	//   ....[3]....
        /*7c08*/ 	.word	0x0000e9f0


	//   ....[4]....
        /*7c0c*/ 	.word	0x0000ea00


	//   ....[5]....
        /*7c10*/ 	.word	0x0000ea10


	//   ....[6]....
        /*7c14*/ 	.word	0x0000ea20


	//   ....[7]....
        /*7c18*/ 	.word	0x0000ea30


	//   ....[8]....
        /*7c1c*/ 	.word	0x0000ea90


	//   ....[9]....
        /*7c20*/ 	.word	0x0000eaa0


	//   ....[10]....
        /*7c24*/ 	.word	0x0000eae0


	//   ....[11]....
        /*7c28*/ 	.word	0x0000eaf0


	//   ....[12]....
        /*7c2c*/ 	.word	0x0000ec00


	//   ....[13]....
        /*7c30*/ 	.word	0x0000ec40


	//   ....[14]....
        /*7c34*/ 	.word	0x0000ed20


	//   ....[15]....
        /*7c38*/ 	.word	0x0000ed40


	//   ....[16]....
        /*7c3c*/ 	.word	0x0000ed60


	//   ....[17]....
        /*7c40*/ 	.word	0x0000ed70


	//   ....[18]....
        /*7c44*/ 	.word	0x0000ed90


	//   ....[19]....
        /*7c48*/ 	.word	0x0000eda0


	//   ....[20]....
        /*7c4c*/ 	.word	0x0000ee10


	//   ....[21]....
        /*7c50*/ 	.word	0x0000ee40


	//   ....[22]....
        /*7c54*/ 	.word	0x0000ee70


	//   ....[23]....
        /*7c58*/ 	.word	0x0000ee90


	//   ....[24]....
        /*7c5c*/ 	.word	0x0000eeb0


	//   ....[25]....
        /*7c60*/ 	.word	0x0000eec0


	//   ....[26]....
        /*7c64*/ 	.word	0x0000eed0


	//   ....[27]....
        /*7c68*/ 	.word	0x0000eef0


	//   ....[28]....
        /*7c6c*/ 	.word	0x0000ef10


	//   ....[29]....
        /*7c70*/ 	.word	0x0000ef60


	//   ....[30]....
        /*7c74*/ 	.word	0x0000ef80


	//   ....[31]....
        /*7c78*/ 	.word	0x0000efa0


	//   ....[32]....
        /*7c7c*/ 	.word	0x0000f120


	//   ....[33]....
        /*7c80*/ 	.word	0x0000f330


	//   ....[34]....
        /*7c84*/ 	.word	0x0000f360


	//   ....[35]....
        /*7c88*/ 	.word	0x0000f3b0


	//   ....[36]....
        /*7c8c*/ 	.word	0x0000f3d0


	//   ....[37]....
        /*7c90*/ 	.word	0x0000f3f0


	//   ....[38]....
        /*7c94*/ 	.word	0x0000f420


	//   ....[39]....
        /*7c98*/ 	.word	0x0000f430


	//   ....[40]....
        /*7c9c*/ 	.word	0x0000f440


	//   ....[41]....
        /*7ca0*/ 	.word	0x0000f450


	//   ....[42]....
        /*7ca4*/ 	.word	0x0000f480


	//   ....[43]....
        /*7ca8*/ 	.word	0x0000f490


	//   ....[44]....
        /*7cac*/ 	.word	0x0000f4a0


	//   ....[45]....
        /*7cb0*/ 	.word	0x0000f4b0


	//   ....[46]....
        /*7cb4*/ 	.word	0x0000f4c0


	//   ....[47]....
        /*7cb8*/ 	.word	0x0000f4d0


	//   ....[48]....
        /*7cbc*/ 	.word	0x0000f4e0


	//   ....[49]....
        /*7cc0*/ 	.word	0x0000f4f0


	//   ....[50]....
        /*7cc4*/ 	.word	0x0000f500


	//   ....[51]....
        /*7cc8*/ 	.word	0x0000f510


	//   ....[52]....
        /*7ccc*/ 	.word	0x0000f590


	//   ....[53]....
        /*7cd0*/ 	.word	0x0000f5c0


	//   ....[54]....
        /*7cd4*/ 	.word	0x0000f5f0


	//   ....[55]....
        /*7cd8*/ 	.word	0x0000f620


	//   ....[56]....
        /*7cdc*/ 	.word	0x0000f640


	//   ....[57]....
        /*7ce0*/ 	.word	0x0000f670


	//   ....[58]....
        /*7ce4*/ 	.word	0x0000f680


	//   ....[59]....
        /*7ce8*/ 	.word	0x0000f690


	//   ....[60]....
        /*7cec*/ 	.word	0x0000f6a0


	//   ....[61]....
        /*7cf0*/ 	.word	0x0000f6b0


	//   ....[62]....
        /*7cf4*/ 	.word	0x0000f6c0


	//   ....[63]....
        /*7cf8*/ 	.word	0x0000f6d0


	//   ....[64]....
        /*7cfc*/ 	.word	0x0000f8d0


	//   ....[65]....
        /*7d00*/ 	.word	0x0000fc90


	//   ....[66]....
        /*7d04*/ 	.word	0x0000fde0


	//   ....[67]....
        /*7d08*/ 	.word	0x0000fec0


	//   ....[68]....
        /*7d0c*/ 	.word	0x0000fed0


	//   ....[69]....
        /*7d10*/ 	.word	0x00010020


	//   ....[70]....
        /*7d14*/ 	.word	0x00010140


	//   ....[71]....
        /*7d18*/ 	.word	0x00010150


	//   ....[72]....
        /*7d1c*/ 	.word	0x000101c0


	//   ....[73]....
        /*7d20*/ 	.word	0x00010250


	//   ....[74]....
        /*7d24*/ 	.word	0x00010280


	//   ....[75]....
        /*7d28*/ 	.word	0x00010290


	//   ....[76]....
        /*7d2c*/ 	.word	0x000102c0


	//   ....[77]....
        /*7d30*/ 	.word	0x000102e0


	//   ....[78]....
        /*7d34*/ 	.word	0x00010300


	//   ....[79]....
        /*7d38*/ 	.word	0x000104e0


	//   ....[80]....
        /*7d3c*/ 	.word	0x00010540


	//   ....[81]....
        /*7d40*/ 	.word	0x00010580


	//   ....[82]....
        /*7d44*/ 	.word	0x000106e0


	//   ....[83]....
        /*7d48*/ 	.word	0x00010740


	//   ....[84]....
        /*7d4c*/ 	.word	0x000107f0


	//   ....[85]....
        /*7d50*/ 	.word	0x00010820


	//   ....[86]....
        /*7d54*/ 	.word	0x000109b0


	//   ....[87]....
        /*7d58*/ 	.word	0x000109e0


	//   ....[88]....
        /*7d5c*/ 	.word	0x00010a00


	//   ....[89]....
        /*7d60*/ 	.word	0x00010a90


	//   ....[90]....
        /*7d64*/ 	.word	0x00010ad0


	//   ....[91]....
        /*7d68*/ 	.word	0x00010b10


	//   ....[92]....
        /*7d6c*/ 	.word	0x00010b70


	//   ....[93]....
        /*7d70*/ 	.word	0x00010ba0


	//   ....[94]....
        /*7d74*/ 	.word	0x00010bb0


	//   ....[95]....
        /*7d78*/ 	.word	0x00010ce0


	//   ....[96]....
        /*7d7c*/ 	.word	0x00010cf0


	//   ....[97]....
        /*7d80*/ 	.word	0x00010d30


	//   ....[98]....
        /*7d84*/ 	.word	0x00010d50


	//   ....[99]....
        /*7d88*/ 	.word	0x00010d60


	//   ....[100]....
        /*7d8c*/ 	.word	0x00010ec0


	//   ....[101]....
        /*7d90*/ 	.word	0x00010fa0


	//   ....[102]....
        /*7d94*/ 	.word	0x00010fb0


	//   ....[103]....
        /*7d98*/ 	.word	0x00011050


	//   ....[104]....
        /*7d9c*/ 	.word	0x00011060


	//   ....[105]....
        /*7da0*/ 	.word	0x00011070


	//   ....[106]....
        /*7da4*/ 	.word	0x000111b0


	//   ....[107]....
        /*7da8*/ 	.word	0x00011200


	//   ....[108]....
        /*7dac*/ 	.word	0x00011220


	//   ....[109]....
        /*7db0*/ 	.word	0x00011230


	//   ....[110]....
        /*7db4*/ 	.word	0x00011270


	//   ....[111]....
        /*7db8*/ 	.word	0x00011440


	//   ....[112]....
        /*7dbc*/ 	.word	0x00011460


	//   ....[113]....
        /*7dc0*/ 	.word	0x000114d0


	//   ....[114]....
        /*7dc4*/ 	.word	0x00011510


	//   ....[115]....
        /*7dc8*/ 	.word	0x00011550


	//   ....[116]....
        /*7dcc*/ 	.word	0x00011580


	//   ....[117]....
        /*7dd0*/ 	.word	0x00011690


	//   ....[118]....
        /*7dd4*/ 	.word	0x000116e0


	//   ....[119]....
        /*7dd8*/ 	.word	0x00011810


	//   ....[120]....
        /*7ddc*/ 	.word	0x00011830


	//   ....[121]....
        /*7de0*/ 	.word	0x00011910


	//   ....[122]....
        /*7de4*/ 	.word	0x00011930


	//   ....[123]....
        /*7de8*/ 	.word	0x00011950


	//   ....[124]....
        /*7dec*/ 	.word	0x00011990


	//   ....[125]....
        /*7df0*/ 	.word	0x000119a0


	//   ....[126]....
        /*7df4*/ 	.word	0x000119c0


	//   ....[127]....
        /*7df8*/ 	.word	0x000119f0


	//   ....[128]....
        /*7dfc*/ 	.word	0x00011a00


	//   ....[129]....
        /*7e00*/ 	.word	0x00011ac0


	//----- nvinfo : EIATTR_EXIT_INSTR_OFFSETS
	.align		4
.L_68:
        /*7e04*/ 	.byte	0x04, 0x1c
        /*7e06*/ 	.short	(.L_70 - .L_69)


	//   ....[0]....
.L_69:
        /*7e08*/ 	.word	0x0002c7a0


	//   ....[1]....
        /*7e0c*/ 	.word	0x0002c870


	//----- nvinfo : EIATTR_REQNTID
	.align		4
.L_70:
        /*7e10*/ 	.byte	0x04, 0x10
        /*7e12*/ 	.short	(.L_72 - .L_71)
.L_71:
        /*7e14*/ 	.word	0x00000200
        /*7e18*/ 	.word	0x00000001
        /*7e1c*/ 	.word	0x00000001
.L_72:


//--------------------- .nv.callgraph             --------------------------
	.section	.nv.callgraph,"",@"SHT_CUDA_CALLGRAPH"
	.align	4
	.sectionentsize	8
	.align		4
        /*0000*/ 	.word	0x00000000
	.align		4
        /*0004*/ 	.word	0xffffffff
	.align		4
        /*0008*/ 	.word	0x00000000
	.align		4
        /*000c*/ 	.word	0xfffffffe
	.align		4
        /*0010*/ 	.word	0x00000000
	.align		4
        /*0014*/ 	.word	0xfffffffd
	.align		4
        /*0018*/ 	.word	0x00000000
	.align		4
        /*001c*/ 	.word	0xfffffffc


//--------------------- .nv.rel.action            --------------------------
	.section	.nv.rel.action,"",@"SHT_CUDA_RELOCINFO"
	.align	8
	.sectionentsize	8
        /*0000*/ 	.byte	0x73, 0x00, 0x00, 0x00, 0x00, 0x00, 0x00, 0x00, 0x00, 0x00, 0x00, 0x11, 0x25, 0x00, 0x05, 0x36


//--------------------- .nv.constant4             --------------------------
	.section	.nv.constant4,"a",@progbits
	.align	8
	.align		8
.nv.constant4:
        /*0000*/ 	.dword	_$_str


//--------------------- .nv.constant0.attn_fwd    --------------------------
	.section	.nv.constant0.attn_fwd,"a",@progbits
	.sectionflags	@""
	.align	4
.nv.constant0.attn_fwd:
	.zero		488


//--------------------- .text.attn_fwd            --------------------------
	.section	.text.attn_fwd,"ax",@progbits
	.sectioninfo	@"SHI_REGISTERS=128"
	.align	128
        .global         attn_fwd
        .type           attn_fwd,@function
        .size           attn_fwd,(.L_x_3 - attn_fwd)
        .other          attn_fwd,@"STO_CUDA_ENTRY STV_DEFAULT"
attn_fwd:
.text.attn_fwd:
[----:B------:R-:W-:-:S03]  /*0000*/  MOV R1, c[0x0][0x28] ;  /* 0x00000a0000017a02 */ /* 0x000fc60000000f00 */
[----:B------:R-:W0:Y:S01]  /*0010*/  S2R R5, SR_TID.X ;  /* 0x0000000000057919 */ /* 0x000e220000002100 */
[----:B------:R-:W-:Y:S01]  /*0020*/  IADD3 R1, R1, -0xba0, RZ ;  /* 0xfffff46001017810 */ /* 0x000fe20007ffe0ff */
[----:B------:R-:W-:Y:S01]  /*0030*/  IMAD.MOV.U32 R47, RZ, RZ, c[0x0][0x198] ;  /* 0x00006600ff2f7624 */ /* 0x000fe200078e00ff */
[----:B------:R-:W-:Y:S01]  /*0040*/  ULDC.64 UR4, c[0x0][0x118] ;  /* 0x0000460000047ab9 */ /* 0x000fe20000000a00 */
[----:B------:R-:W1:Y:S01]  /*0050*/  S2R R3, SR_CTAID.X ;  /* 0x0000000000037919 */ /* 0x000e620000002500 */
[--C-:B0-----:R-:W-:Y:S02]  /*0060*/  SHF.R.U32.HI R0, RZ, 0x8, R5.reuse ;  /* 0x00000008ff007819 */ /* 0x101fe40000011605 */
[----:B------:R-:W-:Y:S02]  /*0070*/  SHF.R.S32.HI R46, RZ, 0x8, R5 ;  /* 0x00000008ff2e7819 */ /* 0x000fe40000011405 */
[----:B------:R-:W-:Y:S02]  /*0080*/  SGXT.U32 R2, R0, 0x1 ;  /* 0x000000010002781a */ /* 0x000fe40000000000 */
[----:B------:R-:W0:Y:S01]  /*0090*/  S2R R0, SR_CTAID.Y ;  /* 0x0000000000007919 */ /* 0x000e220000002600 */
[----:B------:R-:W-:-:S02]  /*00a0*/  SGXT R46, R46, 0x1 ;  /* 0x000000012e2e781a */ /* 0x000fc40000000200 */
[----:B------:R-:W-:Y:S01]  /*00b0*/  IMAD R9, R2, c[0x0][0x198], RZ ;  /* 0x0000660002097a24 */ /* 0x000fe200078e02ff */
[----:B------:R-:W-:-:S04]  /*00c0*/  LOP3.LUT R2, R5, 0xff, RZ, 0xc0, !PT ;  /* 0x000000ff05027812 */ /* 0x000fc800078ec0ff */
[----:B-1----:R-:W-:Y:S02]  /*00d0*/  LEA R4, R3, R2, 0x8 ;  /* 0x0000000203047211 */ /* 0x002fe400078e40ff */
[----:B------:R-:W-:-:S03]  /*00e0*/  LEA R13, R47, R9, 0x1 ;  /* 0x000000092f0d7211 */ /* 0x000fc600078e08ff */
[----:B------:R1:W-:Y:S02]  /*00f0*/  STL [R1+0x68c], R4 ;  /* 0x00068c0401007387 */ /* 0x0003e40000100800 */
[----:B------:R-:W-:-:S05]  /*0100*/  IMAD R15, R47, 0x2, R13 ;  /* 0x000000022f0f7824 */ /* 0x000fca00078e020d */
[----:B------:R-:W-:Y:S01]  /*0110*/  LEA R21, R47, R15, 0x1 ;  /* 0x0000000f2f157211 */ /* 0x000fe200078e08ff */
[----:B-1----:R-:W-:Y:S02]  /*0120*/  IMAD R4, R4, c[0x0][0x194], RZ ;  /* 0x0000650004047a24 */ /* 0x002fe400078e02ff */
[----:B0-----:R-:W-:Y:S02]  /*0130*/  IMAD R0, R0, c[0x0][0x190], RZ ;  /* 0x0000640000007a24 */ /* 0x001fe400078e02ff */
[----:B------:R-:W-:Y:S02]  /*0140*/  IMAD.SHL.U32 R6, R4, 0x2, RZ ;  /* 0x0000000204067824 */ /* 0x000fe400078e00ff */
[C---:B------:R-:W-:Y:S01]  /*0150*/  IMAD.HI R44, R0.reuse, 0x2, RZ ;  /* 0x00000002002c7827 */ /* 0x040fe200078e02ff */
[----:B------:R-:W-:-:S03]  /*0160*/  SHF.L.U32 R3, R0, 0x1, RZ ;  /* 0x0000000100037819 */ /* 0x000fc600000006ff */
[----:B------:R-:W-:Y:S01]  /*0170*/  IMAD.HI R5, R4, 0x2, RZ ;  /* 0x0000000204057827 */ /* 0x000fe200078e02ff */
[----:B------:R-:W-:-:S03]  /*0180*/  IADD3 R0, P0, P1, R6, c[0x0][0x160], R3 ;  /* 0x0000580006007a10 */ /* 0x000fc6000791e003 */
[----:B------:R-:W-:Y:S01]  /*0190*/  IMAD.SHL.U32 R3, R2, 0x2, RZ ;  /* 0x0000000202037824 */ /* 0x000fe200078e00ff */
[----:B------:R-:W-:Y:S01]  /*01a0*/  IADD3.X R44, R5, c[0x0][0x164], R44, P0, P1 ;  /* 0x00005900052c7a10 */ /* 0x000fe200007e242c */
[----:B------:R-:W-:Y:S01]  /*01b0*/  IMAD R25, R47, 0x2, R21 ;  /* 0x000000022f197824 */ /* 0x000fe200078e0215 */
[----:B------:R-:W-:Y:S02]  /*01c0*/  LEA R2, P0, R9, R0, 0x1 ;  /* 0x0000000009027211 */ /* 0x000fe400078008ff */
[----:B------:R-:W-:Y:S02]  /*01d0*/  LOP3.LUT R46, R3, 0x210, R46, 0x78, !PT ;  /* 0x00000210032e7812 */ /* 0x000fe400078e782e */
[----:B------:R-:W-:Y:S02]  /*01e0*/  LEA.HI.X.SX32 R3, R9, R44, 0x1, P0 ;  /* 0x0000002c09037211 */ /* 0x000fe400000f0eff */
[----:B------:R-:W-:Y:S02]  /*01f0*/  LEA R8, P0, R15, R0, 0x1 ;  /* 0x000000000f087211 */ /* 0x000fe400078008ff */
[----:B------:R-:W-:Y:S01]  /*0200*/  LEA R29, R47, R25, 0x1 ;  /* 0x000000192f1d7211 */ /* 0x000fe200078e08ff */
[----:B------:R0:W2:Y:S01]  /*0210*/  LDG.E.U16 R22, [R2.64] ;  /* 0x0000000402167981 */ /* 0x0000a2000c1e1500 */
[----:B------:R-:W-:-:S02]  /*0220*/  LEA.HI.X.SX32 R9, R15, R44, 0x1, P0 ;  /* 0x0000002c0f097211 */ /* 0x000fc400000f0eff */
[-C--:B------:R-:W-:Y:S01]  /*0230*/  LEA R4, P1, R13, R0.reuse, 0x1 ;  /* 0x000000000d047211 */ /* 0x080fe200078208ff */
[----:B------:R-:W-:Y:S01]  /*0240*/  IMAD R33, R47, 0x2, R29 ;  /* 0x000000022f217824 */ /* 0x000fe200078e021d */
[----:B------:R-:W-:Y:S01]  /*0250*/  LEA R14, P0, R21, R0, 0x1 ;  /* 0x00000000150e7211 */ /* 0x000fe200078008ff */
[----:B------:R1:W3:Y:S01]  /*0260*/  LDG.E.U16 R6, [R8.64] ;  /* 0x0000000408067981 */ /* 0x0002e2000c1e1500 */
[-C--:B------:R-:W-:Y:S02]  /*0270*/  LEA.HI.X.SX32 R5, R13, R44.reuse, 0x1, P1 ;  /* 0x0000002c0d057211 */ /* 0x080fe400008f0eff */
[----:B------:R-:W-:Y:S02]  /*0280*/  LEA.HI.X.SX32 R15, R21, R44, 0x1, P0 ;  /* 0x0000002c150f7211 */ /* 0x000fe400000f0eff */
[-C--:B0-----:R-:W-:Y:S01]  /*0290*/  LEA R2, P0, R29, R0.reuse, 0x1 ;  /* 0x000000001d027211 */ /* 0x081fe200078008ff */
[----:B------:R0:W4:Y:S01]  /*02a0*/  LDG.E.U16 R12, [R4.64] ;  /* 0x00000004040c7981 */ /* 0x000122000c1e1500 */
[----:B------:R-:W-:-:S02]  /*02b0*/  LEA R20, P1, R25, R0, 0x1 ;  /* 0x0000000019147211 */ /* 0x000fc400078208ff */
[----:B------:R-:W-:Y:S01]  /*02c0*/  LEA R35, R47, R33, 0x1 ;  /* 0x000000212f237211 */ /* 0x000fe200078e08ff */
[----:B------:R5:W3:Y:S01]  /*02d0*/  LDG.E.U16 R15, [R14.64] ;  /* 0x000000040e0f7981 */ /* 0x000ae2000c1e1500 */
[-C--:B------:R-:W-:Y:S02]  /*02e0*/  LEA.HI.X.SX32 R3, R29, R44.reuse, 0x1, P0 ;  /* 0x0000002c1d037211 */ /* 0x080fe400000f0eff */
[----:B------:R-:W-:Y:S01]  /*02f0*/  LEA.HI.X.SX32 R21, R25, R44, 0x1, P1 ;  /* 0x0000002c19157211 */ /* 0x000fe200008f0eff */
[----:B------:R-:W-:Y:S01]  /*0300*/  IMAD R41, R47, 0x2, R35 ;  /* 0x000000022f297824 */ /* 0x000fe200078e0223 */
[-C--:B0-----:R-:W-:Y:S01]  /*0310*/  LEA R4, P0, R33, R0.reuse, 0x1 ;  /* 0x0000000021047211 */ /* 0x081fe200078008ff */
[----:B------:R0:W3:Y:S03]  /*0320*/  LDG.E.U16 R10, [R2.64] ;  /* 0x00000004020a7981 */ /* 0x0000e6000c1e1500 */
[----:B------:R-:W-:-:S02]  /*0330*/  LEA R24, P1, R41, R0, 0x1 ;  /* 0x0000000029187211 */ /* 0x000fc400078208ff */
[----:B------:R-:W-:Y:S01]  /*0340*/  LEA.HI.X.SX32 R5, R33, R44, 0x1, P0 ;  /* 0x0000002c21057211 */ /* 0x000fe200000f0eff */
[----:B------:R0:W3:Y:S01]  /*0350*/  LDG.E.U16 R16, [R20.64] ;  /* 0x0000000414107981 */ /* 0x0000e2000c1e1500 */
[----:B-1----:R-:W-:Y:S02]  /*0360*/  LEA R8, P0, R35, R0, 0x1 ;  /* 0x0000000023087211 */ /* 0x002fe400078008ff */
[----:B------:R-:W-:Y:S01]  /*0370*/  LEA R49, R47, R41, 0x1 ;  /* 0x000000292f317211 */ /* 0x000fe200078e08ff */
[----:B------:R-:W3:Y:S01]  /*0380*/  LDG.E.U16 R4, [R4.64] ;  /* 0x0000000404047981 */ /* 0x000ee2000c1e1500 */
[-C--:B------:R-:W-:Y:S02]  /*0390*/  LEA.HI.X.SX32 R9, R35, R44.reuse, 0x1, P0 ;  /* 0x0000002c23097211 */ /* 0x080fe400000f0eff */
[----:B------:R-:W-:Y:S01]  /*03a0*/  LEA.HI.X.SX32 R25, R41, R44, 0x1, P1 ;  /* 0x0000002c29197211 */ /* 0x000fe200008f0eff */
[C---:B------:R-:W-:Y:S02]  /*03b0*/  IMAD R71, R47.reuse, 0x2, R49 ;  /* 0x000000022f477824 */ /* 0x040fe400078e0231 */
[----:B------:R1:W3:Y:S03]  /*03c0*/  LDG.E.U16 R18, [R8.64] ;  /* 0x0000000408127981 */ /* 0x0002e6000c1e1500 */
[----:B------:R-:W-:Y:S01]  /*03d0*/  LEA R73, R47, R71, 0x1 ;  /* 0x000000472f497211 */ /* 0x000fe200078e08ff */
[----:B-----5:R-:W5:Y:S01]  /*03e0*/  LDG.E.U16 R14, [R24.64] ;  /* 0x00000004180e7981 */ /* 0x020f62000c1e1500 */
[----:B0-----:R-:W-:-:S03]  /*03f0*/  LEA R20, P0, R49, R0, 0x1 ;  /* 0x0000000031147211 */ /* 0x001fc600078008ff */
[----:B------:R-:W-:Y:S01]  /*0400*/  IMAD R75, R47, 0x2, R73 ;  /* 0x000000022f4b7824 */ /* 0x000fe200078e0249 */
[----:B------:R-:W-:Y:S02]  /*0410*/  LEA.HI.X.SX32 R21, R49, R44, 0x1, P0 ;  /* 0x0000002c31157211 */ /* 0x000fe400000f0eff */
[----:B------:R-:W-:Y:S02]  /*0420*/  LEA R40, P0, R71, R0, 0x1 ;  /* 0x0000000047287211 */ /* 0x000fe400078008ff */
[----:B------:R-:W-:Y:S02]  /*0430*/  LEA R77, R47, R75, 0x1 ;  /* 0x0000004b2f4d7211 */ /* 0x000fe400078e08ff */
[----:B------:R-:W-:Y:S02]  /*0440*/  LEA.HI.X.SX32 R41, R71, R44, 0x1, P0 ;  /* 0x0000002c47297211 */ /* 0x000fe400000f0eff */
[----:B------:R-:W-:Y:S01]  /*0450*/  LEA R72, P0, R73, R0, 0x1 ;  /* 0x0000000049487211 */ /* 0x000fe200078008ff */
[----:B------:R-:W-:-:S03]  /*0460*/  IMAD R79, R47, 0x2, R77 ;  /* 0x000000022f4f7824 */ /* 0x000fc600078e024d */
[----:B------:R-:W-:Y:S02]  /*0470*/  LEA.HI.X.SX32 R73, R73, R44, 0x1, P0 ;  /* 0x0000002c49497211 */ /* 0x000fe400000f0eff */
[----:B-1----:R-:W-:Y:S02]  /*0480*/  LEA R8, P0, R77, R0, 0x1 ;  /* 0x000000004d087211 */ /* 0x002fe400078008ff */
[----:B------:R-:W-:Y:S01]  /*0490*/  LEA R81, R47, R79, 0x1 ;  /* 0x0000004f2f517211 */ /* 0x000fe200078e08ff */
[----:B------:R-:W5:Y:S01]  /*04a0*/  LDG.E.U16 R32, [R72.64] ;  /* 0x0000000448207981 */ /* 0x000f62000c1e1500 */
[----:B------:R-:W-:Y:S02]  /*04b0*/  LEA.HI.X.SX32 R9, R77, R44, 0x1, P0 ;  /* 0x0000002c4d097211 */ /* 0x000fe400000f0eff */
[-C--:B------:R-:W-:Y:S01]  /*04c0*/  LEA R28, P0, R79, R0.reuse, 0x1 ;  /* 0x000000004f1c7211 */ /* 0x080fe200078008ff */
[----:B------:R-:W-:Y:S01]  /*04d0*/  IMAD R83, R47, 0x2, R81 ;  /* 0x000000022f537824 */ /* 0x000fe200078e0251 */
[----:B------:R-:W-:Y:S01]  /*04e0*/  LEA R2, P1, R75, R0, 0x1 ;  /* 0x000000004b027211 */ /* 0x000fe200078208ff */
[----:B------:R0:W5:Y:S01]  /*04f0*/  LDG.E.U16 R30, [R8.64] ;  /* 0x00000004081e7981 */ /* 0x000162000c1e1500 */
[----:B------:R-:W-:-:S02]  /*0500*/  LEA.HI.X.SX32 R29, R79, R44, 0x1, P0 ;  /* 0x0000002c4f1d7211 */ /* 0x000fc400000f0eff */
[----:B------:R-:W-:Y:S02]  /*0510*/  LEA.HI.X.SX32 R3, R75, R44, 0x1, P1 ;  /* 0x0000002c4b037211 */ /* 0x000fe400008f0eff */
[----:B------:R-:W-:Y:S02]  /*0520*/  LEA R70, P0, R81, R0, 0x1 ;  /* 0x0000000051467211 */ /* 0x000fe400078008ff */
[----:B------:R-:W-:Y:S02]  /*0530*/  LEA R85, R47, R83, 0x1 ;  /* 0x000000532f557211 */ /* 0x000fe400078e08ff */
[----:B------:R-:W-:Y:S01]  /*0540*/  LEA.HI.X.SX32 R71, R81, R44, 0x1, P0 ;  /* 0x0000002c51477211 */ /* 0x000fe200000f0eff */
[----:B0-----:R-:W5:Y:S02]  /*0550*/  LDG.E.U16 R8, [R28.64] ;  /* 0x000000041c087981 */ /* 0x001f64000c1e1500 */
[C---:B------:R-:W-:Y:S02]  /*0560*/  IMAD R23, R47.reuse, 0x2, R85 ;  /* 0x000000022f177824 */ /* 0x040fe400078e0255 */
[----:B------:R-:W5:Y:S03]  /*0570*/  LDG.E.U16 R26, [R70.64] ;  /* 0x00000004461a7981 */ /* 0x000f66000c1e1500 */
[----:B------:R-:W-:-:S05]  /*0580*/  LEA R19, R47, R23, 0x1 ;  /* 0x000000172f137211 */ /* 0x000fca00078e08ff */
[----:B------:R-:W-:-:S05]  /*0590*/  IMAD R7, R47, 0x2, R19 ;  /* 0x000000022f077824 */ /* 0x000fca00078e0213 */
[----:B------:R-:W-:-:S05]  /*05a0*/  LEA R43, R47, R7, 0x1 ;  /* 0x000000072f2b7211 */ /* 0x000fca00078e08ff */
[----:B------:R-:W-:-:S05]  /*05b0*/  IMAD R39, R47, 0x2, R43 ;  /* 0x000000022f277824 */ /* 0x000fca00078e022b */
[----:B------:R-:W-:-:S05]  /*05c0*/  LEA R11, R47, R39, 0x1 ;  /* 0x000000272f0b7211 */ /* 0x000fca00078e08ff */
[----:B------:R-:W-:-:S04]  /*05d0*/  IMAD R27, R47, 0x2, R11 ;  /* 0x000000022f1b7824 */ /* 0x000fc800078e020b */
[----:B------:R-:W-:-:S05]  /*05e0*/  IMAD R17, R47, 0x2, R27 ;  /* 0x000000022f117824 */ /* 0x000fca00078e021b */
[----:B------:R-:W-:-:S05]  /*05f0*/  LEA R31, R47, R17, 0x1 ;  /* 0x000000112f1f7211 */ /* 0x000fca00078e08ff */
[----:B------:R-:W-:-:S05]  /*0600*/  IMAD R37, R47, 0x2, R31 ;  /* 0x000000022f257824 */ /* 0x000fca00078e021f */
[----:B------:R-:W-:-:S04]  /*0610*/  LEA R69, R47, R37, 0x1 ;  /* 0x000000252f457211 */ /* 0x000fc800078e08ff */
[----:B------:R-:W-:-:S05]  /*0620*/  LEA R67, R47, R69, 0x1 ;  /* 0x000000452f437211 */ /* 0x000fca00078e08ff */
[----:B------:R-:W-:-:S05]  /*0630*/  IMAD R65, R47, 0x2, R67 ;  /* 0x000000022f417824 */ /* 0x000fca00078e0243 */
[----:B------:R-:W-:-:S05]  /*0640*/  LEA R63, R47, R65, 0x1 ;  /* 0x000000412f3f7211 */ /* 0x000fca00078e08ff */
[----:B------:R-:W-:Y:S01]  /*0650*/  IMAD R45, R47, 0x2, R63 ;  /* 0x000000022f2d7824 */ /* 0x000fe200078e023f */
[----:B--2---:R-:W-:Y:S04]  /*0660*/  STL [R1+0x25c], R22 ;  /* 0x00025c1601007387 */ /* 0x004fe80000100800 */
[----:B----4-:R0:W-:Y:S04]  /*0670*/  STL [R1+0x2b4], R12 ;  /* 0x0002b40c01007387 */ /* 0x0101e80000100800 */
[----:B---3--:R1:W-:Y:S04]  /*0680*/  STL [R1+0x300], R6 ;  /* 0x0003000601007387 */ /* 0x0083e80000100800 */
[----:B------:R-:W-:Y:S04]  /*0690*/  STL [R1+0x304], R15 ;  /* 0x0003040f01007387 */ /* 0x000fe80000100800 */
[----:B0-----:R0:W2:Y:S04]  /*06a0*/  LDG.E.U16 R12, [R20.64] ;  /* 0x00000004140c7981 */ /* 0x0010a8000c1e1500 */
[----:B-1----:R1:W3:Y:S04]  /*06b0*/  LDG.E.U16 R6, [R40.64] ;  /* 0x0000000428067981 */ /* 0x0022e8000c1e1500 */
[----:B------:R-:W-:Y:S04]  /*06c0*/  STL [R1+0x250], R16 ;  /* 0x0002501001007387 */ /* 0x000fe80000100800 */
[----:B------:R4:W-:Y:S04]  /*06d0*/  STL [R1+0x2b0], R10 ;  /* 0x0002b00a01007387 */ /* 0x0009e80000100800 */
[----:B------:R0:W-:Y:S04]  /*06e0*/  STL [R1+0x2fc], R4 ;  /* 0x0002fc0401007387 */ /* 0x0001e80000100800 */
[----:B----4-:R4:W3:Y:S01]  /*06f0*/  LDG.E.U16 R10, [R2.64] ;  /* 0x00000004020a7981 */ /* 0x0108e2000c1e1500 */
[----:B0-----:R-:W-:-:S03]  /*0700*/  LEA R4, P1, R83, R0, 0x1 ;  /* 0x0000000053047211 */ /* 0x001fc600078208ff */
[----:B------:R-:W-:Y:S01]  /*0710*/  STL [R1+0x2f8], R18 ;  /* 0x0002f81201007387 */ /* 0x000fe20000100800 */
[----:B------:R-:W-:-:S03]  /*0720*/  LEA.HI.X.SX32 R5, R83, R44, 0x1, P1 ;  /* 0x0000002c53057211 */ /* 0x000fc600008f0eff */
[----:B-----5:R0:W-:Y:S04]  /*0730*/  STL [R1+0x24c], R14 ;  /* 0x00024c0e01007387 */ /* 0x0201e80000100800 */
[----:B0-----:R0:W5:Y:S01]  /*0740*/  LDG.E.U16 R14, [R4.64] ;  /* 0x00000004040e7981 */ /* 0x001162000c1e1500 */
[----:B----4-:R-:W-:-:S04]  /*0750*/  LEA R2, P0, R85, R0, 0x1 ;  /* 0x0000000055027211 */ /* 0x010fc800078008ff */
[----:B------:R-:W-:Y:S02]  /*0760*/  LEA.HI.X.SX32 R3, R85, R44, 0x1, P0 ;  /* 0x0000002c55037211 */ /* 0x000fe400000f0eff */
[----:B------:R-:W-:-:S03]  /*0770*/  LEA R24, P0, R23, R0, 0x1 ;  /* 0x0000000017187211 */ /* 0x000fc600078008ff */
[----:B------:R4:W5:Y:S01]  /*0780*/  LDG.E.U16 R20, [R2.64] ;  /* 0x0000000402147981 */ /* 0x000962000c1e1500 */
[----:B------:R-:W-:Y:S02]  /*0790*/  LEA.HI.X.SX32 R25, R23, R44, 0x1, P0 ;  /* 0x0000002c17197211 */ /* 0x000fe400000f0eff */
[----:B------:R-:W-:-:S04]  /*07a0*/  LEA R18, P0, R19, R0, 0x1 ;  /* 0x0000000013127211 */ /* 0x000fc800078008ff */
[----:B------:R-:W-:Y:S02]  /*07b0*/  LEA.HI.X.SX32 R19, R19, R44, 0x1, P0 ;  /* 0x0000002c13137211 */ /* 0x000fe400000f0eff */
[----:B0-----:R-:W-:-:S03]  /*07c0*/  LEA R4, P0, R43, R0, 0x1 ;  /* 0x000000002b047211 */ /* 0x001fc600078008ff */
[----:B-1----:R0:W5:Y:S01]  /*07d0*/  LDG.E.U16 R40, [R18.64] ;  /* 0x0000000412287981 */ /* 0x002162000c1e1500 */
[----:B------:R-:W-:Y:S02]  /*07e0*/  LEA.HI.X.SX32 R5, R43, R44, 0x1, P0 ;  /* 0x0000002c2b057211 */ /* 0x000fe400000f0eff */
[----:B----4-:R-:W-:-:S04]  /*07f0*/  LEA R2, P0, R39, R0, 0x1 ;  /* 0x0000000027027211 */ /* 0x010fc800078008ff */
[----:B------:R-:W-:Y:S02]  /*0800*/  LEA.HI.X.SX32 R3, R39, R44, 0x1, P0 ;  /* 0x0000002c27037211 */ /* 0x000fe400000f0eff */
[----:B------:R-:W-:-:S04]  /*0810*/  LEA R38, P0, R11, R0, 0x1 ;  /* 0x000000000b267211 */ /* 0x000fc800078008ff */
[----:B------:R-:W-:Y:S01]  /*0820*/  LEA.HI.X.SX32 R39, R11, R44, 0x1, P0 ;  /* 0x0000002c0b277211 */ /* 0x000fe200000f0eff */
[----:B--2---:R1:W-:Y:S04]  /*0830*/  STL [R1+0x2ac], R12 ;  /* 0x0002ac0c01007387 */ /* 0x0043e80000100800 */
[----:B---3--:R2:W-:Y:S04]  /*0840*/  STL [R1+0x2f4], R6 ;  /* 0x0002f40601007387 */ /* 0x0085e80000100800 */
[----:B-1----:R1:W3:Y:S01]  /*0850*/  LDG.E.U16 R12, [R24.64] ;  /* 0x00000004180c7981 */ /* 0x0022e2000c1e1500 */
[----:B--2---:R-:W-:-:S03]  /*0860*/  LEA R6, P1, R7, R0, 0x1 ;  /* 0x0000000007067211 */ /* 0x004fc600078208ff */
[----:B------:R2:W-:Y:S01]  /*0870*/  STL [R1+0x2f0], R32 ;  /* 0x0002f02001007387 */ /* 0x0005e20000100800 */
[----:B------:R-:W-:-:S03]  /*0880*/  LEA.HI.X.SX32 R7, R7, R44, 0x1, P1 ;  /* 0x0000002c07077211 */ /* 0x000fc600008f0eff */
[----:B-1----:R1:W4:Y:S04]  /*0890*/  LDG.E.U16 R25, [R4.64] ;  /* 0x0000000404197981 */ /* 0x002328000c1e1500 */
[----:B------:R-:W-:Y:S01]  /*08a0*/  STL [R1+0x240], R10 ;  /* 0x0002400a01007387 */ /* 0x000fe20000100800 */
[----:B0-----:R-:W-:-:S03]  /*08b0*/  LEA R18, P1, R27, R0, 0x1 ;  /* 0x000000001b127211 */ /* 0x001fc600078208ff */
[----:B------:R-:W-:Y:S04]  /*08c0*/  STL [R1+0x2a4], R30 ;  /* 0x0002a41e01007387 */ /* 0x000fe80000100800 */
[----:B--2---:R0:W2:Y:S04]  /*08d0*/  LDG.E.U16 R32, [R6.64] ;  /* 0x0000000406207981 */ /* 0x0040a8000c1e1500 */
[----:B------:R0:W-:Y:S04]  /*08e0*/  STL [R1+0x2ec], R8 ;  /* 0x0002ec0801007387 */ /* 0x0001e80000100800 */
[----:B------:R-:W-:Y:S04]  /*08f0*/  STL [R1+0x2e8], R26 ;  /* 0x0002e81a01007387 */ /* 0x000fe80000100800 */
[----:B-----5:R5:W-:Y:S04]  /*0900*/  STL [R1+0x23c], R14 ;  /* 0x00023c0e01007387 */ /* 0x020be80000100800 */
[----:B0-----:R0:W4:Y:S01]  /*0910*/  LDG.E.U16 R8, [R2.64] ;  /* 0x0000000402087981 */ /* 0x001122000c1e1500 */
[----:B------:R-:W-:-:S03]  /*0920*/  LEA.HI.X.SX32 R19, R27, R44, 0x1, P1 ;  /* 0x0000002c1b137211 */ /* 0x000fc600008f0eff */
[----:B-----5:R-:W5:Y:S04]  /*0930*/  LDG.E.U16 R14, [R38.64] ;  /* 0x00000004260e7981 */ /* 0x020f68000c1e1500 */
[----:B------:R-:W5:Y:S01]  /*0940*/  LDG.E.U16 R28, [R18.64] ;  /* 0x00000004121c7981 */ /* 0x000f62000c1e1500 */
[----:B------:R-:W-:-:S04]  /*0950*/  LEA R26, P0, R17, R0, 0x1 ;  /* 0x00000000111a7211 */ /* 0x000fc800078008ff */
[----:B------:R-:W-:Y:S02]  /*0960*/  LEA.HI.X.SX32 R27, R17, R44, 0x1, P0 ;  /* 0x0000002c111b7211 */ /* 0x000fe400000f0eff */
[-C--:B------:R-:W-:Y:S01]  /*0970*/  LEA R6, P0, R31, R0.reuse, 0x1 ;  /* 0x000000001f067211 */ /* 0x080fe200078008ff */
[----:B------:R1:W-:Y:S01]  /*0980*/  STL [R1+0x2a0], R20 ;  /* 0x0002a01401007387 */ /* 0x0003e20000100800 */
[----:B0-----:R-:W-:Y:S02]  /*0990*/  LEA R2, P1, R69, R0, 0x1 ;  /* 0x0000000045027211 */ /* 0x001fe400078208ff */
[----:B------:R-:W-:Y:S02]  /*09a0*/  LEA.HI.X.SX32 R7, R31, R44, 0x1, P0 ;  /* 0x0000002c1f077211 */ /* 0x000fe400000f0eff */
[----:B-1----:R-:W-:Y:S02]  /*09b0*/  LEA R4, P0, R37, R0, 0x1 ;  /* 0x0000000025047211 */ /* 0x002fe400078008ff */
[----:B------:R-:W-:-:S02]  /*09c0*/  LEA.HI.X.SX32 R3, R69, R44, 0x1, P1 ;  /* 0x0000002c45037211 */ /* 0x000fc400008f0eff */
[----:B------:R-:W-:Y:S01]  /*09d0*/  LEA.HI.X.SX32 R5, R37, R44, 0x1, P0 ;  /* 0x0000002c25057211 */ /* 0x000fe200000f0eff */
[----:B------:R0:W5:Y:S01]  /*09e0*/  LDG.E.U16 R20, [R26.64] ;  /* 0x000000041a147981 */ /* 0x000162000c1e1500 */
[----:B------:R-:W-:-:S03]  /*09f0*/  LEA R61, R47, R45, 0x1 ;  /* 0x0000002d2f3d7211 */ /* 0x000fc600078e08ff */
[----:B------:R1:W5:Y:S04]  /*0a00*/  LDG.E.U16 R50, [R4.64] ;  /* 0x0000000404327981 */ /* 0x000368000c1e1500 */
[----:B0-----:R0:W5:Y:S02]  /*0a10*/  LDG.E.U16 R26, [R6.64] ;  /* 0x00000004061a7981 */ /* 0x001164000c1e1500 */
[----:B0-----:R-:W-:-:S04]  /*0a20*/  LEA R6, P0, R67, R0, 0x1 ;  /* 0x0000000043067211 */ /* 0x001fc800078008ff */
[----:B------:R-:W-:Y:S02]  /*0a30*/  LEA.HI.X.SX32 R7, R67, R44, 0x1, P0 ;  /* 0x0000002c43077211 */ /* 0x000fe400000f0eff */
[----:B-1----:R-:W-:Y:S01]  /*0a40*/  LEA R4, P0, R65, R0, 0x1 ;  /* 0x0000000041047211 */ /* 0x002fe200078008ff */
[----:B------:R-:W-:Y:S02]  /*0a50*/  IMAD R59, R47, 0x2, R61 ;  /* 0x000000022f3b7824 */ /* 0x000fe400078e023d */
[----:B------:R0:W5:Y:S01]  /*0a60*/  LDG.E.U16 R27, [R6.64] ;  /* 0x00000004061b7981 */ /* 0x000162000c1e1500 */
[----:B------:R-:W-:Y:S02]  /*0a70*/  LEA.HI.X.SX32 R5, R65, R44, 0x1, P0 ;  /* 0x0000002c41057211 */ /* 0x000fe400000f0eff */
[----:B0-----:R-:W-:-:S04]  /*0a80*/  LEA R6, P0, R45, R0, 0x1 ;  /* 0x000000002d067211 */ /* 0x001fc800078008ff */
[----:B------:R-:W-:Y:S01]  /*0a90*/  LEA.HI.X.SX32 R7, R45, R44, 0x1, P0 ;  /* 0x0000002c2d077211 */ /* 0x000fe200000f0eff */
[----:B---3--:R-:W-:Y:S04]  /*0aa0*/  STL [R1+0x2e4], R12 ;  /* 0x0002e40c01007387 */ /* 0x008fe80000100800 */
[----:B------:R0:W-:Y:S04]  /*0ab0*/  STL [R1+0x2e0], R40 ;  /* 0x0002e02801007387 */ /* 0x0001e80000100800 */
[----:B0-----:R0:W3:Y:S02]  /*0ac0*/  LDG.E.U16 R40, [R2.64] ;  /* 0x0000000402287981 */ /* 0x0010e4000c1e1500 */
[----:B0-----:R-:W-:-:S02]  /*0ad0*/  LEA R2, P1, R63, R0, 0x1 ;  /* 0x000000003f027211 */ /* 0x001fc400078208ff */
[----:B--2---:R-:W-:Y:S02]  /*0ae0*/  STL [R1+0x230], R32 ;  /* 0x0002302001007387 */ /* 0x004fe40000100800 */
[----:B------:R-:W-:Y:S02]  /*0af0*/  LEA.HI.X.SX32 R3, R63, R44, 0x1, P1 ;  /* 0x0000002c3f037211 */ /* 0x000fe400008f0eff */
[----:B----4-:R-:W-:Y:S04]  /*0b00*/  STL [R1+0x29c], R25 ;  /* 0x00029c1901007387 */ /* 0x010fe80000100800 */
[----:B------:R0:W-:Y:S04]  /*0b10*/  STL [R1+0x2dc], R8 ;  /* 0x0002dc0801007387 */ /* 0x0001e80000100800 */
[----:B-----5:R1:W-:Y:S04]  /*0b20*/  STL [R1+0x2d8], R14 ;  /* 0x0002d80e01007387 */ /* 0x0203e80000100800 */
[----:B0-----:R0:W2:Y:S04]  /*0b30*/  LDG.E.U16 R8, [R4.64] ;  /* 0x0000000404087981 */ /* 0x0010a8000c1e1500 */
[----:B-1----:R1:W4:Y:S01]  /*0b40*/  LDG.E.U16 R14, [R2.64] ;  /* 0x00000004020e7981 */ /* 0x002322000c1e1500 */
[----:B0-----:R-:W-:-:S02]  /*0b50*/  LEA R4, P0, R61, R0, 0x1 ;  /* 0x000000003d047211 */ /* 0x001fc400078008ff */
[----:B-1----:R-:W-:Y:S02]  /*0b60*/  LEA R2, P1, R59, R0, 0x1 ;  /* 0x000000003b027211 */ /* 0x002fe400078208ff */
[-C--:B------:R-:W-:Y:S02]  /*0b70*/  LEA.HI.X.SX32 R5, R61, R44.reuse, 0x1, P0 ;  /* 0x0000002c3d057211 */ /* 0x080fe400000f0eff */
[----:B------:R-:W-:Y:S01]  /*0b80*/  LEA.HI.X.SX32 R3, R59, R44, 0x1, P1 ;  /* 0x0000002c3b037211 */ /* 0x000fe200008f0eff */
[----:B------:R0:W-:Y:S04]  /*0b90*/  STL [R1+0x22c], R28 ;  /* 0x00022c1c01007387 */ /* 0x0001e80000100800 */
[----:B------:R1:W5:Y:S04]  /*0ba0*/  LDG.E.U16 R58, [R4.64] ;  /* 0x00000004043a7981 */ /* 0x000368000c1e1500 */
[----:B------:R1:W5:Y:S04]  /*0bb0*/  LDG.E.U16 R56, [R2.64] ;  /* 0x0000000402387981 */ /* 0x000368000c1e1500 */
[----:B0-----:R0:W5:Y:S01]  /*0bc0*/  LDG.E.U16 R28, [R6.64] ;  /* 0x00000004061c7981 */ /* 0x001162000c1e1500 */
[----:B------:R-:W-:-:S05]  /*0bd0*/  LEA R88, R47, R59, 0x1 ;  /* 0x0000003b2f587211 */ /* 0x000fca00078e08ff */
[----:B------:R-:W-:-:S05]  /*0be0*/  IMAD R57, R47, 0x2, R88 ;  /* 0x000000022f397824 */ /* 0x000fca00078e0258 */
[----:B------:R-:W-:-:S05]  /*0bf0*/  LEA R55, R47, R57, 0x1 ;  /* 0x000000392f377211 */ /* 0x000fca00078e08ff */
[----:B------:R-:W-:-:S05]  /*0c00*/  IMAD R13, R47, 0x2, R55 ;  /* 0x000000022f0d7824 */ /* 0x000fca00078e0237 */
[----:B------:R-:W-:-:S05]  /*0c10*/  LEA R87, R47, R13, 0x1 ;  /* 0x0000000d2f577211 */ /* 0x000fca00078e08ff */
[----:B------:R-:W-:-:S05]  /*0c20*/  IMAD R53, R47, 0x2, R87 ;  /* 0x000000022f357824 */ /* 0x000fca00078e0257 */
[----:B------:R-:W-:-:S05]  /*0c30*/  LEA R33, R47, R53, 0x1 ;  /* 0x000000352f217211 */ /* 0x000fca00078e08ff */
[----:B------:R-:W-:Y:S01]  /*0c40*/  IMAD R51, R47, 0x2, R33 ;  /* 0x000000022f337824 */ /* 0x000fe200078e0221 */
[----:B0-----:R-:W-:-:S04]  /*0c50*/  LEA R6, P0, R57, R0, 0x1 ;  /* 0x0000000039067211 */ /* 0x001fc800078008ff */
[----:B------:R-:W-:Y:S02]  /*0c60*/  LEA R86, R47, R51, 0x1 ;  /* 0x000000332f567211 */ /* 0x000fe400078e08ff */
[----:B------:R-:W-:Y:S02]  /*0c70*/  LEA.HI.X.SX32 R7, R57, R44, 0x1, P0 ;  /* 0x0000002c39077211 */ /* 0x000fe400000f0eff */
[-C--:B-1----:R-:W-:Y:S01]  /*0c80*/  LEA R4, P0, R55, R0.reuse, 0x1 ;  /* 0x0000000037047211 */ /* 0x082fe200078008ff */
[----:B------:R-:W-:Y:S01]  /*0c90*/  IMAD R49, R47, 0x2, R86 ;  /* 0x000000022f317824 */ /* 0x000fe200078e0256 */
[----:B------:R-:W-:Y:S02]  /*0ca0*/  LEA R2, P1, R13, R0, 0x1 ;  /* 0x000000000d027211 */ /* 0x000fe400078208ff */
[----:B------:R-:W-:Y:S02]  /*0cb0*/  LEA.HI.X.SX32 R5, R55, R44, 0x1, P0 ;  /* 0x0000002c37057211 */ /* 0x000fe400000f0eff */
[----:B------:R0:W5:Y:S01]  /*0cc0*/  LDG.E.U16 R55, [R6.64] ;  /* 0x0000000406377981 */ /* 0x000162000c1e1500 */
[----:B------:R-:W-:-:S03]  /*0cd0*/  LEA R34, R47, R49, 0x1 ;  /* 0x000000312f227211 */ /* 0x000fc600078e08ff */
[----:B------:R-:W-:Y:S01]  /*0ce0*/  STL [R1+0x294], R20 ;  /* 0x0002941401007387 */ /* 0x000fe20000100800 */
[----:B------:R-:W-:-:S03]  /*0cf0*/  LEA.HI.X.SX32 R3, R13, R44, 0x1, P1 ;  /* 0x0000002c0d037211 */ /* 0x000fc600008f0eff */
[----:B------:R-:W-:Y:S01]  /*0d00*/  STL [R1+0x2d4], R26 ;  /* 0x0002d41a01007387 */ /* 0x000fe20000100800 */
[----:B0-----:R-:W-:-:S03]  /*0d10*/  LEA R6, P0, R53, R0, 0x1 ;  /* 0x0000000035067211 */ /* 0x001fc600078008ff */
[----:B------:R0:W-:Y:S01]  /*0d20*/  STL [R1+0x2d0], R50 ;  /* 0x0002d03201007387 */ /* 0x0001e20000100800 */
[----:B------:R-:W-:Y:S01]  /*0d30*/  IMAD R15, R47, 0x2, R34 ;  /* 0x000000022f0f7824 */ /* 0x000fe200078e0222 */
[----:B------:R-:W-:Y:S02]  /*0d40*/  LEA.HI.X.SX32 R7, R53, R44, 0x1, P0 ;  /* 0x0000002c35077211 */ /* 0x000fe400000f0eff */
[----:B------:R1:W5:Y:S04]  /*0d50*/  LDG.E.U16 R59, [R2.64] ;  /* 0x00000004023b7981 */ /* 0x000368000c1e1500 */
[----:B0-----:R0:W5:Y:S01]  /*0d60*/  LDG.E.U16 R50, [R4.64] ;  /* 0x0000000404327981 */ /* 0x001162000c1e1500 */
[----:B------:R-:W-:Y:S02]  /*0d70*/  LEA R84, R47, R15, 0x1 ;  /* 0x0000000f2f547211 */ /* 0x000fe400078e08ff */
[-C--:B-1----:R-:W-:Y:S01]  /*0d80*/  LEA R2, P1, R51, R0.reuse, 0x1 ;  /* 0x0000000033027211 */ /* 0x082fe200078208ff */
[----:B------:R1:W5:Y:S01]  /*0d90*/  LDG.E.U16 R57, [R6.64] ;  /* 0x0000000406397981 */ /* 0x000362000c1e1500 */
[----:B0-----:R-:W-:-:S04]  /*0da0*/  LEA R4, P0, R33, R0, 0x1 ;  /* 0x0000000021047211 */ /* 0x001fc800078008ff */
[----:B------:R-:W-:Y:S02]  /*0db0*/  LEA.HI.X.SX32 R5, R33, R44, 0x1, P0 ;  /* 0x0000002c21057211 */ /* 0x000fe400000f0eff */
[----:B-1----:R-:W-:Y:S02]  /*0dc0*/  LEA R6, P0, R49, R0, 0x1 ;  /* 0x0000000031067211 */ /* 0x002fe400078008ff */
[-C--:B------:R-:W-:Y:S01]  /*0dd0*/  LEA.HI.X.SX32 R3, R51, R44.reuse, 0x1, P1 ;  /* 0x0000002c33037211 */ /* 0x080fe200008f0eff */
[----:B------:R-:W-:Y:S01]  /*0de0*/  IMAD R21, R47, 0x2, R84 ;  /* 0x000000022f157824 */ /* 0x000fe200078e0254 */
[----:B------:R0:W5:Y:S01]  /*0df0*/  LDG.E.U16 R51, [R4.64] ;  /* 0x0000000404337981 */ /* 0x000162000c1e1500 */
[----:B------:R-:W-:-:S03]  /*0e00*/  LEA.HI.X.SX32 R7, R49, R44, 0x1, P0 ;  /* 0x0000002c31077211 */ /* 0x000fc600000f0eff */
[----:B------:R1:W5:Y:S01]  /*0e10*/  LDG.E.U16 R54, [R2.64] ;  /* 0x0000000402367981 */ /* 0x000362000c1e1500 */
[----:B0-----:R-:W-:-:S04]  /*0e20*/  LEA R4, P0, R34, R0, 0x1 ;  /* 0x0000000022047211 */ /* 0x001fc800078008ff */
[----:B------:R-:W-:Y:S01]  /*0e30*/  LEA.HI.X.SX32 R5, R34, R44, 0x1, P0 ;  /* 0x0000002c22057211 */ /* 0x000fe200000f0eff */
[----:B---3--:R-:W-:Y:S04]  /*0e40*/  STL [R1+0x220], R40 ;  /* 0x0002202801007387 */ /* 0x008fe80000100800 */
[----:B------:R-:W-:Y:S04]  /*0e50*/  STL [R1+0x290], R27 ;  /* 0x0002901b01007387 */ /* 0x000fe80000100800 */
[----:B--2---:R-:W-:Y:S04]  /*0e60*/  STL [R1+0x2cc], R8 ;  /* 0x0002cc0801007387 */ /* 0x004fe80000100800 */
[----:B----4-:R-:W-:Y:S04]  /*0e70*/  STL [R1+0x2c8], R14 ;  /* 0x0002c80e01007387 */ /* 0x010fe80000100800 */
[----:B-----5:R-:W-:Y:S04]  /*0e80*/  STL [R1+0x21c], R28 ;  /* 0x00021c1c01007387 */ /* 0x020fe80000100800 */
[----:B------:R0:W-:Y:S04]  /*0e90*/  STL [R1+0x28c], R58 ;  /* 0x00028c3a01007387 */ /* 0x0001e80000100800 */
[----:B------:R2:W-:Y:S01]  /*0ea0*/  STL [R1+0x2c4], R56 ;  /* 0x0002c43801007387 */ /* 0x0005e20000100800 */
[----:B------:R-:W-:-:S02]  /*0eb0*/  LEA R35, R47, R21, 0x1 ;  /* 0x000000152f237211 */ /* 0x000fc400078e08ff */
[-C--:B-1----:R-:W-:Y:S01]  /*0ec0*/  LEA R2, P1, R15, R0.reuse, 0x1 ;  /* 0x000000000f027211 */ /* 0x082fe200078208ff */
[----:B0-----:R0:W3:Y:S04]  /*0ed0*/  LDG.E.U16 R58, [R4.64] ;  /* 0x00000004043a7981 */ /* 0x0010e8000c1e1500 */
[----:B--2---:R1:W2:Y:S02]  /*0ee0*/  LDG.E.U16 R56, [R6.64] ;  /* 0x0000000406387981 */ /* 0x0042a4000c1e1500 */
[----:B-1----:R-:W-:-:S04]  /*0ef0*/  LEA R6, P0, R21, R0, 0x1 ;  /* 0x0000000015067211 */ /* 0x002fc800078008ff */
[----:B------:R-:W-:-:S05]  /*0f00*/  LEA.HI.X.SX32 R7, R21, R44, 0x1, P0 ;  /* 0x0000002c15077211 */ /* 0x000fca00000f0eff */
[----:B------:R-:W4:Y:S01]  /*0f10*/  LDG.E.U16 R6, [R6.64] ;  /* 0x0000000406067981 */ /* 0x000f22000c1e1500 */
[----:B------:R-:W-:Y:S01]  /*0f20*/  IMAD R16, R47, 0x2, R35 ;  /* 0x000000022f107824 */ /* 0x000fe200078e0223 */
[----:B------:R-:W-:-:S04]  /*0f30*/  LEA.HI.X.SX32 R3, R15, R44, 0x1, P1 ;  /* 0x0000002c0f037211 */ /* 0x000fc800008f0eff */
[----:B------:R-:W-:Y:S02]  /*0f40*/  LEA R82, R47, R16, 0x1 ;  /* 0x000000102f527211 */ /* 0x000fe400078e08ff */
[----:B0-----:R-:W-:-:S03]  /*0f50*/  LEA R4, P0, R35, R0, 0x1 ;  /* 0x0000000023047211 */ /* 0x001fc600078008ff */
[----:B------:R-:W-:Y:S01]  /*0f60*/  IMAD R22, R47, 0x2, R82 ;  /* 0x000000022f167824 */ /* 0x000fe200078e0252 */
[----:B------:R0:W-:Y:S01]  /*0f70*/  STL [R1+0x210], R55 ;  /* 0x0002103701007387 */ /* 0x0001e20000100800 */
[----:B------:R-:W-:-:S03]  /*0f80*/  LEA.HI.X.SX32 R5, R35, R44, 0x1, P0 ;  /* 0x0000002c23057211 */ /* 0x000fc600000f0eff */
[C---:B------:R-:W-:Y:S02]  /*0f90*/  LEA R36, R47.reuse, R22, 0x1 ;  /* 0x000000162f247211 */ /* 0x040fe400078e08ff */
[----:B------:R1:W5:Y:S04]  /*0fa0*/  LDG.E.U16 R61, [R4.64] ;  /* 0x00000004043d7981 */ /* 0x000368000c1e1500 */
[----:B0-----:R0:W2:Y:S01]  /*0fb0*/  LDG.E.U16 R55, [R2.64] ;  /* 0x0000000402377981 */ /* 0x0010a2000c1e1500 */
[----:B------:R-:W-:Y:S01]  /*0fc0*/  IMAD R9, R47, 0x2, R36 ;  /* 0x000000022f097824 */ /* 0x000fe200078e0224 */
[C---:B0-----:R-:W-:Y:S02]  /*0fd0*/  LEA R2, P1, R16.reuse, R0, 0x1 ;  /* 0x0000000010027211 */ /* 0x041fe400078208ff */
[----:B------:R-:W-:Y:S04]  /*0fe0*/  STL [R1+0x284], R50 ;  /* 0x0002843201007387 */ /* 0x000fe80000100800 */
[----:B------:R-:W-:Y:S01]  /*0ff0*/  STL [R1+0x2c0], R59 ;  /* 0x0002c03b01007387 */ /* 0x000fe20000100800 */
[----:B------:R-:W-:-:S05]  /*1000*/  LEA.HI.X.SX32 R3, R16, R44, 0x1, P1 ;  /* 0x0000002c10037211 */ /* 0x000fca00008f0eff */
[----:B------:R0:W3:Y:S02]  /*1010*/  LDG.E.U16 R49, [R2.64] ;  /* 0x0000000402317981 */ /* 0x0000e4000c1e1500 */
[----:B0-----:R-:W-:-:S04]  /*1020*/  LEA R2, P1, R9, R0, 0x1 ;  /* 0x0000000009027211 */ /* 0x001fc800078208ff */
[----:B------:R-:W-:Y:S01]  /*1030*/  LEA.HI.X.SX32 R3, R9, R44, 0x1, P1 ;  /* 0x0000002c09037211 */ /* 0x000fe200008f0eff */
[----:B----4-:R0:W-:Y:S04]  /*1040*/  STL [R1+0x1fc], R6 ;  /* 0x0001fc0601007387 */ /* 0x0101e80000100800 */
[----:B------:R-:W-:Y:S01]  /*1050*/  STL [R1+0x20c], R57 ;  /* 0x00020c3901007387 */ /* 0x000fe20000100800 */
[----:B0-----:R-:W-:-:S03]  /*1060*/  LEA R6, P0, R22, R0, 0x1 ;  /* 0x0000000016067211 */ /* 0x001fc600078008ff */
[----:B------:R-:W-:Y:S01]  /*1070*/  STL [R1+0x280], R51 ;  /* 0x0002803301007387 */ /* 0x000fe20000100800 */
[----:B------:R-:W-:-:S03]  /*1080*/  LEA.HI.X.SX32 R7, R22, R44, 0x1, P0 ;  /* 0x0000002c16077211 */ /* 0x000fc600000f0eff */
[----:B------:R0:W-:Y:S01]  /*1090*/  STL [R1+0x2bc], R54 ;  /* 0x0002bc3601007387 */ /* 0x0001e20000100800 */
[----:B-1----:R-:W-:-:S04]  /*10a0*/  LEA R4, P0, R36, R0, 0x1 ;  /* 0x0000000024047211 */ /* 0x002fc800078008ff */
[----:B------:R-:W-:Y:S01]  /*10b0*/  LEA.HI.X.SX32 R5, R36, R44, 0x1, P0 ;  /* 0x0000002c24057211 */ /* 0x000fe200000f0eff */
[----:B0-----:R0:W4:Y:S04]  /*10c0*/  LDG.E.U16 R54, [R6.64] ;  /* 0x0000000406367981 */ /* 0x001128000c1e1500 */
[----:B--2---:R1:W-:Y:S04]  /*10d0*/  STL [R1+0x200], R56 ;  /* 0x0002003801007387 */ /* 0x0043e80000100800 */
[----:B------:R2:W4:Y:S04]  /*10e0*/  LDG.E.U16 R57, [R4.64] ;  /* 0x0000000404397981 */ /* 0x000528000c1e1500 */
[----:B-1----:R1:W4:Y:S01]  /*10f0*/  LDG.E.U16 R56, [R2.64] ;  /* 0x0000000402387981 */ /* 0x002322000c1e1500 */
[----:B------:R-:W-:-:S05]  /*1100*/  LEA R41, R47, R9, 0x1 ;  /* 0x000000092f297211 */ /* 0x000fca00078e08ff */
[----:B------:R-:W-:-:S05]  /*1110*/  IMAD R23, R47, 0x2, R41 ;  /* 0x000000022f177824 */ /* 0x000fca00078e0229 */
[----:B------:R-:W-:-:S05]  /*1120*/  LEA R29, R47, R23, 0x1 ;  /* 0x000000172f1d7211 */ /* 0x000fca00078e08ff */
[----:B------:R-:W-:-:S05]  /*1130*/  IMAD R10, R47, 0x2, R29 ;  /* 0x000000022f0a7824 */ /* 0x000fca00078e021d */
[----:B------:R-:W-:Y:S02]  /*1140*/  LEA R42, R47, R10, 0x1 ;  /* 0x0000000a2f2a7211 */ /* 0x000fe400078e08ff */
[----:B0-----:R-:W-:-:S03]  /*1150*/  LEA R6, P0, R23, R0, 0x1 ;  /* 0x0000000017067211 */ /* 0x001fc600078008ff */
[----:B------:R-:W-:Y:S01]  /*1160*/  IMAD R24, R47, 0x2, R42 ;  /* 0x000000022f187824 */ /* 0x000fe200078e022a */
[----:B------:R-:W-:Y:S02]  /*1170*/  LEA.HI.X.SX32 R7, R23, R44, 0x1, P0 ;  /* 0x0000002c17077211 */ /* 0x000fe400000f0eff */
[----:B--2---:R-:W-:Y:S02]  /*1180*/  LEA R4, P0, R29, R0, 0x1 ;  /* 0x000000001d047211 */ /* 0x004fe400078008ff */
[----:B------:R-:W-:Y:S01]  /*1190*/  LEA R30, R47, R24, 0x1 ;  /* 0x000000182f1e7211 */ /* 0x000fe200078e08ff */
[----:B------:R0:W2:Y:S01]  /*11a0*/  LDG.E.U16 R59, [R6.64] ;  /* 0x00000004063b7981 */ /* 0x0000a2000c1e1500 */
[C---:B-1----:R-:W-:Y:S02]  /*11b0*/  LEA R2, P1, R10.reuse, R0, 0x1 ;  /* 0x000000000a027211 */ /* 0x042fe400078208ff */
[-C--:B------:R-:W-:Y:S01]  /*11c0*/  LEA.HI.X.SX32 R5, R29, R44.reuse, 0x1, P0 ;  /* 0x0000002c1d057211 */ /* 0x080fe200000f0eff */
[----:B------:R-:W-:Y:S01]  /*11d0*/  IMAD R11, R47, 0x2, R30 ;  /* 0x000000022f0b7824 */ /* 0x000fe200078e021e */
[----:B------:R-:W-:Y:S01]  /*11e0*/  LEA.HI.X.SX32 R3, R10, R44, 0x1, P1 ;  /* 0x0000002c0a037211 */ /* 0x000fe200008f0eff */
[----:B---3--:R1:W-:Y:S01]  /*11f0*/  STL [R1+0x27c], R58 ;  /* 0x00027c3a01007387 */ /* 0x0083e20000100800 */
[----:B0-----:R-:W-:-:S03]  /*1200*/  LEA R6, P0, R24, R0, 0x1 ;  /* 0x0000000018067211 */ /* 0x001fc600078008ff */
[----:B------:R0:W-:Y:S01]  /*1210*/  STL [R1+0x2b8], R55 ;  /* 0x0002b83701007387 */ /* 0x0001e20000100800 */
[C---:B------:R-:W-:Y:S02]  /*1220*/  LEA R43, R47.reuse, R11, 0x1 ;  /* 0x0000000b2f2b7211 */ /* 0x040fe400078e08ff */
[----:B------:R-:W-:Y:S01]  /*1230*/  LEA.HI.X.SX32 R7, R24, R44, 0x1, P0 ;  /* 0x0000002c18077211 */ /* 0x000fe200000f0eff */
[----:B-1----:R1:W3:Y:S04]  /*1240*/  LDG.E.U16 R58, [R4.64] ;  /* 0x00000004043a7981 */ /* 0x0022e8000c1e1500 */
[----:B0-----:R0:W2:Y:S01]  /*1250*/  LDG.E.U16 R55, [R2.64] ;  /* 0x0000000402377981 */ /* 0x0010a2000c1e1500 */
[-C--:B-1----:R-:W-:Y:S01]  /*1260*/  LEA R4, P0, R30, R0.reuse, 0x1 ;  /* 0x000000001e047211 */ /* 0x082fe200078008ff */
[----:B------:R-:W-:Y:S01]  /*1270*/  IMAD R17, R47, 0x2, R43 ;  /* 0x000000022f117824 */ /* 0x000fe200078e022b */
[----:B0-----:R-:W-:-:S02]  /*1280*/  LEA R2, P1, R11, R0, 0x1 ;  /* 0x000000000b027211 */ /* 0x001fc400078208ff */
[-C--:B------:R-:W-:Y:S02]  /*1290*/  LEA.HI.X.SX32 R5, R30, R44.reuse, 0x1, P0 ;  /* 0x0000002c1e057211 */ /* 0x080fe400000f0eff */
[----:B------:R-:W-:Y:S01]  /*12a0*/  LEA.HI.X.SX32 R3, R11, R44, 0x1, P1 ;  /* 0x0000002c0b037211 */ /* 0x000fe200008f0eff */
[----:B-----5:R0:W-:Y:S04]  /*12b0*/  STL [R1+0x274], R61 ;  /* 0x0002743d01007387 */ /* 0x0201e80000100800 */
[----:B------:R1:W-:Y:S04]  /*12c0*/  STL [R1+0x2a8], R49 ;  /* 0x0002a83101007387 */ /* 0x0003e80000100800 */
[----:B0-----:R0:W5:Y:S04]  /*12d0*/  LDG.E.U16 R61, [R6.64] ;  /* 0x00000004063d7981 */ /* 0x001168000c1e1500 */
[----:B-1----:R1:W5:Y:S01]  /*12e0*/  LDG.E.U16 R49, [R4.64] ;  /* 0x0000000404317981 */ /* 0x002362000c1e1500 */
[----:B0-----:R-:W-:-:S04]  /*12f0*/  LEA R6, P0, R17, R0, 0x1 ;  /* 0x0000000011067211 */ /* 0x001fc800078008ff */
[----:B------:R-:W-:Y:S01]  /*1300*/  LEA.HI.X.SX32 R7, R17, R44, 0x1, P0 ;  /* 0x0000002c11077211 */ /* 0x000fe200000f0eff */
[----:B----4-:R0:W-:Y:S04]  /*1310*/  STL [R1+0x1f0], R54 ;  /* 0x0001f03601007387 */ /* 0x0101e80000100800 */
[----:B0-----:R0:W4:Y:S04]  /*1320*/  LDG.E.U16 R54, [R2.64] ;  /* 0x0000000402367981 */ /* 0x001128000c1e1500 */
[----:B------:R-:W-:Y:S04]  /*1330*/  STL [R1+0x270], R57 ;  /* 0x0002703901007387 */ /* 0x000fe80000100800 */
[----:B------:R0:W-:Y:S04]  /*1340*/  STL [R1+0x298], R56 ;  /* 0x0002983801007387 */ /* 0x0001e80000100800 */
[----:B0-----:R0:W4:Y:S01]  /*1350*/  LDG.E.U16 R56, [R6.64] ;  /* 0x0000000406387981 */ /* 0x001122000c1e1500 */
[----:B------:R-:W-:-:S05]  /*1360*/  LEA R31, R47, R17, 0x1 ;  /* 0x000000112f1f7211 */ /* 0x000fca00078e08ff */
[----:B------:R-:W-:-:S05]  /*1370*/  IMAD R12, R47, 0x2, R31 ;  /* 0x000000022f0c7824 */ /* 0x000fca00078e021f */
[----:B------:R-:W-:-:S05]  /*1380*/  LEA R37, R47, R12, 0x1 ;  /* 0x0000000c2f257211 */ /* 0x000fca00078e08ff */
[----:B------:R-:W-:-:S05]  /*1390*/  IMAD R18, R47, 0x2, R37 ;  /* 0x000000022f127824 */ /* 0x000fca00078e0225 */
[----:B------:R-:W-:-:S05]  /*13a0*/  LEA R32, R47, R18, 0x1 ;  /* 0x000000122f207211 */ /* 0x000fca00078e08ff */
[----:B------:R-:W-:Y:S01]  /*13b0*/  IMAD R48, R47, 0x2, R32 ;  /* 0x000000022f307824 */ /* 0x000fe200078e0220 */
[----:B-1----:R-:W-:-:S04]  /*13c0*/  LEA R4, P0, R31, R0, 0x1 ;  /* 0x000000001f047211 */ /* 0x002fc800078008ff */
[----:B------:R-:W-:Y:S02]  /*13d0*/  LEA R38, R47, R48, 0x1 ;  /* 0x000000302f267211 */ /* 0x000fe400078e08ff */
[----:B------:R-:W-:-:S03]  /*13e0*/  LEA R2, P1, R12, R0, 0x1 ;  /* 0x000000000c027211 */ /* 0x000fc600078208ff */
[----:B------:R-:W-:Y:S01]  /*13f0*/  IMAD R19, R47, 0x2, R38 ;  /* 0x000000022f137824 */ /* 0x000fe200078e0226 */
[-C--:B------:R-:W-:Y:S02]  /*1400*/  LEA.HI.X.SX32 R5, R31, R44.reuse, 0x1, P0 ;  /* 0x0000002c1f057211 */ /* 0x080fe400000f0eff */
[----:B------:R-:W-:Y:S02]  /*1410*/  LEA.HI.X.SX32 R3, R12, R44, 0x1, P1 ;  /* 0x0000002c0c037211 */ /* 0x000fe400008f0eff */
[C---:B0-----:R-:W-:Y:S01]  /*1420*/  LEA R6, P0, R18.reuse, R0, 0x1 ;  /* 0x0000000012067211 */ /* 0x041fe200078008ff */
[----:B------:R0:W4:Y:S01]  /*1430*/  LDG.E.U16 R57, [R4.64] ;  /* 0x0000000404397981 */ /* 0x000122000c1e1500 */
[C---:B------:R-:W-:Y:S02]  /*1440*/  LEA R25, R47.reuse, R19, 0x1 ;  /* 0x000000132f197211 */ /* 0x040fe400078e08ff */
[----:B------:R-:W-:Y:S01]  /*1450*/  LEA.HI.X.SX32 R7, R18, R44, 0x1, P0 ;  /* 0x0000002c12077211 */ /* 0x000fe200000f0eff */
[----:B--2---:R1:W-:Y:S02]  /*1460*/  STL [R1+0x1ec], R59 ;  /* 0x0001ec3b01007387 */ /* 0x0043e40000100800 */
[----:B------:R-:W-:Y:S01]  /*1470*/  IMAD R45, R47, 0x2, R25 ;  /* 0x000000022f2d7824 */ /* 0x000fe200078e0219 */
[C---:B0-----:R-:W-:Y:S01]  /*1480*/  LEA R4, P0, R32.reuse, R0, 0x1 ;  /* 0x0000000020047211 */ /* 0x041fe200078008ff */
[----:B-1----:R0:W2:Y:S03]  /*1490*/  LDG.E.U16 R59, [R2.64] ;  /* 0x00000004023b7981 */ /* 0x0020a6000c1e1500 */
[----:B------:R-:W-:Y:S01]  /*14a0*/  LEA.HI.X.SX32 R5, R32, R44, 0x1, P0 ;  /* 0x0000002c20057211 */ /* 0x000fe200000f0eff */
[----:B---3--:R1:W-:Y:S01]  /*14b0*/  STL [R1+0x26c], R58 ;  /* 0x00026c3a01007387 */ /* 0x0083e20000100800 */
[----:B0-----:R-:W-:-:S03]  /*14c0*/  LEA R2, P1, R48, R0, 0x1 ;  /* 0x0000000030027211 */ /* 0x001fc600078208ff */
[----:B------:R0:W-:Y:S01]  /*14d0*/  STL [R1+0x288], R55 ;  /* 0x0002883701007387 */ /* 0x0001e20000100800 */
[C---:B------:R-:W-:Y:S02]  /*14e0*/  LEA R39, R47.reuse, R45, 0x1 ;  /* 0x0000002d2f277211 */ /* 0x040fe400078e08ff */
[----:B------:R-:W-:Y:S01]  /*14f0*/  LEA.HI.X.SX32 R3, R48, R44, 0x1, P1 ;  /* 0x0000002c30037211 */ /* 0x000fe200008f0eff */
[----:B-1----:R1:W3:Y:S04]  /*1500*/  LDG.E.U16 R58, [R4.64] ;  /* 0x00000004043a7981 */ /* 0x0022e8000c1e1500 */
[----:B0-----:R0:W3:Y:S01]  /*1510*/  LDG.E.U16 R55, [R6.64] ;  /* 0x0000000406377981 */ /* 0x0010e2000c1e1500 */
[----:B------:R-:W-:-:S03]  /*1520*/  IMAD R20, R47, 0x2, R39 ;  /* 0x000000022f147824 */ /* 0x000fc600078e0227 */
[----:B------:R1:W3:Y:S01]  /*1530*/  LDG.E.U16 R64, [R2.64] ;  /* 0x0000000402407981 */ /* 0x0002e2000c1e1500 */
[----:B0-----:R-:W-:-:S03]  /*1540*/  LEA R6, P0, R19, R0, 0x1 ;  /* 0x0000000013067211 */ /* 0x001fc600078008ff */
[----:B-----5:R-:W-:Y:S01]  /*1550*/  STL [R1+0x1e0], R61 ;  /* 0x0001e03d01007387 */ /* 0x020fe20000100800 */
[----:B------:R-:W-:Y:S02]  /*1560*/  LEA.HI.X.SX32 R7, R19, R44, 0x1, P0 ;  /* 0x0000002c13077211 */ /* 0x000fe400000f0eff */
[-C--:B-1----:R-:W-:Y:S01]  /*1570*/  LEA R4, P0, R25, R0.reuse, 0x1 ;  /* 0x0000000019047211 */ /* 0x082fe200078008ff */
[----:B------:R-:W-:Y:S01]  /*1580*/  STL [R1+0x264], R49 ;  /* 0x0002643101007387 */ /* 0x000fe20000100800 */
[----:B------:R-:W-:Y:S02]  /*1590*/  LEA R2, P1, R45, R0, 0x1 ;  /* 0x000000002d027211 */ /* 0x000fe400078208ff */
[-C--:B------:R-:W-:Y:S02]  /*15a0*/  LEA.HI.X.SX32 R5, R25, R44.reuse, 0x1, P0 ;  /* 0x0000002c19057211 */ /* 0x080fe400000f0eff */
[----:B------:R-:W-:-:S03]  /*15b0*/  LEA.HI.X.SX32 R3, R45, R44, 0x1, P1 ;  /* 0x0000002c2d037211 */ /* 0x000fc600008f0eff */
[----:B------:R0:W5:Y:S04]  /*15c0*/  LDG.E.U16 R67, [R4.64] ;  /* 0x0000000404437981 */ /* 0x000168000c1e1500 */
[----:B----4-:R1:W-:Y:S04]  /*15d0*/  STL [R1+0x278], R54 ;  /* 0x0002783601007387 */ /* 0x0103e80000100800 */
[----:B-1----:R1:W4:Y:S02]  /*15e0*/  LDG.E.U16 R54, [R6.64] ;  /* 0x0000000406367981 */ /* 0x002324000c1e1500 */
[----:B-1----:R-:W-:-:S02]  /*15f0*/  LEA R6, P0, R20, R0, 0x1 ;  /* 0x0000000014067211 */ /* 0x002fc400078008ff */
[----:B------:R1:W-:Y:S02]  /*1600*/  STL [R1+0x1dc], R56 ;  /* 0x0001dc3801007387 */ /* 0x0003e40000100800 */
[----:B------:R-:W-:-:S05]  /*1610*/  LEA.HI.X.SX32 R7, R20, R44, 0x1, P0 ;  /* 0x0000002c14077211 */ /* 0x000fca00000f0eff */
[----:B------:R0:W5:Y:S04]  /*1620*/  LDG.E.U16 R66, [R6.64] ;  /* 0x0000000406427981 */ /* 0x000168000c1e1500 */
[----:B-1----:R1:W5:Y:S01]  /*1630*/  LDG.E.U16 R56, [R2.64] ;  /* 0x0000000402387981 */ /* 0x002362000c1e1500 */
[----:B------:R-:W-:-:S05]  /*1640*/  LEA R26, R47, R20, 0x1 ;  /* 0x000000142f1a7211 */ /* 0x000fca00078e08ff */
[----:B------:R-:W-:-:S05]  /*1650*/  IMAD R52, R47, 0x2, R26 ;  /* 0x000000022f347824 */ /* 0x000fca00078e021a */
[----:B------:R-:W-:-:S05]  /*1660*/  LEA R40, R47, R52, 0x1 ;  /* 0x000000342f287211 */ /* 0x000fca00078e08ff */
[----:B------:R-:W-:-:S05]  /*1670*/  IMAD R13, R47, 0x2, R40 ;  /* 0x000000022f0d7824 */ /* 0x000fca00078e0228 */
[----:B------:R-:W-:-:S05]  /*1680*/  LEA R27, R47, R13, 0x1 ;  /* 0x0000000d2f1b7211 */ /* 0x000fca00078e08ff */
[C---:B------:R-:W-:Y:S01]  /*1690*/  IMAD R8, R47.reuse, 0x2, R27 ;  /* 0x000000022f087824 */ /* 0x040fe200078e021b */
[-C--:B0-----:R-:W-:Y:S02]  /*16a0*/  LEA R4, P0, R26, R0.reuse, 0x1 ;  /* 0x000000001a047211 */ /* 0x081fe400078008ff */
[----:B-1----:R-:W-:Y:S02]  /*16b0*/  LEA R2, P1, R52, R0, 0x1 ;  /* 0x0000000034027211 */ /* 0x002fe400078208ff */
[C---:B------:R-:W-:Y:S02]  /*16c0*/  LEA R33, R47.reuse, R8, 0x1 ;  /* 0x000000082f217211 */ /* 0x040fe400078e08ff */
[-C--:B------:R-:W-:Y:S02]  /*16d0*/  LEA.HI.X.SX32 R5, R26, R44.reuse, 0x1, P0 ;  /* 0x0000002c1a057211 */ /* 0x080fe400000f0eff */
[----:B------:R-:W-:Y:S01]  /*16e0*/  LEA.HI.X.SX32 R3, R52, R44, 0x1, P1 ;  /* 0x0000002c34037211 */ /* 0x000fe200008f0eff */
[----:B------:R-:W-:Y:S01]  /*16f0*/  IMAD R14, R47, 0x2, R33 ;  /* 0x000000022f0e7824 */ /* 0x000fe200078e0221 */
[C---:B------:R-:W-:Y:S01]  /*1700*/  LEA R6, P0, R13.reuse, R0, 0x1 ;  /* 0x000000000d067211 */ /* 0x040fe200078008ff */
[----:B------:R-:W-:Y:S03]  /*1710*/  STL [R1+0x260], R57 ;  /* 0x0002603901007387 */ /* 0x000fe60000100800 */
[----:B------:R-:W-:Y:S01]  /*1720*/  LEA.HI.X.SX32 R7, R13, R44, 0x1, P0 ;  /* 0x0000002c0d077211 */ /* 0x000fe200000f0eff */
[----:B--2---:R-:W-:Y:S01]  /*1730*/  STL [R1+0x268], R59 ;  /* 0x0002683b01007387 */ /* 0x004fe20000100800 */
[----:B------:R-:W-:-:S03]  /*1740*/  LEA R28, R47, R14, 0x1 ;  /* 0x0000000e2f1c7211 */ /* 0x000fc600078e08ff */
[----:B------:R0:W2:Y:S02]  /*1750*/  LDG.E.U16 R61, [R4.64] ;  /* 0x00000004043d7981 */ /* 0x0000a4000c1e1500 */
[----:B------:R-:W-:Y:S01]  /*1760*/  IMAD R53, R47, 0x2, R28 ;  /* 0x000000022f357824 */ /* 0x000fe200078e021c */
[C---:B0-----:R-:W-:Y:S01]  /*1770*/  LEA R4, P0, R27.reuse, R0, 0x1 ;  /* 0x000000001b047211 */ /* 0x041fe200078008ff */
[----:B---3--:R0:W-:Y:S03]  /*1780*/  STL [R1+0x1d0], R55 ;  /* 0x0001d03701007387 */ /* 0x0081e60000100800 */
[----:B------:R-:W-:Y:S01]  /*1790*/  LEA.HI.X.SX32 R5, R27, R44, 0x1, P0 ;  /* 0x0000002c1b057211 */ /* 0x000fe200000f0eff */
[----:B------:R-:W-:Y:S04]  /*17a0*/  STL [R1+0x254], R58 ;  /* 0x0002543a01007387 */ /* 0x000fe80000100800 */
[----:B0-----:R0:W3:Y:S04]  /*17b0*/  LDG.E.U16 R55, [R2.64] ;  /* 0x0000000402377981 */ /* 0x0010e8000c1e1500 */
[----:B------:R1:W-:Y:S01]  /*17c0*/  STL [R1+0x258], R64 ;  /* 0x0002584001007387 */ /* 0x0003e20000100800 */
[----:B------:R-:W-:-:S03]  /*17d0*/  LEA R34, R47, R53, 0x1 ;  /* 0x000000352f227211 */ /* 0x000fc600078e08ff */
[----:B------:R1:W3:Y:S01]  /*17e0*/  LDG.E.U16 R68, [R4.64] ;  /* 0x0000000404447981 */ /* 0x0002e2000c1e1500 */
[----:B0-----:R-:W-:-:S03]  /*17f0*/  LEA R2, P1, R8, R0, 0x1 ;  /* 0x0000000008027211 */ /* 0x001fc600078208ff */
[----:B-1----:R0:W3:Y:S01]  /*1800*/  LDG.E.U16 R64, [R6.64] ;  /* 0x0000000406407981 */ /* 0x0020e2000c1e1500 */
[----:B------:R-:W-:Y:S02]  /*1810*/  LEA.HI.X.SX32 R3, R8, R44, 0x1, P1 ;  /* 0x0000002c08037211 */ /* 0x000fe400008f0eff */
[----:B0-----:R-:W-:-:S04]  /*1820*/  LEA R6, P0, R14, R0, 0x1 ;  /* 0x000000000e067211 */ /* 0x001fc800078008ff */
[----:B------:R-:W-:Y:S02]  /*1830*/  LEA.HI.X.SX32 R7, R14, R44, 0x1, P0 ;  /* 0x0000002c0e077211 */ /* 0x000fe400000f0eff */
[C---:B------:R-:W-:Y:S01]  /*1840*/  LEA R4, P0, R28.reuse, R0, 0x1 ;  /* 0x000000001c047211 */ /* 0x040fe200078008ff */
[----:B------:R-:W-:Y:S02]  /*1850*/  IMAD R15, R47, 0x2, R34 ;  /* 0x000000022f0f7824 */ /* 0x000fe400078e0222 */
[----:B------:R0:W3:Y:S01]  /*1860*/  LDG.E.U16 R70, [R6.64] ;  /* 0x0000000406467981 */ /* 0x0000e2000c1e1500 */
[----:B------:R-:W-:-:S05]  /*1870*/  LEA.HI.X.SX32 R5, R28, R44, 0x1, P0 ;  /* 0x0000002c1c057211 */ /* 0x000fca00000f0eff */
[----:B------:R1:W3:Y:S01]  /*1880*/  LDG.E.U16 R69, [R4.64] ;  /* 0x0000000404457981 */ /* 0x0002e2000c1e1500 */
[----:B0-----:R-:W-:-:S04]  /*1890*/  LEA R6, P0, R15, R0, 0x1 ;  /* 0x000000000f067211 */ /* 0x001fc800078008ff */
[----:B------:R-:W-:Y:S01]  /*18a0*/  LEA.HI.X.SX32 R7, R15, R44, 0x1, P0 ;  /* 0x0000002c0f077211 */ /* 0x000fe200000f0eff */
[----:B----4-:R0:W-:Y:S04]  /*18b0*/  STL [R1+0x1cc], R54 ;  /* 0x0001cc3601007387 */ /* 0x0101e80000100800 */
[----:B0-----:R0:W4:Y:S04]  /*18c0*/  LDG.E.U16 R54, [R2.64] ;  /* 0x0000000402367981 */ /* 0x001128000c1e1500 */
[----:B-----5:R5:W-:Y:S01]  /*18d0*/  STL [R1+0x244], R67 ;  /* 0x0002444301007387 */ /* 0x020be20000100800 */
[----:B0-----:R-:W-:-:S04]  /*18e0*/  LEA R2, P1, R53, R0, 0x1 ;  /* 0x0000000035027211 */ /* 0x001fc800078208ff */
[----:B------:R-:W-:Y:S01]  /*18f0*/  LEA.HI.X.SX32 R3, R53, R44, 0x1, P1 ;  /* 0x0000002c35037211 */ /* 0x000fe200008f0eff */
[----:B------:R-:W-:Y:S04]  /*1900*/  STL [R1+0x248], R56 ;  /* 0x0002483801007387 */ /* 0x000fe80000100800 */
[----:B------:R0:W-:Y:S04]  /*1910*/  STL [R1+0x1c0], R66 ;  /* 0x0001c04201007387 */ /* 0x0001e80000100800 */
[----:B-----5:R5:W4:Y:S04]  /*1920*/  LDG.E.U16 R67, [R6.64] ;  /* 0x0000000406437981 */ /* 0x020b28000c1e1500 */
[----:B0-----:R0:W4:Y:S01]  /*1930*/  LDG.E.U16 R66, [R2.64] ;  /* 0x0000000402427981 */ /* 0x001122000c1e1500 */
[----:B------:R-:W-:-:S05]  /*1940*/  LEA R21, R47, R15, 0x1 ;  /* 0x0000000f2f157211 */ /* 0x000fca00078e08ff */
[----:B------:R-:W-:-:S05]  /*1950*/  IMAD R50, R47, 0x2, R21 ;  /* 0x000000022f327824 */ /* 0x000fca00078e0215 */
[----:B------:R-:W-:-:S05]  /*1960*/  LEA R35, R47, R50, 0x1 ;  /* 0x000000322f237211 */ /* 0x000fca00078e08ff */
[----:B------:R-:W-:-:S05]  /*1970*/  IMAD R16, R47, 0x2, R35 ;  /* 0x000000022f107824 */ /* 0x000fca00078e0223 */
[----:B------:R-:W-:-:S05]  /*1980*/  LEA R22, R47, R16, 0x1 ;  /* 0x000000102f167211 */ /* 0x000fca00078e08ff */
[----:B------:R-:W-:-:S05]  /*1990*/  IMAD R51, R47, 0x2, R22 ;  /* 0x000000022f337824 */ /* 0x000fca00078e0216 */
[----:B------:R-:W-:Y:S02]  /*19a0*/  LEA R36, R47, R51, 0x1 ;  /* 0x000000332f247211 */ /* 0x000fe400078e08ff */
[----:B-1----:R-:W-:-:S03]  /*19b0*/  LEA R4, P0, R21, R0, 0x1 ;  /* 0x0000000015047211 */ /* 0x002fc600078008ff */
[----:B------:R-:W-:Y:S01]  /*19c0*/  IMAD R9, R47, 0x2, R36 ;  /* 0x000000022f097824 */ /* 0x000fe200078e0224 */
[----:B0-----:R-:W-:Y:S02]  /*19d0*/  LEA R2, P1, R50, R0, 0x1 ;  /* 0x0000000032027211 */ /* 0x001fe400078208ff */
[----:B------:R-:W-:Y:S02]  /*19e0*/  LEA.HI.X.SX32 R5, R21, R44, 0x1, P0 ;  /* 0x0000002c15057211 */ /* 0x000fe400000f0eff */
[C---:B------:R-:W-:Y:S02]  /*19f0*/  LEA R23, R47.reuse, R9, 0x1 ;  /* 0x000000092f177211 */ /* 0x040fe400078e08ff */
[----:B-----5:R-:W-:Y:S01]  /*1a00*/  LEA R6, P0, R16, R0, 0x1 ;  /* 0x0000000010067211 */ /* 0x020fe200078008ff */
[----:B--2---:R0:W-:Y:S01]  /*1a10*/  STL [R1+0x234], R61 ;  /* 0x0002343d01007387 */ /* 0x0041e20000100800 */
[-C--:B------:R-:W-:Y:S01]  /*1a20*/  LEA.HI.X.SX32 R3, R50, R44.reuse, 0x1, P1 ;  /* 0x0000002c32037211 */ /* 0x080fe200008f0eff */
[C---:B------:R-:W-:Y:S01]  /*1a30*/  IMAD R60, R47.reuse, 0x2, R23 ;  /* 0x000000022f3c7824 */ /* 0x040fe200078e0217 */
[----:B------:R-:W-:Y:S01]  /*1a40*/  LEA.HI.X.SX32 R7, R16, R44, 0x1, P0 ;  /* 0x0000002c10077211 */ /* 0x000fe200000f0eff */
[----:B0-----:R0:W2:Y:S04]  /*1a50*/  LDG.E.U16 R61, [R4.64] ;  /* 0x00000004043d7981 */ /* 0x0010a8000c1e1500 */
[----:B---3--:R-:W-:Y:S01]  /*1a60*/  STL [R1+0x238], R55 ;  /* 0x0002383701007387 */ /* 0x008fe20000100800 */
[----:B------:R-:W-:-:S02]  /*1a70*/  LEA R29, R47, R60, 0x1 ;  /* 0x0000003c2f1d7211 */ /* 0x000fc400078e08ff */
[----:B0-----:R-:W-:-:S04]  /*1a80*/  LEA R4, P0, R22, R0, 0x1 ;  /* 0x0000000016047211 */ /* 0x001fc800078008ff */
[----:B------:R-:W-:Y:S01]  /*1a90*/  LEA.HI.X.SX32 R5, R22, R44, 0x1, P0 ;  /* 0x0000002c16057211 */ /* 0x000fe200000f0eff */
[----:B------:R0:W-:Y:S04]  /*1aa0*/  STL [R1+0x1bc], R64 ;  /* 0x0001bc4001007387 */ /* 0x0001e80000100800 */
[----:B------:R1:W-:Y:S01]  /*1ab0*/  STL [R1+0x224], R68 ;  /* 0x0002244401007387 */ /* 0x0003e20000100800 */
[----:B------:R-:W-:-:S03]  /*1ac0*/  IMAD R10, R47, 0x2, R29 ;  /* 0x000000022f0a7824 */ /* 0x000fc600078e021d */
[----:B------:R3:W5:Y:S04]  /*1ad0*/  LDG.E.U16 R72, [R4.64] ;  /* 0x0000000404487981 */ /* 0x000768000c1e1500 */
[----:B0-----:R0:W5:Y:S04]  /*1ae0*/  LDG.E.U16 R64, [R2.64] ;  /* 0x0000000402407981 */ /* 0x001168000c1e1500 */
[----:B-1----:R1:W5:Y:S01]  /*1af0*/  LDG.E.U16 R68, [R6.64] ;  /* 0x0000000406447981 */ /* 0x002362000c1e1500 */
[-C--:B0-----:R-:W-:Y:S02]  /*1b00*/  LEA R2, P1, R51, R0.reuse, 0x1 ;  /* 0x0000000033027211 */ /* 0x081fe400078208ff */
[----:B-1----:R-:W-:-:S02]  /*1b10*/  LEA R6, P0, R9, R0, 0x1 ;  /* 0x0000000009067211 */ /* 0x002fc400078008ff */
[-C--:B------:R-:W-:Y:S02]  /*1b20*/  LEA.HI.X.SX32 R3, R51, R44.reuse, 0x1, P1 ;  /* 0x0000002c33037211 */ /* 0x080fe400008f0eff */
[----:B------:R-:W-:Y:S02]  /*1b30*/  LEA.HI.X.SX32 R7, R9, R44, 0x1, P0 ;  /* 0x0000002c09077211 */ /* 0x000fe400000f0eff */
[C---:B---3--:R-:W-:Y:S01]  /*1b40*/  LEA R4, P0, R23.reuse, R0, 0x1 ;  /* 0x0000000017047211 */ /* 0x048fe200078008ff */
[----:B------:R0:W3:Y:S03]  /*1b50*/  LDG.E.U16 R71, [R2.64] ;  /* 0x0000000402477981 */ /* 0x0000e6000c1e1500 */
[----:B------:R-:W-:Y:S02]  /*1b60*/  LEA.HI.X.SX32 R5, R23, R44, 0x1, P0 ;  /* 0x0000002c17057211 */ /* 0x000fe400000f0eff */
[----:B0-----:R-:W-:-:S04]  /*1b70*/  LEA R2, P1, R60, R0, 0x1 ;  /* 0x000000003c027211 */ /* 0x001fc800078208ff */
[----:B------:R-:W-:Y:S01]  /*1b80*/  LEA.HI.X.SX32 R3, R60, R44, 0x1, P1 ;  /* 0x0000002c3c037211 */ /* 0x000fe200008f0eff */
[----:B----4-:R-:W-:Y:S04]  /*1b90*/  STL [R1+0x228], R54 ;  /* 0x0002283601007387 */ /* 0x010fe80000100800 */
[----:B------:R0:W-:Y:S04]  /*1ba0*/  STL [R1+0x1b0], R70 ;  /* 0x0001b04601007387 */ /* 0x0001e80000100800 */
[----:B------:R1:W-:Y:S04]  /*1bb0*/  STL [R1+0x214], R69 ;  /* 0x0002144501007387 */ /* 0x0003e80000100800 */
[----:B0-----:R0:W4:Y:S04]  /*1bc0*/  LDG.E.U16 R70, [R4.64] ;  /* 0x0000000404467981 */ /* 0x001128000c1e1500 */
[----:B-1----:R1:W4:Y:S04]  /*1bd0*/  LDG.E.U16 R69, [R2.64] ;  /* 0x0000000402457981 */ /* 0x002328000c1e1500 */
[----:B------:R0:W-:Y:S04]  /*1be0*/  STL [R1+0x218], R66 ;  /* 0x0002184201007387 */ /* 0x0001e80000100800 */
[----:B0-----:R0:W4:Y:S02]  /*1bf0*/  LDG.E.U16 R66, [R6.64] ;  /* 0x0000000406427981 */ /* 0x001124000c1e1500 */
[----:B0-----:R-:W-:-:S04]  /*1c00*/  LEA R6, P0, R10, R0, 0x1 ;  /* 0x000000000a067211 */ /* 0x001fc800078008ff */
[----:B------:R-:W-:Y:S01]  /*1c10*/  LEA.HI.X.SX32 R7, R10, R44, 0x1, P0 ;  /* 0x0000002c0a077211 */ /* 0x000fe200000f0eff */
[----:B------:R0:W-:Y:S04]  /*1c20*/  STL [R1+0x1ac], R67 ;  /* 0x0001ac4301007387 */ /* 0x0001e80000100800 */
[----:B0-----:R0:W4:Y:S01]  /*1c30*/  LDG.E.U16 R67, [R6.64] ;  /* 0x0000000406437981 */ /* 0x001122000c1e1500 */
[----:B------:R-:W-:-:S05]  /*1c40*/  LEA R24, R47, R10, 0x1 ;  /* 0x0000000a2f187211 */ /* 0x000fca00078e08ff */
[----:B------:R-:W-:-:S05]  /*1c50*/  IMAD R62, R47, 0x2, R24 ;  /* 0x000000022f3e7824 */ /* 0x000fca00078e0218 */
[----:B------:R-:W-:-:S05]  /*1c60*/  LEA R30, R47, R62, 0x1 ;  /* 0x0000003e2f1e7211 */ /* 0x000fca00078e08ff */
[----:B------:R-:W-:-:S05]  /*1c70*/  IMAD R11, R47, 0x2, R30 ;  /* 0x000000022f0b7824 */ /* 0x000fca00078e021e */
[----:B------:R-:W-:-:S05]  /*1c80*/  LEA R17, R47, R11, 0x1 ;  /* 0x0000000b2f117211 */ /* 0x000fca00078e08ff */
[C---:B------:R-:W-:Y:S01]  /*1c90*/  IMAD R63, R47.reuse, 0x2, R17 ;  /* 0x000000022f3f7824 */ /* 0x040fe200078e0211 */
[-C--:B------:R-:W-:Y:S02]  /*1ca0*/  LEA R4, P0, R24, R0.reuse, 0x1 ;  /* 0x0000000018047211 */ /* 0x080fe400078008ff */
[----:B-1----:R-:W-:Y:S02]  /*1cb0*/  LEA R2, P1, R62, R0, 0x1 ;  /* 0x000000003e027211 */ /* 0x002fe400078208ff */
[C---:B------:R-:W-:Y:S02]  /*1cc0*/  LEA R31, R47.reuse, R63, 0x1 ;  /* 0x0000003f2f1f7211 */ /* 0x040fe400078e08ff */
[-C--:B------:R-:W-:Y:S02]  /*1cd0*/  LEA.HI.X.SX32 R5, R24, R44.reuse, 0x1, P0 ;  /* 0x0000002c18057211 */ /* 0x080fe400000f0eff */
[----:B------:R-:W-:Y:S01]  /*1ce0*/  LEA.HI.X.SX32 R3, R62, R44, 0x1, P1 ;  /* 0x0000002c3e037211 */ /* 0x000fe200008f0eff */
[----:B------:R-:W-:Y:S01]  /*1cf0*/  IMAD R12, R47, 0x2, R31 ;  /* 0x000000022f0c7824 */ /* 0x000fe200078e021f */
[----:B0-----:R-:W-:Y:S01]  /*1d00*/  LEA R6, P0, R11, R0, 0x1 ;  /* 0x000000000b067211 */ /* 0x001fe200078008ff */
[----:B--2---:R-:W-:Y:S03]  /*1d10*/  STL [R1+0x204], R61 ;  /* 0x0002043d01007387 */ /* 0x004fe60000100800 */
[----:B------:R-:W-:Y:S01]  /*1d20*/  LEA R18, R47, R12, 0x1 ;  /* 0x0000000c2f127211 */ /* 0x000fe200078e08ff */
[----:B------:R0:W2:Y:S01]  /*1d30*/  LDG.E.U16 R76, [R4.64] ;  /* 0x00000004044c7981 */ /* 0x0000a2000c1e1500 */
[----:B------:R-:W-:-:S03]  /*1d40*/  LEA.HI.X.SX32 R7, R11, R44, 0x1, P0 ;  /* 0x0000002c0b077211 */ /* 0x000fc600000f0eff */
[----:B-----5:R-:W-:Y:S04]  /*1d50*/  STL [R1+0x208], R64 ;  /* 0x0002084001007387 */ /* 0x020fe80000100800 */
[----:B------:R1:W-:Y:S01]  /*1d60*/  STL [R1+0x1a0], R68 ;  /* 0x0001a04401007387 */ /* 0x0003e20000100800 */
[----:B0-----:R-:W-:Y:S01]  /*1d70*/  LEA R4, P0, R17, R0, 0x1 ;  /* 0x0000000011047211 */ /* 0x001fe200078008ff */
[----:B------:R-:W-:Y:S02]  /*1d80*/  IMAD R65, R47, 0x2, R18 ;  /* 0x000000022f417824 */ /* 0x000fe400078e0212 */
[----:B------:R0:W5:Y:S01]  /*1d90*/  LDG.E.U16 R75, [R6.64] ;  /* 0x00000004064b7981 */ /* 0x000162000c1e1500 */
[----:B------:R-:W-:-:S03]  /*1da0*/  LEA.HI.X.SX32 R5, R17, R44, 0x1, P0 ;  /* 0x0000002c11057211 */ /* 0x000fc600000f0eff */
[----:B-1----:R1:W2:Y:S01]  /*1db0*/  LDG.E.U16 R68, [R2.64] ;  /* 0x0000000402447981 */ /* 0x0022a2000c1e1500 */
[----:B0-----:R-:W-:-:S03]  /*1dc0*/  LEA R6, P0, R12, R0, 0x1 ;  /* 0x000000000c067211 */ /* 0x001fc600078008ff */
[----:B------:R-:W-:Y:S01]  /*1dd0*/  STL [R1+0x1f4], R72 ;  /* 0x0001f44801007387 */ /* 0x000fe20000100800 */
[----:B------:R-:W-:-:S03]  /*1de0*/  LEA R32, R47, R65, 0x1 ;  /* 0x000000412f207211 */ /* 0x000fc600078e08ff */
[----:B------:R0:W5:Y:S01]  /*1df0*/  LDG.E.U16 R74, [R4.64] ;  /* 0x00000004044a7981 */ /* 0x000162000c1e1500 */
[----:B-1----:R-:W-:-:S04]  /*1e00*/  LEA R2, P1, R63, R0, 0x1 ;  /* 0x000000003f027211 */ /* 0x002fc800078208ff */
[-C--:B------:R-:W-:Y:S01]  /*1e10*/  LEA.HI.X.SX32 R3, R63, R44.reuse, 0x1, P1 ;  /* 0x0000002c3f037211 */ /* 0x080fe200008f0eff */
[----:B---3--:R-:W-:Y:S01]  /*1e20*/  STL [R1+0x1f8], R71 ;  /* 0x0001f84701007387 */ /* 0x008fe20000100800 */
[----:B------:R-:W-:Y:S02]  /*1e30*/  LEA.HI.X.SX32 R7, R12, R44, 0x1, P0 ;  /* 0x0000002c0c077211 */ /* 0x000fe400000f0eff */
[----:B0-----:R-:W-:Y:S01]  /*1e40*/  LEA R4, P0, R18, R0, 0x1 ;  /* 0x0000000012047211 */ /* 0x001fe200078008ff */
[----:B------:R-:W-:-:S03]  /*1e50*/  IMAD R48, R47, 0x2, R32 ;  /* 0x000000022f307824 */ /* 0x000fc600078e0220 */
[----:B------:R-:W-:Y:S01]  /*1e60*/  LEA.HI.X.SX32 R5, R18, R44, 0x1, P0 ;  /* 0x0000002c12057211 */ /* 0x000fe200000f0eff */
[----:B----4-:R0:W-:Y:S04]  /*1e70*/  STL [R1+0x19c], R66 ;  /* 0x00019c4201007387 */ /* 0x0101e80000100800 */
[----:B0-----:R0:W3:Y:S04]  /*1e80*/  LDG.E.U16 R66, [R2.64] ;  /* 0x0000000402427981 */ /* 0x0010e8000c1e1500 */
[----:B------:R1:W-:Y:S01]  /*1e90*/  STL [R1+0x1e4], R70 ;  /* 0x0001e44601007387 */ /* 0x0003e20000100800 */
[----:B0-----:R-:W-:-:S03]  /*1ea0*/  LEA R2, P1, R65, R0, 0x1 ;  /* 0x0000000041027211 */ /* 0x001fc600078208ff */
[----:B------:R0:W-:Y:S01]  /*1eb0*/  STL [R1+0x1e8], R69 ;  /* 0x0001e84501007387 */ /* 0x0001e20000100800 */
[----:B------:R-:W-:-:S03]  /*1ec0*/  LEA.HI.X.SX32 R3, R65, R44, 0x1, P1 ;  /* 0x0000002c41037211 */ /* 0x000fc600008f0eff */
[----:B-1----:R1:W4:Y:S04]  /*1ed0*/  LDG.E.U16 R70, [R6.64] ;  /* 0x0000000406467981 */ /* 0x002328000c1e1500 */
[----:B------:R1:W-:Y:S04]  /*1ee0*/  STL [R1+0x190], R67 ;  /* 0x0001904301007387 */ /* 0x0003e80000100800 */
[----:B0-----:R0:W4:Y:S01]  /*1ef0*/  LDG.E.U16 R69, [R4.64] ;  /* 0x0000000404457981 */ /* 0x001122000c1e1500 */
[----:B-1----:R-:W-:-:S03]  /*1f00*/  LEA R6, P0, R48, R0, 0x1 ;  /* 0x0000000030067211 */ /* 0x002fc600078008ff */
[----:B------:R1:W4:Y:S01]  /*1f10*/  LDG.E.U16 R67, [R2.64] ;  /* 0x0000000402437981 */ /* 0x000322000c1e1500 */
[----:B------:R-:W-:-:S05]  /*1f20*/  LEA.HI.X.SX32 R7, R48, R44, 0x1, P0 ;  /* 0x0000002c30077211 */ /* 0x000fca00000f0eff */
[----:B------:R0:W4:Y:S01]  /*1f30*/  LDG.E.U16 R65, [R6.64] ;  /* 0x0000000406417981 */ /* 0x000122000c1e1500 */
        /* <DEDUP_REMOVED lines=8> */
[----:B-1----:R-:W-:-:S03]  /*1fc0*/  LEA R2, P1, R49, R0, 0x1 ;  /* 0x0000000031027211 */ /* 0x002fc600078208ff */
[----:B------:R-:W-:Y:S01]  /*1fd0*/  IMAD R59, R47, 0x2, R26 ;  /* 0x000000022f3b7824 */ /* 0x000fe200078e021a */
[-C--:B------:R-:W-:Y:S02]  /*1fe0*/  LEA.HI.X.SX32 R5, R19, R44.reuse, 0x1, P0 ;  /* 0x0000002c13057211 */ /* 0x080fe400000f0eff */
[----:B------:R-:W-:Y:S02]  /*1ff0*/  LEA.HI.X.SX32 R3, R49, R44, 0x1, P1 ;  /* 0x0000002c31037211 */ /* 0x000fe400008f0eff */
[----:B------:R-:W-:Y:S01]  /*2000*/  LEA R6, P0, R45, R0, 0x1 ;  /* 0x000000002d067211 */ /* 0x000fe200078008ff */
[----:B--2---:R-:W-:Y:S01]  /*2010*/  STL [R1+0x1d4], R76 ;  /* 0x0001d44c01007387 */ /* 0x004fe20000100800 */
[----:B------:R-:W-:Y:S02]  /*2020*/  LEA R13, R47, R59, 0x1 ;  /* 0x0000003b2f0d7211 */ /* 0x000fe400078e08ff */
[----:B------:R-:W-:Y:S01]  /*2030*/  LEA.HI.X.SX32 R7, R45, R44, 0x1, P0 ;  /* 0x0000002c2d077211 */ /* 0x000fe200000f0eff */
[----:B------:R0:W-:Y:S04]  /*2040*/  STL [R1+0x1d8], R68 ;  /* 0x0001d84401007387 */ /* 0x0001e80000100800 */
[----:B-----5:R1:W-:Y:S01]  /*2050*/  STL [R1+0x18c], R75 ;  /* 0x00018c4b01007387 */ /* 0x0203e20000100800 */
[----:B------:R-:W-:-:S03]  /*2060*/  IMAD R58, R47, 0x2, R13 ;  /* 0x000000022f3a7824 */ /* 0x000fc600078e020d */
[----:B0-----:R0:W2:Y:S04]  /*2070*/  LDG.E.U16 R68, [R4.64] ;  /* 0x0000000404447981 */ /* 0x0010a8000c1e1500 */
[----:B-1----:R1:W5:Y:S01]  /*2080*/  LDG.E.U16 R75, [R2.64] ;  /* 0x00000004024b7981 */ /* 0x002362000c1e1500 */
[----:B0-----:R-:W-:-:S03]  /*2090*/  LEA R4, P0, R20, R0, 0x1 ;  /* 0x0000000014047211 */ /* 0x001fc600078008ff */
[----:B------:R0:W-:Y:S01]  /*20a0*/  STL [R1+0x1c4], R74 ;  /* 0x0001c44a01007387 */ /* 0x0001e20000100800 */
[C---:B-1----:R-:W-:Y:S02]  /*20b0*/  LEA R2, P1, R57.reuse, R0, 0x1 ;  /* 0x0000000039027211 */ /* 0x042fe400078208ff */
[-C--:B------:R-:W-:Y:S02]  /*20c0*/  LEA.HI.X.SX32 R5, R20, R44.reuse, 0x1, P0 ;  /* 0x0000002c14057211 */ /* 0x080fe400000f0eff */
[----:B------:R-:W-:Y:S02]  /*20d0*/  LEA.HI.X.SX32 R3, R57, R44, 0x1, P1 ;  /* 0x0000002c39037211 */ /* 0x000fe400008f0eff */
[C---:B------:R-:W-:Y:S01]  /*20e0*/  LEA R27, R47.reuse, R58, 0x1 ;  /* 0x0000003a2f1b7211 */ /* 0x040fe200078e08ff */
[----:B------:R1:W5:Y:S04]  /*20f0*/  LDG.E.U16 R78, [R4.64] ;  /* 0x00000004044e7981 */ /* 0x000368000c1e1500 */
[----:B0-----:R0:W5:Y:S01]  /*2100*/  LDG.E.U16 R74, [R2.64] ;  /* 0x00000004024a7981 */ /* 0x001162000c1e1500 */
[----:B------:R-:W-:Y:S01]  /*2110*/  IMAD R8, R47, 0x2, R27 ;  /* 0x000000022f087824 */ /* 0x000fe200078e021b */
[----:B0-----:R-:W-:-:S04]  /*2120*/  LEA R2, P1, R58, R0, 0x1 ;  /* 0x000000003a027211 */ /* 0x001fc800078208ff */
[----:B------:R-:W-:Y:S02]  /*2130*/  LEA R14, R47, R8, 0x1 ;  /* 0x000000082f0e7211 */ /* 0x000fe400078e08ff */
[----:B------:R-:W-:Y:S01]  /*2140*/  LEA.HI.X.SX32 R3, R58, R44, 0x1, P1 ;  /* 0x0000002c3a037211 */ /* 0x000fe200008f0eff */
[----:B---3--:R0:W-:Y:S04]  /*2150*/  STL [R1+0x1c8], R66 ;  /* 0x0001c84201007387 */ /* 0x0081e80000100800 */
[----:B0-----:R0:W3:Y:S02]  /*2160*/  LDG.E.U16 R66, [R6.64] ;  /* 0x0000000406427981 */ /* 0x0010e4000c1e1500 */
[C---:B0-----:R-:W-:Y:S02]  /*2170*/  LEA R6, P0, R59.reuse, R0, 0x1 ;  /* 0x000000003b067211 */ /* 0x041fe400078008ff */
[----:B----4-:R-:W-:Y:S02]  /*2180*/  STL [R1+0x180], R70 ;  /* 0x0001804601007387 */ /* 0x010fe40000100800 */
[----:B------:R-:W-:-:S02]  /*2190*/  LEA.HI.X.SX32 R7, R59, R44, 0x1, P0 ;  /* 0x0000002c3b077211 */ /* 0x000fc400000f0eff */
[C---:B-1----:R-:W-:Y:S01]  /*21a0*/  LEA R4, P0, R13.reuse, R0, 0x1 ;  /* 0x000000000d047211 */ /* 0x042fe200078008ff */
[----:B------:R-:W-:Y:S03]  /*21b0*/  STL [R1+0x1b4], R69 ;  /* 0x0001b44501007387 */ /* 0x000fe60000100800 */
[----:B------:R-:W-:Y:S01]  /*21c0*/  LEA.HI.X.SX32 R5, R13, R44, 0x1, P0 ;  /* 0x0000002c0d057211 */ /* 0x000fe200000f0eff */
[----:B------:R0:W-:Y:S04]  /*21d0*/  STL [R1+0x1b8], R67 ;  /* 0x0001b84301007387 */ /* 0x0001e80000100800 */
[----:B------:R1:W4:Y:S04]  /*21e0*/  LDG.E.U16 R80, [R4.64] ;  /* 0x0000000404507981 */ /* 0x000328000c1e1500 */
[----:B0-----:R0:W4:Y:S04]  /*21f0*/  LDG.E.U16 R67, [R6.64] ;  /* 0x0000000406437981 */ /* 0x001128000c1e1500 */
[----:B------:R1:W-:Y:S01]  /*2200*/  STL [R1+0x17c], R65 ;  /* 0x00017c4101007387 */ /* 0x0003e20000100800 */
[----:B0-----:R-:W-:-:S04]  /*2210*/  LEA R6, P0, R8, R0, 0x1 ;  /* 0x0000000008067211 */ /* 0x001fc800078008ff */
[----:B------:R-:W-:Y:S01]  /*2220*/  LEA.HI.X.SX32 R7, R8, R44, 0x1, P0 ;  /* 0x0000002c08077211 */ /* 0x000fe200000f0eff */
[----:B-1----:R0:W4:Y:S01]  /*2230*/  LDG.E.U16 R65, [R2.64] ;  /* 0x0000000402417981 */ /* 0x002122000c1e1500 */
[----:B------:R-:W-:-:S03]  /*2240*/  LEA R4, P0, R14, R0, 0x1 ;  /* 0x000000000e047211 */ /* 0x000fc600078008ff */
[----:B------:R1:W4:Y:S01]  /*2250*/  LDG.E.U16 R77, [R6.64] ;  /* 0x00000004064d7981 */ /* 0x000322000c1e1500 */
[----:B------:R-:W-:-:S05]  /*2260*/  LEA.HI.X.SX32 R5, R14, R44, 0x1, P0 ;  /* 0x0000002c0e057211 */ /* 0x000fca00000f0eff */
[----:B------:R0:W4:Y:S01]  /*2270*/  LDG.E.U16 R79, [R4.64] ;  /* 0x00000004044f7981 */ /* 0x000122000c1e1500 */
[----:B------:R-:W-:-:S05]  /*2280*/  IMAD R52, R47, 0x2, R14 ;  /* 0x000000022f347824 */ /* 0x000fca00078e020e */
[----:B------:R-:W-:-:S05]  /*2290*/  LEA R28, R47, R52, 0x1 ;  /* 0x000000342f1c7211 */ /* 0x000fca00078e08ff */
[----:B------:R-:W-:-:S05]  /*22a0*/  IMAD R56, R47, 0x2, R28 ;  /* 0x000000022f387824 */ /* 0x000fca00078e021c */
[----:B------:R-:W-:-:S05]  /*22b0*/  LEA R15, R47, R56, 0x1 ;  /* 0x000000382f0f7211 */ /* 0x000fca00078e08ff */
[----:B------:R-:W-:Y:S01]  /*22c0*/  IMAD R53, R47, 0x2, R15 ;  /* 0x000000022f357824 */ /* 0x000fe200078e020f */
[----:B0-----:R-:W-:-:S04]  /*22d0*/  LEA R2, P1, R52, R0, 0x1 ;  /* 0x0000000034027211 */ /* 0x001fc800078208ff */
[C---:B------:R-:W-:Y:S02]  /*22e0*/  LEA R21, R47.reuse, R53, 0x1 ;  /* 0x000000352f157211 */ /* 0x040fe400078e08ff */
[----:B------:R-:W-:Y:S02]  /*22f0*/  LEA.HI.X.SX32 R3, R52, R44, 0x1, P1 ;  /* 0x0000002c34037211 */ /* 0x000fe400008f0eff */
[C---:B-1----:R-:W-:Y:S01]  /*2300*/  LEA R6, P0, R56.reuse, R0, 0x1 ;  /* 0x0000000038067211 */ /* 0x042fe200078008ff */
[C---:B------:R-:W-:Y:S01]  /*2310*/  IMAD R55, R47.reuse, 0x2, R21 ;  /* 0x000000022f377824 */ /* 0x040fe200078e0215 */
[----:B--2---:R-:W-:Y:S02]  /*2320*/  STL [R1+0x1a4], R68 ;  /* 0x0001a44401007387 */ /* 0x004fe40000100800 */
[----:B------:R-:W-:Y:S02]  /*2330*/  LEA.HI.X.SX32 R7, R56, R44, 0x1, P0 ;  /* 0x0000002c38077211 */ /* 0x000fe400000f0eff */
[----:B------:R-:W-:Y:S01]  /*2340*/  LEA R16, R47, R55, 0x1 ;  /* 0x000000372f107211 */ /* 0x000fe200078e08ff */
[----:B-----5:R0:W-:Y:S01]  /*2350*/  STL [R1+0x1a8], R75 ;  /* 0x0001a84b01007387 */ /* 0x0201e20000100800 */
[----:B------:R-:W-:-:S03]  /*2360*/  LEA R4, P0, R15, R0, 0x1 ;  /* 0x000000000f047211 */ /* 0x000fc600078008ff */
[----:B------:R-:W-:Y:S01]  /*2370*/  IMAD R50, R47, 0x2, R16 ;  /* 0x000000022f327824 */ /* 0x000fe200078e0210 */
[----:B------:R-:W-:Y:S01]  /*2380*/  LEA.HI.X.SX32 R5, R15, R44, 0x1, P0 ;  /* 0x0000002c0f057211 */ /* 0x000fe200000f0eff */
[----:B0-----:R0:W2:Y:S03]  /*2390*/  LDG.E.U16 R75, [R2.64] ;  /* 0x00000004024b7981 */ /* 0x0010a6000c1e1500 */
[----:B------:R-:W-:Y:S01]  /*23a0*/  LEA R22, R47, R50, 0x1 ;  /* 0x000000322f167211 */ /* 0x000fe200078e08ff */
[----:B------:R1:W5:Y:S01]  /*23b0*/  LDG.E.U16 R81, [R4.64] ;  /* 0x0000000404517981 */ /* 0x000362000c1e1500 */
[----:B0-----:R-:W-:-:S04]  /*23c0*/  LEA R2, P1, R53, R0, 0x1 ;  /* 0x0000000035027211 */ /* 0x001fc800078208ff */
[----:B------:R-:W-:Y:S01]  /*23d0*/  LEA.HI.X.SX32 R3, R53, R44, 0x1, P1 ;  /* 0x0000002c35037211 */ /* 0x000fe200008f0eff */
[----:B------:R-:W-:-:S05]  /*23e0*/  IMAD R54, R47, 0x2, R22 ;  /* 0x000000022f367824 */ /* 0x000fca00078e0216 */
[----:B------:R-:W-:Y:S01]  /*23f0*/  LEA R9, R47, R54, 0x1 ;  /* 0x000000362f097211 */ /* 0x000fe200078e08ff */
[----:B---3--:R-:W-:Y:S04]  /*2400*/  STL [R1+0x170], R66 ;  /* 0x0001704201007387 */ /* 0x008fe80000100800 */
[----:B------:R0:W-:Y:S04]  /*2410*/  STL [R1+0x194], R78 ;  /* 0x0001944e01007387 */ /* 0x0001e80000100800 */
[----:B------:R3:W-:Y:S04]  /*2420*/  STL [R1+0x198], R74 ;  /* 0x0001984a01007387 */ /* 0x0007e80000100800 */
[----:B0-----:R0:W5:Y:S04]  /*2430*/  LDG.E.U16 R78, [R2.64] ;  /* 0x00000004024e7981 */ /* 0x001168000c1e1500 */
[----:B---3--:R3:W5:Y:S02]  /*2440*/  LDG.E.U16 R74, [R6.64] ;  /* 0x00000004064a7981 */ /* 0x008764000c1e1500 */
[----:B---3--:R-:W-:-:S02]  /*2450*/  LEA R6, P0, R55, R0, 0x1 ;  /* 0x0000000037067211 */ /* 0x008fc400078008ff */
[----:B0-----:R-:W-:Y:S02]  /*2460*/  LEA R2, P1, R50, R0, 0x1 ;  /* 0x0000000032027211 */ /* 0x001fe400078208ff */
[----:B------:R-:W-:Y:S02]  /*2470*/  LEA.HI.X.SX32 R7, R55, R44, 0x1, P0 ;  /* 0x0000002c37077211 */ /* 0x000fe400000f0eff */
[----:B-1----:R-:W-:Y:S01]  /*2480*/  LEA R4, P0, R16, R0, 0x1 ;  /* 0x0000000010047211 */ /* 0x002fe200078008ff */
[----:B----4-:R-:W-:Y:S01]  /*2490*/  STL [R1+0x16c], R67 ;  /* 0x00016c4301007387 */ /* 0x010fe20000100800 */
[-C--:B------:R-:W-:Y:S02]  /*24a0*/  LEA.HI.X.SX32 R3, R50, R44.reuse, 0x1, P1 ;  /* 0x0000002c32037211 */ /* 0x080fe400008f0eff */
[----:B------:R-:W-:Y:S01]  /*24b0*/  LEA.HI.X.SX32 R5, R16, R44, 0x1, P0 ;  /* 0x0000002c10057211 */ /* 0x000fe200000f0eff */
[----:B------:R-:W-:Y:S04]  /*24c0*/  STL [R1+0x184], R80 ;  /* 0x0001845001007387 */ /* 0x000fe80000100800 */
[----:B------:R0:W3:Y:S04]  /*24d0*/  LDG.E.U16 R85, [R4.64] ;  /* 0x0000000404557981 */ /* 0x0000e8000c1e1500 */
[----:B------:R1:W-:Y:S04]  /*24e0*/  STL [R1+0x188], R65 ;  /* 0x0001884101007387 */ /* 0x0003e80000100800 */
[----:B------:R4:W-:Y:S04]  /*24f0*/  STL [R1+0x160], R77 ;  /* 0x0001604d01007387 */ /* 0x0009e80000100800 */
[----:B-1----:R1:W3:Y:S04]  /*2500*/  LDG.E.U16 R65, [R6.64] ;  /* 0x0000000406417981 */ /* 0x0022e8000c1e1500 */
[----:B----4-:R4:W3:Y:S01]  /*2510*/  LDG.E.U16 R77, [R2.64] ;  /* 0x00000004024d7981 */ /* 0x0108e2000c1e1500 */
[----:B-1----:R-:W-:-:S04]  /*2520*/  LEA R6, P0, R54, R0, 0x1 ;  /* 0x0000000036067211 */ /* 0x002fc800078008ff */
[----:B------:R-:W-:Y:S01]  /*2530*/  LEA.HI.X.SX32 R7, R54, R44, 0x1, P0 ;  /* 0x0000002c36077211 */ /* 0x000fe200000f0eff */
[----:B------:R1:W-:Y:S01]  /*2540*/  STL [R1+0x174], R79 ;  /* 0x0001744f01007387 */ /* 0x0003e20000100800 */
[----:B0-----:R-:W-:-:S03]  /*2550*/  LEA R4, P0, R9, R0, 0x1 ;  /* 0x0000000009047211 */ /* 0x001fc600078008ff */
[----:B-1----:R0:W3:Y:S01]  /*2560*/  LDG.E.U16 R79, [R6.64] ;  /* 0x00000004064f7981 */ /* 0x0020e2000c1e1500 */
[----:B------:R-:W-:-:S05]  /*2570*/  LEA.HI.X.SX32 R5, R9, R44, 0x1, P0 ;  /* 0x0000002c09057211 */ /* 0x000fca00000f0eff */
[----:B------:R1:W3:Y:S01]  /*2580*/  LDG.E.U16 R80, [R4.64] ;  /* 0x0000000404507981 */ /* 0x0002e2000c1e1500 */
[----:B------:R-:W-:-:S05]  /*2590*/  IMAD R51, R47, 0x2, R9 ;  /* 0x000000022f337824 */ /* 0x000fca00078e0209 */
[----:B------:R-:W-:-:S05]  /*25a0*/  LEA R23, R47, R51, 0x1 ;  /* 0x000000332f177211 */ /* 0x000fca00078e08ff */
[----:B------:R-:W-:-:S05]  /*25b0*/  IMAD R60, R47, 0x2, R23 ;  /* 0x000000022f3c7824 */ /* 0x000fca00078e0217 */
[----:B------:R-:W-:-:S05]  /*25c0*/  LEA R10, R47, R60, 0x1 ;  /* 0x0000003c2f0a7211 */ /* 0x000fca00078e08ff */
[----:B------:R-:W-:-:S05]  /*25d0*/  IMAD R61, R47, 0x2, R10 ;  /* 0x000000022f3d7824 */ /* 0x000fca00078e020a */
[----:B------:R-:W-:Y:S02]  /*25e0*/  LEA R24, R47, R61, 0x1 ;  /* 0x0000003d2f187211 */ /* 0x000fe400078e08ff */
[----:B----4-:R-:W-:-:S03]  /*25f0*/  LEA R2, P1, R51, R0, 0x1 ;  /* 0x0000000033027211 */ /* 0x010fc600078208ff */
[----:B------:R-:W-:Y:S01]  /*2600*/  IMAD R64, R47, 0x2, R24 ;  /* 0x000000022f407824 */ /* 0x000fe200078e0218 */
[C---:B0-----:R-:W-:Y:S02]  /*2610*/  LEA R6, P0, R60.reuse, R0, 0x1 ;  /* 0x000000003c067211 */ /* 0x041fe400078008ff */
[----:B------:R-:W-:Y:S02]  /*2620*/  LEA.HI.X.SX32 R3, R51, R44, 0x1, P1 ;  /* 0x0000002c33037211 */ /* 0x000fe400008f0eff */
[C---:B------:R-:W-:Y:S02]  /*2630*/  LEA R11, R47.reuse, R64, 0x1 ;  /* 0x000000402f0b7211 */ /* 0x040fe400078e08ff */
[----:B------:R-:W-:Y:S01]  /*2640*/  LEA.HI.X.SX32 R7, R60, R44, 0x1, P0 ;  /* 0x0000002c3c077211 */ /* 0x000fe200000f0eff */
[----:B--2---:R0:W-:Y:S01]  /*2650*/  STL [R1+0x178], R75 ;  /* 0x0001784b01007387 */ /* 0x0041e20000100800 */
[----:B-1----:R-:W-:Y:S01]  /*2660*/  LEA R4, P0, R10, R0, 0x1 ;  /* 0x000000000a047211 */ /* 0x002fe200078008ff */
[----:B------:R-:W-:-:S02]  /*2670*/  IMAD R62, R47, 0x2, R11 ;  /* 0x000000022f3e7824 */ /* 0x000fc400078e020b */
[----:B------:R1:W2:Y:S01]  /*2680*/  LDG.E.U16 R83, [R6.64] ;  /* 0x0000000406537981 */ /* 0x0002a2000c1e1500 */
[----:B------:R-:W-:-:S03]  /*2690*/  LEA.HI.X.SX32 R5, R10, R44, 0x1, P0 ;  /* 0x0000002c0a057211 */ /* 0x000fc600000f0eff */
[----:B0-----:R0:W4:Y:S01]  /*26a0*/  LDG.E.U16 R75, [R2.64] ;  /* 0x00000004024b7981 */ /* 0x001122000c1e1500 */
[----:B------:R-:W-:Y:S02]  /*26b0*/  LEA R17, R47, R62, 0x1 ;  /* 0x0000003e2f117211 */ /* 0x000fe400078e08ff */
[CC--:B-1----:R-:W-:Y:S02]  /*26c0*/  LEA R6, P0, R64.reuse, R0.reuse, 0x1 ;  /* 0x0000000040067211 */ /* 0x0c2fe400078008ff */
[C---:B0-----:R-:W-:Y:S02]  /*26d0*/  LEA R2, P1, R61.reuse, R0, 0x1 ;  /* 0x000000003d027211 */ /* 0x041fe400078208ff */
[-C--:B------:R-:W-:Y:S02]  /*26e0*/  LEA.HI.X.SX32 R7, R64, R44.reuse, 0x1, P0 ;  /* 0x0000002c40077211 */ /* 0x080fe400000f0eff */
[----:B------:R-:W-:Y:S01]  /*26f0*/  LEA.HI.X.SX32 R3, R61, R44, 0x1, P1 ;  /* 0x0000002c3d037211 */ /* 0x000fe200008f0eff */
[----:B------:R-:W-:-:S05]  /*2700*/  IMAD R63, R47, 0x2, R17 ;  /* 0x000000022f3f7824 */ /* 0x000fca00078e0211 */
[----:B------:R-:W-:-:S05]  /*2710*/  LEA R12, R47, R63, 0x1 ;  /* 0x0000003f2f0c7211 */ /* 0x000fca00078e08ff */
[----:B------:R-:W-:Y:S01]  /*2720*/  IMAD R73, R47, 0x2, R12 ;  /* 0x000000022f497824 */ /* 0x000fe200078e020c */
[----:B-----5:R-:W-:Y:S04]  /*2730*/  STL [R1+0x15c], R74 ;  /* 0x00015c4a01007387 */ /* 0x020fe80000100800 */
[----:B------:R0:W-:Y:S04]  /*2740*/  STL [R1+0x164], R81 ;  /* 0x0001645101007387 */ /* 0x0001e80000100800 */
[----:B------:R1:W-:Y:S04]  /*2750*/  STL [R1+0x168], R78 ;  /* 0x0001684e01007387 */ /* 0x0003e80000100800 */
[----:B0-----:R0:W5:Y:S04]  /*2760*/  LDG.E.U16 R81, [R4.64] ;  /* 0x0000000404517981 */ /* 0x001168000c1e1500 */
[----:B-1----:R1:W5:Y:S01]  /*2770*/  LDG.E.U16 R78, [R2.64] ;  /* 0x00000004024e7981 */ /* 0x002362000c1e1500 */
[----:B0-----:R-:W-:-:S02]  /*2780*/  LEA R4, P0, R11, R0, 0x1 ;  /* 0x000000000b047211 */ /* 0x001fc400078008ff */
[C---:B-1----:R-:W-:Y:S02]  /*2790*/  LEA R2, P1, R62.reuse, R0, 0x1 ;  /* 0x000000003e027211 */ /* 0x042fe400078208ff */
[-C--:B------:R-:W-:Y:S02]  /*27a0*/  LEA.HI.X.SX32 R5, R11, R44.reuse, 0x1, P0 ;  /* 0x0000002c0b057211 */ /* 0x080fe400000f0eff */
[----:B------:R-:W-:-:S03]  /*27b0*/  LEA.HI.X.SX32 R3, R62, R44, 0x1, P1 ;  /* 0x0000002c3e037211 */ /* 0x000fc600008f0eff */
[----:B------:R0:W5:Y:S04]  /*27c0*/  LDG.E.U16 R91, [R4.64] ;  /* 0x00000004045b7981 */ /* 0x000168000c1e1500 */
[----:B---3--:R-:W-:Y:S04]  /*27d0*/  STL [R1+0x150], R65 ;  /* 0x0001504101007387 */ /* 0x008fe80000100800 */
[----:B------:R-:W-:Y:S04]  /*27e0*/  STL [R1+0x154], R85 ;  /* 0x0001545501007387 */ /* 0x000fe80000100800 */
[----:B------:R1:W-:Y:S04]  /*27f0*/  STL [R1+0x158], R77 ;  /* 0x0001584d01007387 */ /* 0x0003e80000100800 */
[----:B-1----:R1:W3:Y:S04]  /*2800*/  LDG.E.U16 R77, [R6.64] ;  /* 0x00000004064d7981 */ /* 0x0022e8000c1e1500 */
[----:B------:R0:W-:Y:S01]  /*2810*/  STL [R1+0x14c], R79 ;  /* 0x00014c4f01007387 */ /* 0x0001e20000100800 */
[----:B-1----:R-:W-:-:S04]  /*2820*/  LEA R6, P0, R63, R0, 0x1 ;  /* 0x000000003f067211 */ /* 0x002fc800078008ff */
[----:B------:R-:W-:Y:S01]  /*2830*/  LEA.HI.X.SX32 R7, R63, R44, 0x1, P0 ;  /* 0x0000002c3f077211 */ /* 0x000fe200000f0eff */
[----:B0-----:R0:W3:Y:S01]  /*2840*/  LDG.E.U16 R79, [R2.64] ;  /* 0x00000004024f7981 */ /* 0x0010e2000c1e1500 */
[----:B------:R-:W-:-:S04]  /*2850*/  LEA R4, P0, R12, R0, 0x1 ;  /* 0x000000000c047211 */ /* 0x000fc800078008ff */
[----:B------:R-:W-:Y:S02]  /*2860*/  LEA.HI.X.SX32 R5, R12, R44, 0x1, P0 ;  /* 0x0000002c0c057211 */ /* 0x000fe400000f0eff */
[C---:B0-----:R-:W-:Y:S01]  /*2870*/  LEA R2, P1, R73.reuse, R0, 0x1 ;  /* 0x0000000049027211 */ /* 0x041fe200078208ff */
[----:B------:R0:W-:Y:S03]  /*2880*/  STL [R1+0x144], R80 ;  /* 0x0001445001007387 */ /* 0x0001e60000100800 */
[----:B------:R-:W-:Y:S01]  /*2890*/  LEA.HI.X.SX32 R3, R73, R44, 0x1, P1 ;  /* 0x0000002c49037211 */ /* 0x000fe200008f0eff */
[----:B------:R1:W3:Y:S04]  /*28a0*/  LDG.E.U16 R89, [R4.64] ;  /* 0x0000000404597981 */ /* 0x0002e8000c1e1500 */
[----:B------:R1:W3:Y:S04]  /*28b0*/  LDG.E.U16 R85, [R2.64] ;  /* 0x0000000402557981 */ /* 0x0002e8000c1e1500 */
[----:B0-----:R0:W3:Y:S01]  /*28c0*/  LDG.E.U16 R80, [R6.64] ;  /* 0x0000000406507981 */ /* 0x0010e2000c1e1500 */
        /* <DEDUP_REMOVED lines=11> */
[C---:B------:R-:W-:Y:S01]  /*2980*/  LEA R2, P1, R48.reuse, R0, 0x1 ;  /* 0x0000000030027211 */ /* 0x040fe200078208ff */
[----:B----4-:R-:W-:Y:S01]  /*2990*/  STL [R1+0x148], R75 ;  /* 0x0001484b01007387 */ /* 0x010fe20000100800 */
[-C--:B------:R-:W-:Y:S02]  /*29a0*/  LEA.HI.X.SX32 R5, R71, R44.reuse, 0x1, P0 ;  /* 0x0000002c47057211 */ /* 0x080fe400000f0eff */
[----:B------:R-:W-:Y:S01]  /*29b0*/  LEA R20, R47, R45, 0x1 ;  /* 0x0000002d2f147211 */ /* 0x000fe200078e08ff */
[----:B--2---:R-:W-:Y:S01]  /*29c0*/  STL [R1+0x140], R83 ;  /* 0x0001405301007387 */ /* 0x004fe20000100800 */
[----:B------:R-:W-:-:S02]  /*29d0*/  LEA.HI.X.SX32 R3, R48, R44, 0x1, P1 ;  /* 0x0000002c30037211 */ /* 0x000fc400008f0eff */
[----:B------:R-:W-:Y:S01]  /*29e0*/  LEA R48, P0, R49, R0, 0x1 ;  /* 0x0000000031307211 */ /* 0x000fe200078008ff */
[----:B------:R0:W2:Y:S01]  /*29f0*/  LDG.E.U16 R93, [R4.64] ;  /* 0x00000004045d7981 */ /* 0x0000a2000c1e1500 */
[----:B------:R-:W-:Y:S02]  /*2a00*/  IMAD R57, R47, 0x2, R20 ;  /* 0x000000022f397824 */ /* 0x000fe400078e0214 */
[----:B------:R-:W-:-:S03]  /*2a10*/  LEA.HI.X.SX32 R49, R49, R44, 0x1, P0 ;  /* 0x0000002c31317211 */ /* 0x000fc600000f0eff */
[----:B------:R-:W-:Y:S02]  /*2a20*/  LEA R70, R47, R57, 0x1 ;  /* 0x000000392f467211 */ /* 0x000fe400078e08ff */
[----:B0-----:R-:W-:-:S04]  /*2a30*/  LEA R4, P0, R76, R0, 0x1 ;  /* 0x000000004c047211 */ /* 0x001fc800078008ff */
[----:B------:R-:W-:Y:S01]  /*2a40*/  LEA.HI.X.SX32 R5, R76, R44, 0x1, P0 ;  /* 0x0000002c4c057211 */ /* 0x000fe200000f0eff */
[----:B------:R-:W-:-:S04]  /*2a50*/  IMAD R69, R47, 0x2, R70 ;  /* 0x000000022f457824 */ /* 0x000fc800078e0246 */
[----:B------:R0:W4:Y:S04]  /*2a60*/  LDG.E.U16 R92, [R4.64] ;  /* 0x00000004045c7981 */ /* 0x000128000c1e1500 */
[----:B-----5:R-:W-:Y:S04]  /*2a70*/  STL [R1+0x13c], R81 ;  /* 0x00013c5101007387 */ /* 0x020fe80000100800 */
[----:B------:R1:W-:Y:S04]  /*2a80*/  STL [R1+0x138], R78 ;  /* 0x0001384e01007387 */ /* 0x0003e80000100800 */
[----:B-1----:R-:W5:Y:S04]  /*2a90*/  LDG.E.U16 R78, [R6.64] ;  /* 0x00000004064e7981 */ /* 0x002f68000c1e1500 */
[----:B---3--:R1:W-:Y:S04]  /*2aa0*/  STL [R1+0x134], R77 ;  /* 0x0001344d01007387 */ /* 0x0083e80000100800 */
[----:B------:R-:W-:Y:S04]  /*2ab0*/  STL [R1+0x130], R91 ;  /* 0x0001305b01007387 */ /* 0x000fe80000100800 */
[----:B-1----:R1:W3:Y:S04]  /*2ac0*/  LDG.E.U16 R77, [R2.64] ;  /* 0x00000004024d7981 */ /* 0x0022e8000c1e1500 */
[----:B------:R0:W-:Y:S01]  /*2ad0*/  STL [R1+0x12c], R79 ;  /* 0x00012c4f01007387 */ /* 0x0001e20000100800 */
[----:B-1----:R-:W-:-:S04]  /*2ae0*/  LEA R2, P1, R45, R0, 0x1 ;  /* 0x000000002d027211 */ /* 0x002fc800078208ff */
[----:B------:R-:W-:Y:S01]  /*2af0*/  LEA.HI.X.SX32 R3, R45, R44, 0x1, P1 ;  /* 0x0000002c2d037211 */ /* 0x000fe200008f0eff */
[----:B0-----:R0:W4:Y:S04]  /*2b00*/  LDG.E.U16 R79, [R48.64] ;  /* 0x00000004304f7981 */ /* 0x001128000c1e1500 */
[----:B------:R1:W4:Y:S01]  /*2b10*/  LDG.E.U16 R91, [R2.64] ;  /* 0x00000004025b7981 */ /* 0x000322000c1e1500 */
[----:B0-----:R-:W-:-:S04]  /*2b20*/  LEA R48, P0, R57, R0, 0x1 ;  /* 0x0000000039307211 */ /* 0x001fc800078008ff */
[----:B------:R-:W-:Y:S02]  /*2b30*/  LEA.HI.X.SX32 R49, R57, R44, 0x1, P0 ;  /* 0x0000002c39317211 */ /* 0x000fe400000f0eff */
[CC--:B------:R-:W-:Y:S02]  /*2b40*/  LEA R4, P0, R70.reuse, R0.reuse, 0x1 ;  /* 0x0000000046047211 */ /* 0x0c0fe400078008ff */
[C---:B-1----:R-:W-:Y:S01]  /*2b50*/  LEA R2, P1, R69.reuse, R0, 0x1 ;  /* 0x0000000045027211 */ /* 0x042fe200078208ff */
[----:B------:R-:W-:Y:S01]  /*2b60*/  STL [R1+0x128], R80 ;  /* 0x0001285001007387 */ /* 0x000fe20000100800 */
[-C--:B------:R-:W-:Y:S02]  /*2b70*/  LEA.HI.X.SX32 R5, R70, R44.reuse, 0x1, P0 ;  /* 0x0000002c46057211 */ /* 0x080fe400000f0eff */
[----:B------:R-:W-:Y:S01]  /*2b80*/  LEA.HI.X.SX32 R3, R69, R44, 0x1, P1 ;  /* 0x0000002c45037211 */ /* 0x000fe200008f0eff */
[----:B------:R0:W-:Y:S04]  /*2b90*/  STL [R1+0x124], R89 ;  /* 0x0001245901007387 */ /* 0x0001e80000100800 */
[----:B------:R1:W-:Y:S04]  /*2ba0*/  STL [R1+0x120], R85 ;  /* 0x0001205501007387 */ /* 0x0003e80000100800 */
[----:B------:R2:W4:Y:S04]  /*2bb0*/  LDG.E.U16 R76, [R2.64] ;  /* 0x00000004024c7981 */ /* 0x000528000c1e1500 */
[----:B0-----:R0:W4:Y:S04]  /*2bc0*/  LDG.E.U16 R89, [R4.64] ;  /* 0x0000000404597981 */ /* 0x001128000c1e1500 */
[----:B-1----:R1:W4:Y:S01]  /*2bd0*/  LDG.E.U16 R85, [R48.64] ;  /* 0x0000000430557981 */ /* 0x002322000c1e1500 */
[----:B------:R-:W-:-:S05]  /*2be0*/  LEA R13, R47, R69, 0x1 ;  /* 0x000000452f0d7211 */ /* 0x000fca00078e08ff */
[----:B------:R-:W-:-:S05]  /*2bf0*/  IMAD R58, R47, 0x2, R13 ;  /* 0x000000022f3a7824 */ /* 0x000fca00078e020d */
[----:B------:R-:W-:-:S05]  /*2c00*/  LEA R8, R47, R58, 0x1 ;  /* 0x0000003a2f087211 */ /* 0x000fca00078e08ff */
[----:B------:R-:W-:-:S05]  /*2c10*/  IMAD R68, R47, 0x2, R8 ;  /* 0x000000022f447824 */ /* 0x000fca00078e0208 */
[----:B------:R-:W-:-:S05]  /*2c20*/  LEA R14, R47, R68, 0x1 ;  /* 0x000000442f0e7211 */ /* 0x000fca00078e08ff */
[----:B------:R-:W-:Y:S01]  /*2c30*/  IMAD R52, R47, 0x2, R14 ;  /* 0x000000022f347824 */ /* 0x000fe200078e020e */
[----:B-1----:R-:W-:-:S04]  /*2c40*/  LEA R48, P0, R58, R0, 0x1 ;  /* 0x000000003a307211 */ /* 0x002fc800078008ff */
[C---:B------:R-:W-:Y:S02]  /*2c50*/  LEA R66, R47.reuse, R52, 0x1 ;  /* 0x000000342f427211 */ /* 0x040fe400078e08ff */
[----:B------:R-:W-:Y:S02]  /*2c60*/  LEA.HI.X.SX32 R49, R58, R44, 0x1, P0 ;  /* 0x0000002c3a317211 */ /* 0x000fe400000f0eff */
[----:B0-----:R-:W-:Y:S01]  /*2c70*/  LEA R4, P0, R8, R0, 0x1 ;  /* 0x0000000008047211 */ /* 0x001fe200078008ff */
[----:B------:R-:W-:-:S03]  /*2c80*/  IMAD R59, R47, 0x2, R66 ;  /* 0x000000022f3b7824 */ /* 0x000fc600078e0242 */
[----:B------:R-:W-:Y:S02]  /*2c90*/  LEA.HI.X.SX32 R5, R8, R44, 0x1, P0 ;  /* 0x0000002c08057211 */ /* 0x000fe400000f0eff */
[C---:B------:R-:W-:Y:S02]  /*2ca0*/  LEA R15, R47.reuse, R59, 0x1 ;  /* 0x0000003b2f0f7211 */ /* 0x040fe400078e08ff */
[C---:B--2---:R-:W-:Y:S01]  /*2cb0*/  LEA R2, P1, R68.reuse, R0, 0x1 ;  /* 0x0000000044027211 */ /* 0x044fe200078208ff */
[----:B------:R0:W2:Y:S02]  /*2cc0*/  LDG.E.U16 R94, [R4.64] ;  /* 0x00000004045e7981 */ /* 0x0000a4000c1e1500 */
[----:B------:R-:W-:Y:S01]  /*2cd0*/  IMAD R53, R47, 0x2, R15 ;  /* 0x000000022f357824 */ /* 0x000fe200078e020f */
[----:B------:R-:W-:-:S04]  /*2ce0*/  LEA.HI.X.SX32 R3, R68, R44, 0x1, P1 ;  /* 0x0000002c44037211 */ /* 0x000fc800008f0eff */
[----:B------:R-:W-:Y:S01]  /*2cf0*/  LEA R67, R47, R53, 0x1 ;  /* 0x000000352f437211 */ /* 0x000fe200078e08ff */
[----:B------:R1:W2:Y:S02]  /*2d00*/  LDG.E.U16 R68, [R2.64] ;  /* 0x0000000402447981 */ /* 0x0002a4000c1e1500 */
[----:B-1----:R-:W-:-:S04]  /*2d10*/  LEA R2, P1, R59, R0, 0x1 ;  /* 0x000000003b027211 */ /* 0x002fc800078208ff */
[----:B------:R-:W-:Y:S01]  /*2d20*/  LEA.HI.X.SX32 R3, R59, R44, 0x1, P1 ;  /* 0x0000002c3b037211 */ /* 0x000fe200008f0eff */
[----:B-----5:R-:W-:Y:S04]  /*2d30*/  STL [R1+0x11c], R78 ;  /* 0x00011c4e01007387 */ /* 0x020fe80000100800 */
[----:B------:R-:W-:Y:S04]  /*2d40*/  STL [R1+0x118], R93 ;  /* 0x0001185d01007387 */ /* 0x000fe80000100800 */
[----:B---3--:R1:W-:Y:S04]  /*2d50*/  STL [R1+0x114], R77 ;  /* 0x0001144d01007387 */ /* 0x0083e80000100800 */
[----:B-1----:R1:W3:Y:S02]  /*2d60*/  LDG.E.U16 R77, [R48.64] ;  /* 0x00000004304d7981 */ /* 0x0022e4000c1e1500 */
[----:B-1----:R-:W-:-:S02]  /*2d70*/  LEA R48, P0, R52, R0, 0x1 ;  /* 0x0000000034307211 */ /* 0x002fc400078008ff */
[----:B----4-:R-:W-:Y:S02]  /*2d80*/  STL [R1+0x110], R79 ;  /* 0x0001104f01007387 */ /* 0x010fe40000100800 */
[----:B------:R-:W-:Y:S02]  /*2d90*/  LEA.HI.X.SX32 R49, R52, R44, 0x1, P0 ;  /* 0x0000002c34317211 */ /* 0x000fe400000f0eff */
[C---:B0-----:R-:W-:Y:S01]  /*2da0*/  LEA R4, P0, R66.reuse, R0, 0x1 ;  /* 0x0000000042047211 */ /* 0x041fe200078008ff */
[----:B------:R0:W-:Y:S03]  /*2db0*/  STL [R1+0x10c], R92 ;  /* 0x00010c5c01007387 */ /* 0x0001e60000100800 */
[----:B------:R-:W-:Y:S01]  /*2dc0*/  LEA.HI.X.SX32 R5, R66, R44, 0x1, P0 ;  /* 0x0000002c42057211 */ /* 0x000fe200000f0eff */
[----:B------:R1:W-:Y:S04]  /*2dd0*/  STL [R1+0x108], R91 ;  /* 0x0001085b01007387 */ /* 0x0003e80000100800 */
[----:B0-----:R0:W4:Y:S04]  /*2de0*/  LDG.E.U16 R92, [R48.64] ;  /* 0x00000004305c7981 */ /* 0x001128000c1e1500 */
[----:B-1----:R1:W5:Y:S01]  /*2df0*/  LDG.E.U16 R91, [R4.64] ;  /* 0x00000004045b7981 */ /* 0x002362000c1e1500 */
[----:B0-----:R-:W-:-:S04]  /*2e00*/  LEA R48, P0, R53, R0, 0x1 ;  /* 0x0000000035307211 */ /* 0x001fc800078008ff */
[----:B------:R-:W-:Y:S02]  /*2e10*/  LEA.HI.X.SX32 R49, R53, R44, 0x1, P0 ;  /* 0x0000002c35317211 */ /* 0x000fe400000f0eff */
[C---:B-1----:R-:W-:Y:S01]  /*2e20*/  LEA R4, P0, R67.reuse, R0, 0x1 ;  /* 0x0000000043047211 */ /* 0x042fe200078008ff */
[----:B------:R0:W-:Y:S03]  /*2e30*/  STL [R1+0x104], R85 ;  /* 0x0001045501007387 */ /* 0x0001e60000100800 */
[----:B------:R-:W-:Y:S01]  /*2e40*/  LEA.HI.X.SX32 R5, R67, R44, 0x1, P0 ;  /* 0x0000002c43057211 */ /* 0x000fe200000f0eff */
[----:B------:R-:W-:Y:S04]  /*2e50*/  STL [R1+0x100], R89 ;  /* 0x0001005901007387 */ /* 0x000fe80000100800 */
[----:B------:R1:W-:Y:S04]  /*2e60*/  STL [R1+0xfc], R76 ;  /* 0x0000fc4c01007387 */ /* 0x0003e80000100800 */
[----:B0-----:R0:W5:Y:S04]  /*2e70*/  LDG.E.U16 R85, [R2.64] ;  /* 0x0000000402557981 */ /* 0x001168000c1e1500 */
[----:B------:R0:W5:Y:S04]  /*2e80*/  LDG.E.U16 R93, [R4.64] ;  /* 0x00000004045d7981 */ /* 0x000168000c1e1500 */
[----:B-1----:R1:W5:Y:S01]  /*2e90*/  LDG.E.U16 R76, [R48.64] ;  /* 0x00000004304c7981 */ /* 0x002362000c1e1500 */
[----:B------:R-:W-:-:S05]  /*2ea0*/  IMAD R56, R47, 0x2, R67 ;  /* 0x000000022f387824 */ /* 0x000fca00078e0243 */
[----:B------:R-:W-:-:S05]  /*2eb0*/  LEA R16, R47, R56, 0x1 ;  /* 0x000000382f107211 */ /* 0x000fca00078e08ff */
[----:B------:R-:W-:-:S05]  /*2ec0*/  IMAD R50, R47, 0x2, R16 ;  /* 0x000000022f327824 */ /* 0x000fca00078e0210 */
[----:B------:R-:W-:-:S05]  /*2ed0*/  LEA R55, R47, R50, 0x1 ;  /* 0x000000322f377211 */ /* 0x000fca00078e08ff */
[----:B------:R-:W-:-:S05]  /*2ee0*/  IMAD R54, R47, 0x2, R55 ;  /* 0x000000022f367824 */ /* 0x000fca00078e0237 */
[----:B------:R-:W-:Y:S02]  /*2ef0*/  LEA R9, R47, R54, 0x1 ;  /* 0x000000362f097211 */ /* 0x000fe400078e08ff */
[----:B0-----:R-:W-:-:S03]  /*2f00*/  LEA R2, P1, R56, R0, 0x1 ;  /* 0x0000000038027211 */ /* 0x001fc600078208ff */
[C---:B------:R-:W-:Y:S01]  /*2f10*/  IMAD R51, R47.reuse, 0x2, R9 ;  /* 0x000000022f337824 */ /* 0x040fe200078e0209 */
[----:B------:R-:W-:Y:S02]  /*2f20*/  LEA.HI.X.SX32 R3, R56, R44, 0x1, P1 ;  /* 0x0000002c38037211 */ /* 0x000fe400008f0eff */
[C---:B-1----:R-:W-:Y:S02]  /*2f30*/  LEA R48, P0, R50.reuse, R0, 0x1 ;  /* 0x0000000032307211 */ /* 0x042fe400078008ff */
[----:B------:R-:W-:Y:S01]  /*2f40*/  LEA R74, R47, R51, 0x1 ;  /* 0x000000332f4a7211 */ /* 0x000fe200078e08ff */
[----:B------:R0:W5:Y:S01]  /*2f50*/  LDG.E.U16 R89, [R2.64] ;  /* 0x0000000402597981 */ /* 0x000162000c1e1500 */
[----:B------:R-:W-:Y:S02]  /*2f60*/  LEA.HI.X.SX32 R49, R50, R44, 0x1, P0 ;  /* 0x0000002c32317211 */ /* 0x000fe400000f0eff */
[----:B------:R-:W-:Y:S01]  /*2f70*/  LEA R4, P0, R55, R0, 0x1 ;  /* 0x0000000037047211 */ /* 0x000fe200078008ff */
[----:B------:R-:W-:-:S02]  /*2f80*/  IMAD R60, R47, 0x2, R74 ;  /* 0x000000022f3c7824 */ /* 0x000fc400078e024a */
[----:B------:R1:W5:Y:S01]  /*2f90*/  LDG.E.U16 R98, [R48.64] ;  /* 0x0000000430627981 */ /* 0x000362000c1e1500 */
[C---:B0-----:R-:W-:Y:S02]  /*2fa0*/  LEA R2, P1, R54.reuse, R0, 0x1 ;  /* 0x0000000036027211 */ /* 0x041fe400078208ff */
[-C--:B------:R-:W-:Y:S02]  /*2fb0*/  LEA.HI.X.SX32 R5, R55, R44.reuse, 0x1, P0 ;  /* 0x0000002c37057211 */ /* 0x080fe400000f0eff */
[----:B------:R-:W-:Y:S02]  /*2fc0*/  LEA.HI.X.SX32 R3, R54, R44, 0x1, P1 ;  /* 0x0000002c36037211 */ /* 0x000fe400008f0eff */
[----:B------:R-:W-:Y:S01]  /*2fd0*/  LEA R10, R47, R60, 0x1 ;  /* 0x0000003c2f0a7211 */ /* 0x000fe200078e08ff */
[----:B------:R-:W5:Y:S01]  /*2fe0*/  LDG.E.U16 R97, [R4.64] ;  /* 0x0000000404617981 */ /* 0x000f62000c1e1500 */
[----:B------:R-:W-:-:S03]  /*2ff0*/  LEA R54, P0, R51, R0, 0x1 ;  /* 0x0000000033367211 */ /* 0x000fc600078008ff */
[----:B------:R0:W5:Y:S01]  /*3000*/  LDG.E.U16 R96, [R2.64] ;  /* 0x0000000402607981 */ /* 0x000162000c1e1500 */
[----:B------:R-:W-:Y:S01]  /*3010*/  LEA.HI.X.SX32 R55, R51, R44, 0x1, P0 ;  /* 0x0000002c33377211 */ /* 0x000fe200000f0eff */
[----:B------:R-:W-:Y:S01]  /*3020*/  IMAD R61, R47, 0x2, R10 ;  /* 0x000000022f3d7824 */ /* 0x000fe200078e020a */
[-C--:B-1----:R-:W-:Y:S02]  /*3030*/  LEA R48, P0, R74, R0.reuse, 0x1 ;  /* 0x000000004a307211 */ /* 0x082fe400078008ff */
[----:B0-----:R-:W-:Y:S02]  /*3040*/  LEA R2, P1, R60, R0, 0x1 ;  /* 0x000000003c027211 */ /* 0x001fe400078208ff */
[-C--:B------:R-:W-:Y:S02]  /*3050*/  LEA.HI.X.SX32 R49, R74, R44.reuse, 0x1, P0 ;  /* 0x0000002c4a317211 */ /* 0x080fe400000f0eff */
[----:B------:R-:W-:Y:S02]  /*3060*/  LEA.HI.X.SX32 R3, R60, R44, 0x1, P1 ;  /* 0x0000002c3c037211 */ /* 0x000fe400008f0eff */
[----:B------:R-:W-:Y:S01]  /*3070*/  LEA R60, P0, R61, R0, 0x1 ;  /* 0x000000003d3c7211 */ /* 0x000fe200078008ff */
[----:B------:R0:W5:Y:S01]  /*3080*/  LDG.E.U16 R95, [R48.64] ;  /* 0x00000004305f7981 */ /* 0x000162000c1e1500 */
[----:B------:R-:W-:-:S02]  /*3090*/  LEA R65, R47, R61, 0x1 ;  /* 0x0000003d2f417211 */ /* 0x000fc400078e08ff */
[----:B------:R-:W-:Y:S02]  /*30a0*/  LEA.HI.X.SX32 R61, R61, R44, 0x1, P0 ;  /* 0x0000002c3d3d7211 */ /* 0x000fe400000f0eff */
[----:B0-----:R-:W-:-:S04]  /*30b0*/  LEA R48, P0, R65, R0, 0x1 ;  /* 0x0000000041307211 */ /* 0x001fc800078008ff */
[----:B------:R-:W-:Y:S01]  /*30c0*/  LEA.HI.X.SX32 R49, R65, R44, 0x1, P0 ;  /* 0x0000002c41317211 */ /* 0x000fe200000f0eff */
[----:B---3--:R-:W-:Y:S04]  /*30d0*/  STL [R1+0xf8], R77 ;  /* 0x0000f84d01007387 */ /* 0x008fe80000100800 */
[----:B--2---:R0:W-:Y:S04]  /*30e0*/  STL [R1+0xf4], R94 ;  /* 0x0000f45e01007387 */ /* 0x0041e80000100800 */
[----:B------:R-:W-:Y:S04]  /*30f0*/  STL [R1+0xf0], R68 ;  /* 0x0000f04401007387 */ /* 0x000fe80000100800 */
[----:B0-----:R-:W2:Y:S04]  /*3100*/  LDG.E.U16 R94, [R48.64] ;  /* 0x00000004305e7981 */ /* 0x001ea8000c1e1500 */
[----:B----4-:R0:W-:Y:S04]  /*3110*/  STL [R1+0xec], R92 ;  /* 0x0000ec5c01007387 */ /* 0x0101e80000100800 */
[----:B-----5:R1:W-:Y:S04]  /*3120*/  STL [R1+0xe8], R91 ;  /* 0x0000e85b01007387 */ /* 0x0203e80000100800 */
[----:B0-----:R0:W3:Y:S04]  /*3130*/  LDG.E.U16 R92, [R54.64] ;  /* 0x00000004365c7981 */ /* 0x0010e8000c1e1500 */
[----:B-1----:R1:W4:Y:S04]  /*3140*/  LDG.E.U16 R91, [R2.64] ;  /* 0x00000004025b7981 */ /* 0x002328000c1e1500 */
[----:B------:R-:W-:Y:S04]  /*3150*/  STL [R1+0xe4], R85 ;  /* 0x0000e45501007387 */ /* 0x000fe80000100800 */
[----:B------:R-:W-:Y:S04]  /*3160*/  STL [R1+0xe0], R76 ;  /* 0x0000e04c01007387 */ /* 0x000fe80000100800 */
[----:B------:R5:W-:Y:S04]  /*3170*/  STL [R1+0xdc], R93 ;  /* 0x0000dc5d01007387 */ /* 0x000be80000100800 */
[----:B-----5:R5:W2:Y:S01]  /*3180*/  LDG.E.U16 R93, [R60.64] ;  /* 0x000000043c5d7981 */ /* 0x020aa2000c1e1500 */
[----:B------:R-:W-:-:S05]  /*3190*/  IMAD R64, R47, 0x2, R65 ;  /* 0x000000022f407824 */ /* 0x000fca00078e0241 */
[----:B------:R-:W-:-:S05]  /*31a0*/  LEA R11, R47, R64, 0x1 ;  /* 0x000000402f0b7211 */ /* 0x000fca00078e08ff */
[----:B------:R-:W-:-:S05]  /*31b0*/  IMAD R62, R47, 0x2, R11 ;  /* 0x000000022f3e7824 */ /* 0x000fca00078e020b */
        /* <DEDUP_REMOVED lines=8> */
[C---:B------:R-:W-:Y:S01]  /*3240*/  IMAD R72, R47.reuse, 0x2, R105 ;  /* 0x000000022f487824 */ /* 0x040fe200078e0269 */
[----:B------:R-:W-:Y:S02]  /*3250*/  LEA.HI.X.SX32 R3, R64, R44, 0x1, P1 ;  /* 0x0000002c40037211 */ /* 0x000fe400008f0eff */
[C---:B------:R-:W-:Y:S02]  /*3260*/  LEA R64, P0, R62.reuse, R0, 0x1 ;  /* 0x000000003e407211 */ /* 0x040fe400078008ff */
[----:B------:R-:W-:Y:S01]  /*3270*/  LEA R81, R47, R72, 0x1 ;  /* 0x000000482f517211 */ /* 0x000fe200078e08ff */
[----:B------:R-:W-:Y:S01]  /*3280*/  STL [R1+0xd8], R89 ;  /* 0x0000d85901007387 */ /* 0x000fe20000100800 */
[----:B------:R-:W-:Y:S02]  /*3290*/  LEA.HI.X.SX32 R65, R62, R44, 0x1, P0 ;  /* 0x0000002c3e417211 */ /* 0x000fe400000f0eff */
[-C--:B------:R-:W-:Y:S01]  /*32a0*/  LEA R62, P0, R63, R0.reuse, 0x1 ;  /* 0x000000003f3e7211 */ /* 0x080fe200078008ff */
[----:B------:R-:W-:Y:S01]  /*32b0*/  IMAD R71, R47, 0x2, R81 ;  /* 0x000000022f477824 */ /* 0x000fe200078e0251 */
[----:B------:R-:W-:Y:S01]  /*32c0*/  STL [R1+0xd4], R98 ;  /* 0x0000d46201007387 */ /* 0x000fe20000100800 */
[----:B-----5:R-:W-:-:S02]  /*32d0*/  LEA R60, P1, R90, R0, 0x1 ;  /* 0x000000005a3c7211 */ /* 0x020fc400078208ff */
[-C--:B------:R-:W-:Y:S01]  /*32e0*/  LEA.HI.X.SX32 R63, R63, R44.reuse, 0x1, P0 ;  /* 0x0000002c3f3f7211 */ /* 0x080fe200000f0eff */
[----:B------:R1:W-:Y:S01]  /*32f0*/  STL [R1+0xd0], R97 ;  /* 0x0000d06101007387 */ /* 0x0003e20000100800 */
[C---:B------:R-:W-:Y:S02]  /*3300*/  LEA R6, R47.reuse, R71, 0x1 ;  /* 0x000000472f067211 */ /* 0x040fe400078e08ff */
[----:B------:R-:W-:Y:S01]  /*3310*/  LEA.HI.X.SX32 R61, R90, R44, 0x1, P1 ;  /* 0x0000002c5a3d7211 */ /* 0x000fe200008f0eff */
[----:B0-----:R0:W5:Y:S04]  /*3320*/  LDG.E.U16 R55, [R62.64] ;  /* 0x000000043e377981 */ /* 0x001168000c1e1500 */
[----:B------:R0:W5:Y:S04]  /*3330*/  LDG.E.U16 R4, [R2.64] ;  /* 0x0000000402047981 */ /* 0x000168000c1e1500 */
[----:B-1----:R1:W5:Y:S01]  /*3340*/  LDG.E.U16 R97, [R64.64] ;  /* 0x0000000440617981 */ /* 0x002362000c1e1500 */
[----:B------:R-:W-:-:S03]  /*3350*/  IMAD R45, R47, 0x2, R6 ;  /* 0x000000022f2d7824 */ /* 0x000fc600078e0206 */
[----:B------:R0:W-:Y:S01]  /*3360*/  STL [R1+0xcc], R96 ;  /* 0x0000cc6001007387 */ /* 0x0001e20000100800 */
[----:B-1----:R-:W-:-:S04]  /*3370*/  LEA R64, P0, R75, R0, 0x1 ;  /* 0x000000004b407211 */ /* 0x002fc800078008ff */
[----:B------:R-:W-:Y:S02]  /*3380*/  LEA.HI.X.SX32 R65, R75, R44, 0x1, P0 ;  /* 0x0000002c4b417211 */ /* 0x000fe400000f0eff */
[----:B0-----:R-:W-:-:S03]  /*3390*/  LEA R62, P0, R73, R0, 0x1 ;  /* 0x00000000493e7211 */ /* 0x001fc600078008ff */
[----:B------:R0:W5:Y:S01]  /*33a0*/  LDG.E.U16 R96, [R64.64] ;  /* 0x0000000440607981 */ /* 0x000162000c1e1500 */
[----:B------:R-:W-:Y:S02]  /*33b0*/  LEA.HI.X.SX32 R63, R73, R44, 0x1, P0 ;  /* 0x0000002c493f7211 */ /* 0x000fe400000f0eff */
[----:B0-----:R-:W-:-:S04]  /*33c0*/  LEA R64, P0, R45, R0, 0x1 ;  /* 0x000000002d407211 */ /* 0x001fc800078008ff */
[----:B------:R-:W-:Y:S02]  /*33d0*/  LEA.HI.X.SX32 R65, R45, R44, 0x1, P0 ;  /* 0x0000002c2d417211 */ /* 0x000fe400000f0eff */
[----:B------:R-:W-:-:S05]  /*33e0*/  LEA R80, R47, R45, 0x1 ;  /* 0x0000002d2f507211 */ /* 0x000fca00078e08ff */
[----:B------:R-:W-:Y:S01]  /*33f0*/  IMAD R57, R47, 0x2, R80 ;  /* 0x000000022f397824 */ /* 0x000fe200078e0250 */
[----:B---3--:R0:W-:Y:S04]  /*3400*/  STL [R1+0xc8], R92 ;  /* 0x0000c85c01007387 */ /* 0x0081e80000100800 */
[----:B0-----:R0:W3:Y:S04]  /*3410*/  LDG.E.U16 R92, [R60.64] ;  /* 0x000000043c5c7981 */ /* 0x0010e8000c1e1500 */
[----:B------:R1:W-:Y:S01]  /*3420*/  STL [R1+0xc4], R95 ;  /* 0x0000c45f01007387 */ /* 0x0003e20000100800 */
[----:B0-----:R-:W-:-:S03]  /*3430*/  LEA R60, P1, R72, R0, 0x1 ;  /* 0x00000000483c7211 */ /* 0x001fc600078208ff */
[----:B----4-:R-:W-:Y:S01]  /*3440*/  STL [R1+0xc0], R91 ;  /* 0x0000c05b01007387 */ /* 0x010fe20000100800 */
[----:B------:R-:W-:-:S03]  /*3450*/  LEA.HI.X.SX32 R61, R72, R44, 0x1, P1 ;  /* 0x0000002c483d7211 */ /* 0x000fc600008f0eff */
[----:B-1----:R0:W4:Y:S04]  /*3460*/  LDG.E.U16 R95, [R62.64] ;  /* 0x000000043e5f7981 */ /* 0x002128000c1e1500 */
[----:B--2---:R1:W-:Y:S04]  /*3470*/  STL [R1+0xbc], R93 ;  /* 0x0000bc5d01007387 */ /* 0x0043e80000100800 */
[----:B------:R2:W-:Y:S04]  /*3480*/  STL [R1+0xb8], R94 ;  /* 0x0000b85e01007387 */ /* 0x0005e80000100800 */
[----:B-1----:R1:W4:Y:S04]  /*3490*/  LDG.E.U16 R93, [R60.64] ;  /* 0x000000043c5d7981 */ /* 0x002328000c1e1500 */
[----:B--2---:R2:W4:Y:S01]  /*34a0*/  LDG.E.U16 R94, [R64.64] ;  /* 0x00000004405e7981 */ /* 0x004522000c1e1500 */
        /* <DEDUP_REMOVED lines=25> */
[----:B0-----:R-:W-:-:S03]  /*3640*/  LEA R62, P0, R70, R0, 0x1 ;  /* 0x00000000463e7211 */ /* 0x001fc600078008ff */
[----:B------:R-:W-:Y:S01]  /*3650*/  IMAD R89, R47, 0x2, R113 ;  /* 0x000000022f597824 */ /* 0x000fe200078e0271 */
[----:B-1----:R-:W-:Y:S02]  /*3660*/  LEA R60, P1, R69, R0, 0x1 ;  /* 0x00000000453c7211 */ /* 0x002fe400078208ff */
[-C--:B------:R-:W-:Y:S02]  /*3670*/  LEA.HI.X.SX32 R63, R70, R44.reuse, 0x1, P0 ;  /* 0x0000002c463f7211 */ /* 0x080fe400000f0eff */
[----:B------:R-:W-:Y:S02]  /*3680*/  LEA R74, R47, R89, 0x1 ;  /* 0x000000592f4a7211 */ /* 0x000fe400078e08ff */
[----:B------:R-:W-:Y:S02]  /*3690*/  LEA.HI.X.SX32 R61, R69, R44, 0x1, P1 ;  /* 0x0000002c453d7211 */ /* 0x000fe400008f0eff */
[----:B------:R0:W4:Y:S01]  /*36a0*/  LDG.E.U16 R69, [R62.64] ;  /* 0x000000043e457981 */ /* 0x000122000c1e1500 */
[----:B------:R-:W-:Y:S01]  /*36b0*/  IMAD R49, R47, 0x2, R74 ;  /* 0x000000022f317824 */ /* 0x000fe200078e024a */
[----:B--2---:R-:W-:-:S02]  /*36c0*/  LEA R64, P0, R59, R0, 0x1 ;  /* 0x000000003b407211 */ /* 0x004fc400078008ff */
[----:B------:R1:W2:Y:S02]  /*36d0*/  LDG.E.U16 R100, [R60.64] ;  /* 0x000000043c647981 */ /* 0x0002a4000c1e1500 */
[----:B------:R-:W-:Y:S02]  /*36e0*/  LEA R2, R47, R49, 0x1 ;  /* 0x000000312f027211 */ /* 0x000fe400078e08ff */
[----:B------:R-:W-:-:S03]  /*36f0*/  LEA.HI.X.SX32 R65, R59, R44, 0x1, P0 ;  /* 0x0000002c3b417211 */ /* 0x000fc600000f0eff */
[C---:B------:R-:W-:Y:S01]  /*3700*/  IMAD R90, R47.reuse, 0x2, R2 ;  /* 0x000000022f5a7824 */ /* 0x040fe200078e0202 */
[-C--:B0-----:R-:W-:Y:S01]  /*3710*/  LEA R62, P1, R68, R0.reuse, 0x1 ;  /* 0x00000000443e7211 */ /* 0x081fe200078208ff */
[----:B------:R0:W2:Y:S01]  /*3720*/  LDG.E.U16 R99, [R64.64] ;  /* 0x0000000440637981 */ /* 0x0000a2000c1e1500 */
[C---:B-1----:R-:W-:Y:S02]  /*3730*/  LEA R60, P0, R56.reuse, R0, 0x1 ;  /* 0x00000000383c7211 */ /* 0x042fe400078008ff */
[C---:B------:R-:W-:Y:S02]  /*3740*/  LEA R75, R47.reuse, R90, 0x1 ;  /* 0x0000005a2f4b7211 */ /* 0x040fe400078e08ff */
[-C--:B------:R-:W-:Y:S02]  /*3750*/  LEA.HI.X.SX32 R61, R56, R44.reuse, 0x1, P0 ;  /* 0x0000002c383d7211 */ /* 0x080fe400000f0eff */
[----:B------:R-:W-:Y:S01]  /*3760*/  LEA.HI.X.SX32 R63, R68, R44, 0x1, P1 ;  /* 0x0000002c443f7211 */ /* 0x000fe200008f0eff */
[----:B------:R-:W-:Y:S01]  /*3770*/  IMAD R48, R47, 0x2, R75 ;  /* 0x000000022f307824 */ /* 0x000fe200078e024b */
[C---:B0-----:R-:W-:Y:S01]  /*3780*/  LEA R64, P0, R85.reuse, R0, 0x1 ;  /* 0x0000000055407211 */ /* 0x041fe200078008ff */
[----:B-----5:R-:W-:Y:S03]  /*3790*/  STL [R1+0xb4], R4 ;  /* 0x0000b40401007387 */ /* 0x020fe60000100800 */
[----:B------:R-:W-:Y:S01]  /*37a0*/  LEA.HI.X.SX32 R65, R85, R44, 0x1, P0 ;  /* 0x0000002c55417211 */ /* 0x000fe200000f0eff */
[----:B------:R0:W-:Y:S01]  /*37b0*/  STL [R1+0xb0], R97 ;  /* 0x0000b06101007387 */ /* 0x0001e20000100800 */
[----:B------:R-:W-:-:S03]  /*37c0*/  LEA R3, R47, R48, 0x1 ;  /* 0x000000302f037211 */ /* 0x000fc600078e08ff */
[----:B------:R1:W5:Y:S04]  /*37d0*/  LDG.E.U16 R98, [R60.64] ;  /* 0x000000043c627981 */ /* 0x000368000c1e1500 */
[----:B------:R-:W-:Y:S04]  /*37e0*/  STL [R1+0xac], R55 ;  /* 0x0000ac3701007387 */ /* 0x000fe80000100800 */
[----:B0-----:R0:W5:Y:S01]  /*37f0*/  LDG.E.U16 R97, [R62.64] ;  /* 0x000000043e617981 */ /* 0x001162000c1e1500 */
[----:B-1----:R-:W-:Y:S01]  /*3800*/  LEA R60, P0, R89, R0, 0x1 ;  /* 0x00000000593c7211 */ /* 0x002fe200078008ff */
[----:B------:R-:W-:-:S03]  /*3810*/  IMAD R91, R47, 0x2, R3 ;  /* 0x000000022f5b7824 */ /* 0x000fc600078e0203 */
[----:B------:R-:W-:Y:S02]  /*3820*/  LEA.HI.X.SX32 R61, R89, R44, 0x1, P0 ;  /* 0x0000002c593d7211 */ /* 0x000fe400000f0eff */
[----:B0-----:R-:W-:-:S04]  /*3830*/  LEA R62, P1, R90, R0, 0x1 ;  /* 0x000000005a3e7211 */ /* 0x001fc800078208ff */
[----:B------:R-:W-:Y:S02]  /*3840*/  LEA.HI.X.SX32 R63, R90, R44, 0x1, P1 ;  /* 0x0000002c5a3f7211 */ /* 0x000fe400008f0eff */
[----:B------:R-:W-:Y:S01]  /*3850*/  LEA R73, R47, R91, 0x1 ;  /* 0x0000005b2f497211 */ /* 0x000fe200078e08ff */
[----:B---3--:R-:W-:Y:S04]  /*3860*/  STL [R1+0xa8], R92 ;  /* 0x0000a85c01007387 */ /* 0x008fe80000100800 */
[----:B------:R0:W-:Y:S04]  /*3870*/  STL [R1+0xa4], R96 ;  /* 0x0000a46001007387 */ /* 0x0001e80000100800 */
[----:B0-----:R0:W3:Y:S04]  /*3880*/  LDG.E.U16 R96, [R64.64] ;  /* 0x0000000440607981 */ /* 0x0010e8000c1e1500 */
[----:B----4-:R1:W-:Y:S01]  /*3890*/  STL [R1+0xa0], R95 ;  /* 0x0000a05f01007387 */ /* 0x0103e20000100800 */
[----:B0-----:R-:W-:-:S03]  /*38a0*/  LEA R64, P0, R91, R0, 0x1 ;  /* 0x000000005b407211 */ /* 0x001fc600078008ff */
[----:B-1----:R0:W4:Y:S01]  /*38b0*/  LDG.E.U16 R95, [R60.64] ;  /* 0x000000043c5f7981 */ /* 0x002122000c1e1500 */
[----:B------:R-:W-:-:S05]  /*38c0*/  LEA.HI.X.SX32 R65, R91, R44, 0x1, P0 ;  /* 0x0000002c5b417211 */ /* 0x000fca00000f0eff */
[----:B------:R1:W4:Y:S04]  /*38d0*/  LDG.E.U16 R91, [R64.64] ;  /* 0x00000004405b7981 */ /* 0x000328000c1e1500 */
[----:B------:R-:W-:Y:S04]  /*38e0*/  STL [R1+0x9c], R93 ;  /* 0x00009c5d01007387 */ /* 0x000fe80000100800 */
[----:B------:R0:W-:Y:S04]  /*38f0*/  STL [R1+0x98], R94 ;  /* 0x0000985e01007387 */ /* 0x0001e80000100800 */
[----:B0-----:R0:W4:Y:S01]  /*3900*/  LDG.E.U16 R94, [R62.64] ;  /* 0x000000043e5e7981 */ /* 0x001122000c1e1500 */
        /* <DEDUP_REMOVED lines=12> */
[-C--:B0-----:R-:W-:Y:S02]  /*39d0*/  LEA R62, P0, R70, R0.reuse, 0x1 ;  /* 0x00000000463e7211 */ /* 0x081fe400078008ff */
[----:B------:R-:W-:Y:S02]  /*39e0*/  LEA R60, P1, R92, R0, 0x1 ;  /* 0x000000005c3c7211 */ /* 0x000fe400078208ff */
[-C--:B------:R-:W-:Y:S02]  /*39f0*/  LEA.HI.X.SX32 R63, R70, R44.reuse, 0x1, P0 ;  /* 0x0000002c463f7211 */ /* 0x080fe400000f0eff */
[----:B------:R-:W-:Y:S02]  /*3a00*/  LEA.HI.X.SX32 R61, R92, R44, 0x1, P1 ;  /* 0x0000002c5c3d7211 */ /* 0x000fe400008f0eff */
[C---:B-1----:R-:W-:Y:S01]  /*3a10*/  LEA R64, P0, R93.reuse, R0, 0x1 ;  /* 0x000000005d407211 */ /* 0x042fe200078008ff */
[----:B------:R0:W4:Y:S03]  /*3a20*/  LDG.E.U16 R101, [R62.64] ;  /* 0x000000043e657981 */ /* 0x000126000c1e1500 */
[----:B------:R-:W-:Y:S01]  /*3a30*/  LEA.HI.X.SX32 R65, R93, R44, 0x1, P0 ;  /* 0x0000002c5d417211 */ /* 0x000fe200000f0eff */
[----:B------:R1:W-:Y:S02]  /*3a40*/  STL [R1+0x94], R69 ;  /* 0x0000944501007387 */ /* 0x0003e40000100800 */
[----:B-1----:R-:W-:-:S05]  /*3a50*/  IMAD R69, R47, 0x2, R89 ;  /* 0x000000022f457824 */ /* 0x002fca00078e0259 */
[C---:B------:R-:W-:Y:S01]  /*3a60*/  LEA R70, R47.reuse, R69, 0x1 ;  /* 0x000000452f467211 */ /* 0x040fe200078e08ff */
[----:B--2---:R1:W-:Y:S04]  /*3a70*/  STL [R1+0x90], R100 ;  /* 0x0000906401007387 */ /* 0x0043e80000100800 */
[----:B------:R-:W-:Y:S01]  /*3a80*/  IMAD R90, R47, 0x2, R70 ;  /* 0x000000022f5a7824 */ /* 0x000fe200078e0246 */
[----:B------:R2:W-:Y:S04]  /*3a90*/  STL [R1+0x8c], R99 ;  /* 0x00008c6301007387 */ /* 0x0005e80000100800 */
[C---:B0-----:R-:W-:Y:S01]  /*3aa0*/  LEA R62, P1, R90.reuse, R0, 0x1 ;  /* 0x000000005a3e7211 */ /* 0x041fe200078208ff */
[----:B-1----:R0:W4:Y:S03]  /*3ab0*/  LDG.E.U16 R100, [R60.64] ;  /* 0x000000043c647981 */ /* 0x002126000c1e1500 */
[----:B------:R-:W-:Y:S01]  /*3ac0*/  LEA.HI.X.SX32 R63, R90, R44, 0x1, P1 ;  /* 0x0000002c5a3f7211 */ /* 0x000fe200008f0eff */
[----:B--2---:R1:W2:Y:S01]  /*3ad0*/  LDG.E.U16 R99, [R64.64] ;  /* 0x0000000440637981 */ /* 0x0042a2000c1e1500 */
[----:B0-----:R-:W-:-:S03]  /*3ae0*/  LEA R60, P0, R83, R0, 0x1 ;  /* 0x00000000533c7211 */ /* 0x001fc600078008ff */
[----:B-----5:R0:W-:Y:S01]  /*3af0*/  STL [R1+0x88], R98 ;  /* 0x0000886201007387 */ /* 0x0201e20000100800 */
[----:B------:R-:W-:Y:S02]  /*3b00*/  LEA.HI.X.SX32 R61, R83, R44, 0x1, P0 ;  /* 0x0000002c533d7211 */ /* 0x000fe400000f0eff */
[C---:B-1----:R-:W-:Y:S01]  /*3b10*/  LEA R64, P0, R81.reuse, R0, 0x1 ;  /* 0x0000000051407211 */ /* 0x042fe200078008ff */
[----:B------:R1:W-:Y:S03]  /*3b20*/  STL [R1+0x84], R97 ;  /* 0x0000846101007387 */ /* 0x0003e60000100800 */
[----:B------:R-:W-:Y:S01]  /*3b30*/  LEA.HI.X.SX32 R65, R81, R44, 0x1, P0 ;  /* 0x0000002c51417211 */ /* 0x000fe200000f0eff */
[----:B0-----:R0:W5:Y:S04]  /*3b40*/  LDG.E.U16 R98, [R62.64] ;  /* 0x000000043e627981 */ /* 0x001168000c1e1500 */
[----:B-1----:R1:W5:Y:S01]  /*3b50*/  LDG.E.U16 R97, [R60.64] ;  /* 0x000000043c617981 */ /* 0x002362000c1e1500 */
[----:B0-----:R-:W-:-:S02]  /*3b60*/  LEA R62, P1, R80, R0, 0x1 ;  /* 0x00000000503e7211 */ /* 0x001fc400078208ff */
[----:B-1----:R-:W-:Y:S02]  /*3b70*/  LEA R60, P0, R78, R0, 0x1 ;  /* 0x000000004e3c7211 */ /* 0x002fe400078008ff */
[-C--:B------:R-:W-:Y:S02]  /*3b80*/  LEA.HI.X.SX32 R63, R80, R44.reuse, 0x1, P1 ;  /* 0x0000002c503f7211 */ /* 0x080fe400008f0eff */
[----:B------:R-:W-:Y:S02]  /*3b90*/  LEA.HI.X.SX32 R61, R78, R44, 0x1, P0 ;  /* 0x0000002c4e3d7211 */ /* 0x000fe400000f0eff */
[----:B------:R-:W-:Y:S01]  /*3ba0*/  LEA R90, R47, R90, 0x1 ;  /* 0x0000005a2f5a7211 */ /* 0x000fe200078e08ff */
[----:B---3--:R0:W-:Y:S04]  /*3bb0*/  STL [R1+0x80], R96 ;  /* 0x0000806001007387 */ /* 0x0081e80000100800 */
[----:B0-----:R0:W3:Y:S04]  /*3bc0*/  LDG.E.U16 R96, [R64.64] ;  /* 0x0000000440607981 */ /* 0x0010e8000c1e1500 */
[----:B----4-:R1:W-:Y:S01]  /*3bd0*/  STL [R1+0x7c], R95 ;  /* 0x00007c5f01007387 */ /* 0x0103e20000100800 */
[----:B0-----:R-:W-:-:S03]  /*3be0*/  LEA R64, P1, R79, R0, 0x1 ;  /* 0x000000004f407211 */ /* 0x001fc600078208ff */
[----:B-1----:R0:W4:Y:S01]  /*3bf0*/  LDG.E.U16 R95, [R62.64] ;  /* 0x000000043e5f7981 */ /* 0x002122000c1e1500 */
[----:B------:R-:W-:-:S05]  /*3c00*/  LEA.HI.X.SX32 R65, R79, R44, 0x1, P1 ;  /* 0x0000002c4f417211 */ /* 0x000fca00008f0eff */
[----:B------:R1:W4:Y:S01]  /*3c10*/  LDG.E.U16 R93, [R64.64] ;  /* 0x00000004405d7981 */ /* 0x000322000c1e1500 */
[----:B0-----:R-:W-:-:S03]  /*3c20*/  LEA R62, P0, R66, R0, 0x1 ;  /* 0x00000000423e7211 */ /* 0x001fc600078008ff */
[----:B------:R0:W-:Y:S01]  /*3c30*/  STL [R1+0x78], R94 ;  /* 0x0000785e01007387 */ /* 0x0001e20000100800 */
[----:B------:R-:W-:Y:S02]  /*3c40*/  LEA.HI.X.SX32 R63, R66, R44, 0x1, P0 ;  /* 0x0000002c423f7211 */ /* 0x000fe400000f0eff */
[C---:B------:R-:W-:Y:S01]  /*3c50*/  LEA R66, P0, R67.reuse, R0, 0x1 ;  /* 0x0000000043427211 */ /* 0x040fe200078008ff */
[----:B0-----:R0:W4:Y:S03]  /*3c60*/  LDG.E.U16 R94, [R60.64] ;  /* 0x000000043c5e7981 */ /* 0x001126000c1e1500 */
[----:B------:R-:W-:Y:S01]  /*3c70*/  LEA.HI.X.SX32 R67, R67, R44, 0x1, P0 ;  /* 0x0000002c43437211 */ /* 0x000fe200000f0eff */
[----:B------:R1:W-:Y:S04]  /*3c80*/  STL [R1+0x74], R91 ;  /* 0x0000745b01007387 */ /* 0x0003e80000100800 */
[----:B------:R1:W4:Y:S01]  /*3c90*/  LDG.E.U16 R92, [R62.64] ;  /* 0x000000043e5c7981 */ /* 0x000322000c1e1500 */
[----:B0-----:R-:W-:-:S03]  /*3ca0*/  LEA R60, P1, R77, R0, 0x1 ;  /* 0x000000004d3c7211 */ /* 0x001fc600078208ff */
[----:B------:R0:W4:Y:S01]  /*3cb0*/  LDG.E.U16 R83, [R66.64] ;  /* 0x0000000442537981 */ /* 0x000122000c1e1500 */
[----:B------:R-:W-:Y:S02]  /*3cc0*/  LEA.HI.X.SX32 R61, R77, R44, 0x1, P1 ;  /* 0x0000002c4d3d7211 */ /* 0x000fe400008f0eff */
[-C--:B-1----:R-:W-:Y:S02]  /*3cd0*/  LEA R64, P1, R76, R0.reuse, 0x1 ;  /* 0x000000004c407211 */ /* 0x082fe400078208ff */
[----:B------:R-:W-:Y:S01]  /*3ce0*/  LEA R62, P0, R74, R0, 0x1 ;  /* 0x000000004a3e7211 */ /* 0x000fe200078008ff */
[----:B------:R1:W4:Y:S01]  /*3cf0*/  LDG.E.U16 R91, [R60.64] ;  /* 0x000000043c5b7981 */ /* 0x000322000c1e1500 */
[-C--:B------:R-:W-:Y:S02]  /*3d00*/  LEA.HI.X.SX32 R65, R76, R44.reuse, 0x1, P1 ;  /* 0x0000002c4c417211 */ /* 0x080fe400008f0eff */
[----:B------:R-:W-:Y:S02]  /*3d10*/  LEA.HI.X.SX32 R63, R74, R44, 0x1, P0 ;  /* 0x0000002c4a3f7211 */ /* 0x000fe400000f0eff */
[-C--:B0-----:R-:W-:Y:S01]  /*3d20*/  LEA R66, P0, R73, R0.reuse, 0x1 ;  /* 0x0000000049427211 */ /* 0x081fe200078008ff */
[----:B------:R0:W4:Y:S01]  /*3d30*/  LDG.E.U16 R81, [R64.64] ;  /* 0x0000000440517981 */ /* 0x000122000c1e1500 */
[----:B-1----:R-:W-:-:S03]  /*3d40*/  LEA R60, P1, R75, R0, 0x1 ;  /* 0x000000004b3c7211 */ /* 0x002fc600078208ff */
[----:B------:R1:W4:Y:S01]  /*3d50*/  LDG.E.U16 R80, [R62.64] ;  /* 0x000000043e507981 */ /* 0x000322000c1e1500 */
[-C--:B------:R-:W-:Y:S02]  /*3d60*/  LEA.HI.X.SX32 R61, R75, R44.reuse, 0x1, P1 ;  /* 0x0000002c4b3d7211 */ /* 0x080fe400008f0eff */
[----:B------:R-:W-:-:S03]  /*3d70*/  LEA.HI.X.SX32 R67, R73, R44, 0x1, P0 ;  /* 0x0000002c49437211 */ /* 0x000fc600000f0eff */
[----:B------:R0:W4:Y:S01]  /*3d80*/  LDG.E.U16 R79, [R60.64] ;  /* 0x000000043c4f7981 */ /* 0x000122000c1e1500 */
[----:B-1----:R-:W-:-:S03]  /*3d90*/  LEA R62, P0, R72, R0, 0x1 ;  /* 0x00000000483e7211 */ /* 0x002fc600078008ff */
[----:B------:R1:W4:Y:S01]  /*3da0*/  LDG.E.U16 R78, [R66.64] ;  /* 0x00000004424e7981 */ /* 0x000322000c1e1500 */
[----:B------:R-:W-:Y:S02]  /*3db0*/  LEA.HI.X.SX32 R63, R72, R44, 0x1, P0 ;  /* 0x0000002c483f7211 */ /* 0x000fe400000f0eff */
[----:B0-----:R-:W-:-:S03]  /*3dc0*/  LEA R60, P1, R85, R0, 0x1 ;  /* 0x00000000553c7211 */ /* 0x001fc600078208ff */
[----:B------:R0:W4:Y:S01]  /*3dd0*/  LDG.E.U16 R77, [R62.64] ;  /* 0x000000043e4d7981 */ /* 0x000122000c1e1500 */
[----:B------:R-:W-:Y:S02]  /*3de0*/  LEA R64, P0, R89, R0, 0x1 ;  /* 0x0000000059407211 */ /* 0x000fe400078008ff */
[-C--:B------:R-:W-:Y:S02]  /*3df0*/  LEA.HI.X.SX32 R61, R85, R44.reuse, 0x1, P1 ;  /* 0x0000002c553d7211 */ /* 0x080fe400008f0eff */
[----:B------:R-:W-:-:S03]  /*3e00*/  LEA.HI.X.SX32 R65, R89, R44, 0x1, P0 ;  /* 0x0000002c59417211 */ /* 0x000fc600000f0eff */
[----:B------:R1:W4:Y:S01]  /*3e10*/  LDG.E.U16 R76, [R60.64] ;  /* 0x000000043c4c7981 */ /* 0x000322000c1e1500 */
[----:B0-----:R-:W-:-:S03]  /*3e20*/  LEA R62, P1, R90, R0, 0x1 ;  /* 0x000000005a3e7211 */ /* 0x001fc600078208ff */
[----:B------:R0:W4:Y:S01]  /*3e30*/  LDG.E.U16 R75, [R64.64] ;  /* 0x00000004404b7981 */ /* 0x000122000c1e1500 */
[----:B------:R-:W-:Y:S02]  /*3e40*/  LEA.HI.X.SX32 R63, R90, R44, 0x1, P1 ;  /* 0x0000002c5a3f7211 */ /* 0x000fe400008f0eff */
[----:B-1----:R-:W-:-:S03]  /*3e50*/  LEA R60, P0, R71, R0, 0x1 ;  /* 0x00000000473c7211 */ /* 0x002fc600078008ff */
[----:B------:R1:W4:Y:S01]  /*3e60*/  LDG.E.U16 R74, [R62.64] ;  /* 0x000000043e4a7981 */ /* 0x000322000c1e1500 */
[----:B------:R-:W-:Y:S02]  /*3e70*/  LEA.HI.X.SX32 R61, R71, R44, 0x1, P0 ;  /* 0x0000002c473d7211 */ /* 0x000fe400000f0eff */
[----:B0-----:R-:W-:-:S03]  /*3e80*/  LEA R64, P0, R57, R0, 0x1 ;  /* 0x0000000039407211 */ /* 0x001fc600078008ff */
[----:B------:R0:W4:Y:S01]  /*3e90*/  LDG.E.U16 R73, [R60.64] ;  /* 0x000000043c497981 */ /* 0x000122000c1e1500 */
[----:B------:R-:W-:Y:S02]  /*3ea0*/  LEA.HI.X.SX32 R65, R57, R44, 0x1, P0 ;  /* 0x0000002c39417211 */ /* 0x000fe400000f0eff */
[----:B-1----:R-:W-:-:S03]  /*3eb0*/  LEA R62, P1, R58, R0, 0x1 ;  /* 0x000000003a3e7211 */ /* 0x002fc600078208ff */
[----:B------:R1:W4:Y:S01]  /*3ec0*/  LDG.E.U16 R72, [R64.64] ;  /* 0x0000000440487981 */ /* 0x000322000c1e1500 */
[----:B0-----:R-:W-:Y:S02]  /*3ed0*/  LEA R60, P0, R52, R0, 0x1 ;  /* 0x00000000343c7211 */ /* 0x001fe400078008ff */
[-C--:B------:R-:W-:Y:S02]  /*3ee0*/  LEA.HI.X.SX32 R63, R58, R44.reuse, 0x1, P1 ;  /* 0x0000002c3a3f7211 */ /* 0x080fe400008f0eff */
[----:B------:R-:W-:Y:S02]  /*3ef0*/  LEA.HI.X.SX32 R61, R52, R44, 0x1, P0 ;  /* 0x0000002c343d7211 */ /* 0x000fe400000f0eff */
[CC--:B-1----:R-:W-:Y:S01]  /*3f00*/  LEA R64, P1, R53.reuse, R0.reuse, 0x1 ;  /* 0x0000000035407211 */ /* 0x0c2fe200078208ff */
[----:B------:R0:W4:Y:S01]  /*3f10*/  LDG.E.U16 R71, [R62.64] ;  /* 0x000000043e477981 */ /* 0x000122000c1e1500 */
[C---:B------:R-:W-:Y:S02]  /*3f20*/  LEA R52, P0, R50.reuse, R0, 0x1 ;  /* 0x0000000032347211 */ /* 0x040fe400078008ff */
[-C--:B------:R-:W-:Y:S01]  /*3f30*/  LEA.HI.X.SX32 R65, R53, R44.reuse, 0x1, P1 ;  /* 0x0000002c35417211 */ /* 0x080fe200008f0eff */
[----:B------:R1:W4:Y:S01]  /*3f40*/  LDG.E.U16 R67, [R60.64] ;  /* 0x000000043c437981 */ /* 0x000322000c1e1500 */
[----:B------:R-:W-:-:S02]  /*3f50*/  LEA.HI.X.SX32 R53, R50, R44, 0x1, P0 ;  /* 0x0000002c32357211 */ /* 0x000fc400000f0eff */
[-C--:B------:R-:W-:Y:S01]  /*3f60*/  LEA R50, P0, R54, R0.reuse, 0x1 ;  /* 0x0000000036327211 */ /* 0x080fe200078008ff */
[----:B------:R0:W4:Y:S04]  /*3f70*/  LDG.E.U16 R66, [R64.64] ;  /* 0x0000000440427981 */ /* 0x000128000c1e1500 */
[----:B------:R0:W4:Y:S01]  /*3f80*/  LDG.E.U16 R57, [R52.64] ;  /* 0x0000000434397981 */ /* 0x000122000c1e1500 */
[----:B-1----:R-:W-:-:S04]  /*3f90*/  LEA R60, P1, R51, R0, 0x1 ;  /* 0x00000000333c7211 */ /* 0x002fc800078208ff */
[-C--:B------:R-:W-:Y:S02]  /*3fa0*/  LEA.HI.X.SX32 R61, R51, R44.reuse, 0x1, P1 ;  /* 0x0000002c333d7211 */ /* 0x080fe400008f0eff */
[----:B------:R-:W-:Y:S02]  /*3fb0*/  LEA.HI.X.SX32 R51, R54, R44, 0x1, P0 ;  /* 0x0000002c36337211 */ /* 0x000fe400000f0eff */
[C---:B0-----:R-:W-:Y:S01]  /*3fc0*/  LEA R52, P1, R49.reuse, R0, 0x1 ;  /* 0x0000000031347211 */ /* 0x041fe200078208ff */
[----:B------:R0:W4:Y:S03]  /*3fd0*/  LDG.E.U16 R65, [R60.64] ;  /* 0x000000043c417981 */ /* 0x000126000c1e1500 */
[----:B------:R-:W-:Y:S01]  /*3fe0*/  LEA.HI.X.SX32 R53, R49, R44, 0x1, P1 ;  /* 0x0000002c31357211 */ /* 0x000fe200008f0eff */
[----:B------:R-:W-:Y:S01]  /*3ff0*/  STL [R1+0x70], R101 ;  /* 0x0000706501007387 */ /* 0x000fe20000100800 */
[----:B------:R-:W-:-:S03]  /*4000*/  LEA R62, P1, R45, R0, 0x1 ;  /* 0x000000002d3e7211 */ /* 0x000fc600078208ff */
[----:B------:R1:W4:Y:S01]  /*4010*/  LDG.E.U16 R64, [R50.64] ;  /* 0x0000000432407981 */ /* 0x000322000c1e1500 */
[----:B0-----:R-:W-:-:S03]  /*4020*/  LEA R60, P0, R48, R0, 0x1 ;  /* 0x00000000303c7211 */ /* 0x001fc600078008ff */
[----:B------:R0:W4:Y:S01]  /*4030*/  LDG.E.U16 R58, [R52.64] ;  /* 0x00000004343a7981 */ /* 0x000122000c1e1500 */
[-C--:B------:R-:W-:Y:S02]  /*4040*/  LEA.HI.X.SX32 R61, R48, R44.reuse, 0x1, P0 ;  /* 0x0000002c303d7211 */ /* 0x080fe400000f0eff */
[----:B------:R-:W-:-:S03]  /*4050*/  LEA.HI.X.SX32 R63, R45, R44, 0x1, P1 ;  /* 0x0000002c2d3f7211 */ /* 0x000fc600008f0eff */
[----:B------:R-:W4:Y:S04]  /*4060*/  LDG.E.U16 R125, [R60.64] ;  /* 0x000000043c7d7981 */ /* 0x000f28000c1e1500 */
[----:B------:R-:W4:Y:S04]  /*4070*/  LDG.E.U16 R124, [R62.64] ;  /* 0x000000043e7c7981 */ /* 0x000f28000c1e1500 */
[----:B------:R-:W-:Y:S04]  /*4080*/  STL [R1+0x6c], R100 ;  /* 0x00006c6401007387 */ /* 0x000fe80000100800 */
[----:B--2---:R-:W-:Y:S01]  /*4090*/  STL [R1+0x68], R99 ;  /* 0x0000686301007387 */ /* 0x004fe20000100800 */
[----:B------:R-:W-:-:S03]  /*40a0*/  LEA R48, P0, R55, R0, 0x1 ;  /* 0x0000000037307211 */ /* 0x000fc600078008ff */
[----:B-----5:R-:W-:Y:S04]  /*40b0*/  STL [R1+0x64], R98 ;  /* 0x0000646201007387 */ /* 0x020fe80000100800 */
[----:B------:R-:W-:Y:S01]  /*40c0*/  STL [R1+0x60], R97 ;  /* 0x0000606101007387 */ /* 0x000fe20000100800 */
[----:B------:R-:W-:Y:S02]  /*40d0*/  LEA.HI.X.SX32 R49, R55, R44, 0x1, P0 ;  /* 0x0000002c37317211 */ /* 0x000fe400000f0eff */
[-C--:B-1----:R-:W-:Y:S02]  /*40e0*/  LEA R50, P0, R59, R0.reuse, 0x1 ;  /* 0x000000003b327211 */ /* 0x082fe400078008ff */
[----:B0-----:R-:W-:Y:S02]  /*40f0*/  LEA R52, P1, R69, R0, 0x1 ;  /* 0x0000000045347211 */ /* 0x001fe400078208ff */
[----:B------:R-:W-:-:S02]  /*4100*/  LEA.HI.X.SX32 R51, R59, R44, 0x1, P0 ;  /* 0x0000002c3b337211 */ /* 0x000fc400000f0eff */
[----:B------:R-:W-:-:S03]  /*4110*/  LEA.HI.X.SX32 R53, R69, R44, 0x1, P1 ;  /* 0x0000002c45357211 */ /* 0x000fc600008f0eff */
[----:B------:R-:W2:Y:S04]  /*4120*/  LDG.E.U16 R69, [R50.64] ;  /* 0x0000000432457981 */ /* 0x000ea8000c1e1500 */
[----:B---3--:R-:W-:Y:S04]  /*4130*/  STL [R1+0x5c], R96 ;  /* 0x00005c6001007387 */ /* 0x008fe80000100800 */
[----:B----4-:R-:W-:Y:S04]  /*4140*/  STL [R1+0x58], R95 ;  /* 0x0000585f01007387 */ /* 0x010fe80000100800 */
[----:B------:R-:W-:Y:S04]  /*4150*/  STL [R1+0x54], R94 ;  /* 0x0000545e01007387 */ /* 0x000fe80000100800 */
        /* <DEDUP_REMOVED lines=12> */
[----:B------:R0:W-:Y:S04]  /*4220*/  STL [R1+0x6ac], R125 ;  /* 0x0006ac7d01007387 */ /* 0x0001e80000100800 */
[----:B0-----:R-:W3:Y:S04]  /*4230*/  LDL.LU R125, [R1+0x230] ;  /* 0x00023000017d7983 */ /* 0x001ee80000300800 */
[----:B------:R-:W-:Y:S04]  /*4240*/  STL [R1+0x20], R73 ;  /* 0x0000204901007387 */ /* 0x000fe80000100800 */
[----:B------:R0:W-:Y:S04]  /*4250*/  STL [R1+0x6b0], R124 ;  /* 0x0006b07c01007387 */ /* 0x0001e80000100800 */
[----:B------:R-:W-:Y:S04]  /*4260*/  STL [R1+0x1c], R72 ;  /* 0x00001c4801007387 */ /* 0x000fe80000100800 */
[----:B0-----:R-:W4:Y:S04]  /*4270*/  LDL.LU R124, [R1+0x23c] ;  /* 0x00023c00017c7983 */ /* 0x001f280000300800 */
[----:B------:R0:W-:Y:S04]  /*4280*/  STL [R1+0x18], R71 ;  /* 0x0000184701007387 */ /* 0x0001e80000100800 */
[----:B0-----:R-:W5:Y:S01]  /*4290*/  LDG.E.U16 R71, [R48.64] ;  /* 0x0000000430477981 */ /* 0x001f62000c1e1500 */
[----:B------:R-:W-:-:S03]  /*42a0*/  IMAD R90, R47, 0x2, R90 ;  /* 0x000000022f5a7824 */ /* 0x000fc600078e025a */
[----:B------:R-:W-:Y:S02]  /*42b0*/  STL [R1+0x14], R67 ;  /* 0x0000144301007387 */ /* 0x000fe40000100800 */
[----:B------:R-:W-:-:S04]  /*42c0*/  LEA R54, P0, R90, R0, 0x1 ;  /* 0x000000005a367211 */ /* 0x000fc800078008ff */
[----:B------:R-:W-:-:S05]  /*42d0*/  LEA.HI.X.SX32 R55, R90, R44, 0x1, P0 ;  /* 0x0000002c5a377211 */ /* 0x000fca00000f0eff */
[----:B------:R0:W2:Y:S04]  /*42e0*/  LDG.E.U16 R45, [R54.64] ;  /* 0x00000004362d7981 */ /* 0x0000a8000c1e1500 */
[----:B-----5:R1:W-:Y:S04]  /*42f0*/  STL [R1+0x6b4], R71 ;  /* 0x0006b44701007387 */ /* 0x0203e80000100800 */
[----:B-1----:R-:W5:Y:S04]  /*4300*/  LDL.LU R71, [R1+0x240] ;  /* 0x0002400001477983 */ /* 0x002f680000300800 */
[----:B------:R-:W-:Y:S04]  /*4310*/  STL [R1+0x10], R66 ;  /* 0x0000104201007387 */ /* 0x000fe80000100800 */
[----:B--2---:R1:W-:Y:S04]  /*4320*/  STL [R1+0x6b8], R69 ;  /* 0x0006b84501007387 */ /* 0x0043e80000100800 */
[----:B------:R2:W-:Y:S01]  /*4330*/  STL [R1+0xc], R57 ;  /* 0x00000c3901007387 */ /* 0x0005e20000100800 */
[----:B0-----:R-:W-:-:S03]  /*4340*/  LEA R54, P0, R88, R0, 0x1 ;  /* 0x0000000058367211 */ /* 0x001fc600078008ff */
[----:B-1----:R-:W3:Y:S04]  /*4350*/  LDL.LU R69, [R1+0x1e0] ;  /* 0x0001e00001457983 */ /* 0x002ee80000300800 */
[----:B--2---:R0:W2:Y:S01]  /*4360*/  LDG.E.U16 R57, [R52.64] ;  /* 0x0000000434397981 */ /* 0x0040a2000c1e1500 */
[----:B------:R-:W-:Y:S02]  /*4370*/  LEA.HI.X.SX32 R55, R88, R44, 0x1, P0 ;  /* 0x0000002c58377211 */ /* 0x000fe400000f0eff */
[-C--:B------:R-:W-:Y:S02]  /*4380*/  LEA R48, P1, R87, R0.reuse, 0x1 ;  /* 0x0000000057307211 */ /* 0x080fe400078208ff */
[-C--:B------:R-:W-:Y:S02]  /*4390*/  LEA R50, P3, R84, R0.reuse, 0x1 ;  /* 0x0000000054327211 */ /* 0x080fe400078608ff */
[----:B0-----:R-:W-:-:S02]  /*43a0*/  LEA R52, P2, R86, R0, 0x1 ;  /* 0x0000000056347211 */ /* 0x001fc400078408ff */
[-C--:B------:R-:W-:Y:S02]  /*43b0*/  LEA.HI.X.SX32 R49, R87, R44.reuse, 0x1, P1 ;  /* 0x0000002c57317211 */ /* 0x080fe400008f0eff */
[-C--:B------:R-:W-:Y:S02]  /*43c0*/  LEA.HI.X.SX32 R53, R86, R44.reuse, 0x1, P2 ;  /* 0x0000002c56357211 */ /* 0x080fe400010f0eff */
[----:B------:R-:W-:Y:S02]  /*43d0*/  LEA.HI.X.SX32 R51, R84, R44, 0x1, P3 ;  /* 0x0000002c54337211 */ /* 0x000fe400018f0eff */
[CC--:B------:R-:W-:Y:S02]  /*43e0*/  LEA R62, P1, R41.reuse, R0.reuse, 0x1 ;  /* 0x00000000293e7211 */ /* 0x0c0fe400078208ff */
[----:B------:R-:W-:Y:S02]  /*43f0*/  LEA R60, P2, R42, R0, 0x1 ;  /* 0x000000002a3c7211 */ /* 0x000fe400078408ff */
[----:B------:R-:W-:-:S02]  /*4400*/  LEA.HI.X.SX32 R63, R41, R44, 0x1, P1 ;  /* 0x0000002c293f7211 */ /* 0x000fc400008f0eff */
[----:B------:R-:W-:Y:S02]  /*4410*/  LEA.HI.X.SX32 R61, R42, R44, 0x1, P2 ;  /* 0x0000002c2a3d7211 */ /* 0x000fe400010f0eff */
[CC--:B------:R-:W-:Y:S02]  /*4420*/  LEA R72, P1, R38.reuse, R0.reuse, 0x1 ;  /* 0x0000000026487211 */ /* 0x0c0fe400078208ff */
[C---:B------:R-:W-:Y:S02]  /*4430*/  LEA R66, P2, R39.reuse, R0, 0x1 ;  /* 0x0000000027427211 */ /* 0x040fe400078408ff */
[-C--:B------:R-:W-:Y:S02]  /*4440*/  LEA.HI.X.SX32 R73, R38, R44.reuse, 0x1, P1 ;  /* 0x0000002c26497211 */ /* 0x080fe400008f0eff */
[----:B------:R-:W-:Y:S02]  /*4450*/  LEA.HI.X.SX32 R67, R39, R44, 0x1, P2 ;  /* 0x0000002c27437211 */ /* 0x000fe400010f0eff */
[----:B------:R-:W-:-:S04]  /*4460*/  LEA R76, P1, R34, R0, 0x1 ;  /* 0x00000000224c7211 */ /* 0x000fc800078208ff */
[----:B------:R-:W-:Y:S02]  /*4470*/  LEA.HI.X.SX32 R77, R34, R44, 0x1, P1 ;  /* 0x0000002c224d7211 */ /* 0x000fe400008f0eff */
[----:B------:R-:W-:-:S04]  /*4480*/  LEA R80, P1, R30, R0, 0x1 ;  /* 0x000000001e507211 */ /* 0x000fc800078208ff */
[----:B------:R-:W-:Y:S01]  /*4490*/  LEA.HI.X.SX32 R81, R30, R44, 0x1, P1 ;  /* 0x0000002c1e517211 */ /* 0x000fe200008f0eff */
[----:B--2---:R0:W-:Y:S04]  /*44a0*/  STL [R1+0x6bc], R57 ;  /* 0x0006bc3901007387 */ /* 0x0041e80000100800 */
[----:B------:R-:W-:Y:S04]  /*44b0*/  STL [R1+0x8], R65 ;  /* 0x0000084101007387 */ /* 0x000fe80000100800 */
[----:B0-----:R-:W3:Y:S04]  /*44c0*/  LDL.LU R57, [R1+0x1ec] ;  /* 0x0001ec0001397983 */ /* 0x001ee80000300800 */
[----:B------:R0:W-:Y:S04]  /*44d0*/  STL [R1+0x6c0], R45 ;  /* 0x0006c02d01007387 */ /* 0x0001e80000100800 */
[----:B------:R-:W-:Y:S04]  /*44e0*/  STL [R1+0x4], R64 ;  /* 0x0000044001007387 */ /* 0x000fe80000100800 */
[----:B0-----:R-:W3:Y:S04]  /*44f0*/  LDL.LU R45, [R1+0x1f0] ;  /* 0x0001f000012d7983 */ /* 0x001ee80000300800 */
[----:B------:R-:W-:Y:S04]  /*4500*/  STL [R1], R58 ;  /* 0x0000003a01007387 */ /* 0x000fe80000100800 */
[----:B------:R0:W-:Y:S04]  /*4510*/  STL [R1+0x6c8], R54 ;  /* 0x0006c83601007387 */ /* 0x0001e80000100800 */
[----:B0-----:R-:W3:Y:S04]  /*4520*/  LDL.LU R54, [R1+0x24c] ;  /* 0x00024c0001367983 */ /* 0x001ee80000300800 */
[----:B------:R0:W-:Y:S04]  /*4530*/  STL [R1+0x6c4], R55 ;  /* 0x0006c43701007387 */ /* 0x0001e80000100800 */
[----:B0-----:R-:W3:Y:S04]  /*4540*/  LDL.LU R55, [R1+0x250] ;  /* 0x0002500001377983 */ /* 0x001ee80000300800 */
[----:B------:R0:W-:Y:S04]  /*4550*/  STL [R1+0x6d0], R48 ;  /* 0x0006d03001007387 */ /* 0x0001e80000100800 */
[----:B0-----:R-:W3:Y:S01]  /*4560*/  LDL.LU R48, [R1+0x25c] ;  /* 0x00025c0001307983 */ /* 0x001ee20000300800 */
[----:B------:R-:W-:-:S02]  /*4570*/  LEA R64, P0, R82, R0, 0x1 ;  /* 0x0000000052407211 */ /* 0x000fc400078008ff */
[C---:B------:R-:W-:Y:S02]  /*4580*/  LEA R58, P3, R43.reuse, R0, 0x1 ;  /* 0x000000002b3a7211 */ /* 0x040fe400078608ff */
[-C--:B------:R-:W-:Y:S02]  /*4590*/  LEA.HI.X.SX32 R65, R82, R44.reuse, 0x1, P0 ;  /* 0x0000002c52417211 */ /* 0x080fe400000f0eff */
[----:B------:R-:W-:Y:S02]  /*45a0*/  LEA.HI.X.SX32 R59, R43, R44, 0x1, P3 ;  /* 0x0000002c2b3b7211 */ /* 0x000fe400018f0eff */
[CC--:B------:R-:W-:Y:S02]  /*45b0*/  LEA R74, P0, R37.reuse, R0.reuse, 0x1 ;  /* 0x00000000254a7211 */ /* 0x0c0fe400078008ff */
[----:B------:R-:W-:Y:S02]  /*45c0*/  LEA R42, P3, R40, R0, 0x1 ;  /* 0x00000000282a7211 */ /* 0x000fe400078608ff */
[----:B------:R-:W-:-:S02]  /*45d0*/  LEA.HI.X.SX32 R75, R37, R44, 0x1, P0 ;  /* 0x0000002c254b7211 */ /* 0x000fc400000f0eff */
[----:B------:R-:W-:Y:S02]  /*45e0*/  LEA.HI.X.SX32 R43, R40, R44, 0x1, P3 ;  /* 0x0000002c282b7211 */ /* 0x000fe400018f0eff */
[-C--:B------:R-:W-:Y:S02]  /*45f0*/  LEA R78, P0, R33, R0.reuse, 0x1 ;  /* 0x00000000214e7211 */ /* 0x080fe400078008ff */
[-C--:B------:R-:W-:Y:S02]  /*4600*/  LEA R40, P2, R35, R0.reuse, 0x1 ;  /* 0x0000000023287211 */ /* 0x080fe400078408ff */
[----:B------:R-:W-:Y:S02]  /*4610*/  LEA R38, P3, R36, R0, 0x1 ;  /* 0x0000000024267211 */ /* 0x000fe400078608ff */
[-C--:B------:R-:W-:Y:S02]  /*4620*/  LEA.HI.X.SX32 R79, R33, R44.reuse, 0x1, P0 ;  /* 0x0000002c214f7211 */ /* 0x080fe400000f0eff */
        /* <DEDUP_REMOVED lines=10> */
[-C--:B------:R-:W-:Y:S02]  /*46d0*/  LEA R32, P2, R27, R0.reuse, 0x1 ;  /* 0x000000001b207211 */ /* 0x080fe400078408ff */
[----:B------:R-:W-:Y:S02]  /*46e0*/  LEA R30, P3, R28, R0, 0x1 ;  /* 0x000000001c1e7211 */ /* 0x000fe400078608ff */
[----:B------:R-:W-:-:S02]  /*46f0*/  LEA R47, R47, R90, 0x1 ;  /* 0x0000005a2f2f7211 */ /* 0x000fc400078e08ff */
[-C--:B------:R-:W-:Y:S02]  /*4700*/  LEA.HI.X.SX32 R87, R25, R44.reuse, 0x1, P0 ;  /* 0x0000002c19577211 */ /* 0x080fe400000f0eff */
[-C--:B------:R-:W-:Y:S02]  /*4710*/  LEA.HI.X.SX32 R85, R26, R44.reuse, 0x1, P1 ;  /* 0x0000002c1a557211 */ /* 0x080fe400008f0eff */
[-C--:B------:R-:W-:Y:S02]  /*4720*/  LEA.HI.X.SX32 R33, R27, R44.reuse, 0x1, P2 ;  /* 0x0000002c1b217211 */ /* 0x080fe400010f0eff */
[----:B------:R-:W-:Y:S02]  /*4730*/  LEA.HI.X.SX32 R31, R28, R44, 0x1, P3 ;  /* 0x0000002c1c1f7211 */ /* 0x000fe400018f0eff */
[-C--:B------:R-:W-:Y:S02]  /*4740*/  LEA R90, P0, R21, R0.reuse, 0x1 ;  /* 0x00000000155a7211 */ /* 0x080fe400078008ff */
[----:B------:R-:W-:-:S02]  /*4750*/  LEA R88, P1, R22, R0, 0x1 ;  /* 0x0000000016587211 */ /* 0x000fc400078208ff */
[-C--:B------:R-:W-:Y:S02]  /*4760*/  LEA R28, P2, R23, R0.reuse, 0x1 ;  /* 0x00000000171c7211 */ /* 0x080fe400078408ff */
[----:B------:R-:W-:Y:S02]  /*4770*/  LEA R26, P3, R24, R0, 0x1 ;  /* 0x00000000181a7211 */ /* 0x000fe400078608ff */
[-C--:B------:R-:W-:Y:S02]  /*4780*/  LEA.HI.X.SX32 R91, R21, R44.reuse, 0x1, P0 ;  /* 0x0000002c155b7211 */ /* 0x080fe400000f0eff */
[-C--:B------:R-:W-:Y:S02]  /*4790*/  LEA.HI.X.SX32 R89, R22, R44.reuse, 0x1, P1 ;  /* 0x0000002c16597211 */ /* 0x080fe400008f0eff */
[-C--:B------:R-:W-:Y:S02]  /*47a0*/  LEA.HI.X.SX32 R29, R23, R44.reuse, 0x1, P2 ;  /* 0x0000002c171d7211 */ /* 0x080fe400010f0eff */
[----:B------:R-:W-:-:S02]  /*47b0*/  LEA.HI.X.SX32 R27, R24, R44, 0x1, P3 ;  /* 0x0000002c181b7211 */ /* 0x000fc400018f0eff */
[-C--:B------:R-:W-:Y:S02]  /*47c0*/  LEA R94, P0, R17, R0.reuse, 0x1 ;  /* 0x00000000115e7211 */ /* 0x080fe400078008ff */
[-C--:B------:R-:W-:Y:S02]  /*47d0*/  LEA R92, P1, R18, R0.reuse, 0x1 ;  /* 0x00000000125c7211 */ /* 0x080fe400078208ff */
[-C--:B------:R-:W-:Y:S02]  /*47e0*/  LEA R24, P2, R19, R0.reuse, 0x1 ;  /* 0x0000000013187211 */ /* 0x080fe400078408ff */
[----:B------:R-:W-:Y:S02]  /*47f0*/  LEA R22, P3, R20, R0, 0x1 ;  /* 0x0000000014167211 */ /* 0x000fe400078608ff */
[-C--:B------:R-:W-:Y:S02]  /*4800*/  LEA.HI.X.SX32 R95, R17, R44.reuse, 0x1, P0 ;  /* 0x0000002c115f7211 */ /* 0x080fe400000f0eff */
[----:B------:R-:W-:-:S02]  /*4810*/  LEA.HI.X.SX32 R93, R18, R44, 0x1, P1 ;  /* 0x0000002c125d7211 */ /* 0x000fc400008f0eff */
[-C--:B------:R-:W-:Y:S02]  /*4820*/  LEA.HI.X.SX32 R25, R19, R44.reuse, 0x1, P2 ;  /* 0x0000002c13197211 */ /* 0x080fe400010f0eff */
[----:B------:R-:W-:Y:S02]  /*4830*/  LEA.HI.X.SX32 R23, R20, R44, 0x1, P3 ;  /* 0x0000002c14177211 */ /* 0x000fe400018f0eff */
[-C--:B------:R-:W-:Y:S02]  /*4840*/  LEA R98, P0, R13, R0.reuse, 0x1 ;  /* 0x000000000d627211 */ /* 0x080fe400078008ff */
[-C--:B------:R-:W-:Y:S02]  /*4850*/  LEA R96, P1, R14, R0.reuse, 0x1 ;  /* 0x000000000e607211 */ /* 0x080fe400078208ff */
[-C--:B------:R-:W-:Y:S02]  /*4860*/  LEA R20, P2, R15, R0.reuse, 0x1 ;  /* 0x000000000f147211 */ /* 0x080fe400078408ff */
[----:B------:R-:W-:-:S02]  /*4870*/  LEA R18, P3, R16, R0, 0x1 ;  /* 0x0000000010127211 */ /* 0x000fc400078608ff */
        /* <DEDUP_REMOVED lines=15> */
[----:B------:R-:W-:Y:S01]  /*4970*/  LEA R104, P1, R6, R0, 0x1 ;  /* 0x0000000006687211 */ /* 0x000fe200078208ff */
[----:B------:R0:W-:Y:S01]  /*4980*/  STL [R1+0x6cc], R49 ;  /* 0x0006cc3101007387 */ /* 0x0001e20000100800 */
[-C--:B------:R-:W-:Y:S02]  /*4990*/  LEA.HI.X.SX32 R107, R105, R44.reuse, 0x1, P0 ;  /* 0x0000002c696b7211 */ /* 0x080fe400000f0eff */
[----:B------:R-:W-:-:S02]  /*49a0*/  LEA.HI.X.SX32 R13, R7, R44, 0x1, P2 ;  /* 0x0000002c070d7211 */ /* 0x000fc400010f0eff */
[-C--:B------:R-:W-:Y:S02]  /*49b0*/  LEA.HI.X.SX32 R11, R8, R44.reuse, 0x1, P3 ;  /* 0x0000002c080b7211 */ /* 0x080fe400018f0eff */
[----:B------:R-:W-:Y:S02]  /*49c0*/  LEA.HI.X.SX32 R105, R6, R44, 0x1, P1 ;  /* 0x0000002c06697211 */ /* 0x000fe400008f0eff */
[-C--:B------:R-:W-:Y:S01]  /*49d0*/  LEA R110, P0, R111, R0.reuse, 0x1 ;  /* 0x000000006f6e7211 */ /* 0x080fe200078008ff */
[----:B0-----:R-:W2:Y:S01]  /*49e0*/  LDL.LU R49, [R1+0x1fc] ;  /* 0x0001fc0001317983 */ /* 0x001ea20000300800 */
[-C--:B------:R-:W-:Y:S02]  /*49f0*/  LEA R8, P2, R112, R0.reuse, 0x1 ;  /* 0x0000000070087211 */ /* 0x080fe400078408ff */
[-C--:B------:R-:W-:Y:S01]  /*4a00*/  LEA R108, P1, R109, R0.reuse, 0x1 ;  /* 0x000000006d6c7211 */ /* 0x080fe200078208ff */
[----:B------:R-:W-:Y:S01]  /*4a10*/  STL [R1+0x6d8], R52 ;  /* 0x0006d83401007387 */ /* 0x000fe20000100800 */
[----:B------:R-:W-:-:S03]  /*4a20*/  LEA R6, P3, R5, R0, 0x1 ;  /* 0x0000000005067211 */ /* 0x000fc600078608ff */
[----:B------:R-:W-:Y:S01]  /*4a30*/  STL [R1+0x6d4], R53 ;  /* 0x0006d43501007387 */ /* 0x000fe20000100800 */
[-C--:B------:R-:W-:Y:S02]  /*4a40*/  LEA.HI.X.SX32 R111, R111, R44.reuse, 0x1, P0 ;  /* 0x0000002c6f6f7211 */ /* 0x080fe400000f0eff */
[-C--:B------:R-:W-:Y:S01]  /*4a50*/  LEA.HI.X.SX32 R9, R112, R44.reuse, 0x1, P2 ;  /* 0x0000002c70097211 */ /* 0x080fe200010f0eff */
[----:B------:R-:W-:Y:S01]  /*4a60*/  STL [R1+0x6e0], R50 ;  /* 0x0006e03201007387 */ /* 0x000fe20000100800 */
[-C--:B------:R-:W-:Y:S02]  /*4a70*/  LEA.HI.X.SX32 R109, R109, R44.reuse, 0x1, P1 ;  /* 0x0000002c6d6d7211 */ /* 0x080fe400008f0eff */
[----:B------:R-:W-:Y:S01]  /*4a80*/  LEA.HI.X.SX32 R7, R5, R44, 0x1, P3 ;  /* 0x0000002c05077211 */ /* 0x000fe200018f0eff */
[----:B------:R-:W-:Y:S01]  /*4a90*/  STL [R1+0x6dc], R51 ;  /* 0x0006dc3301007387 */ /* 0x000fe20000100800 */
[-C--:B------:R-:W-:Y:S02]  /*4aa0*/  LEA R112, P0, R113, R0.reuse, 0x1 ;  /* 0x0000000071707211 */ /* 0x080fe400078008ff */
[-C--:B------:R-:W-:Y:S01]  /*4ab0*/  LEA R114, P1, R2, R0.reuse, 0x1 ;  /* 0x0000000002727211 */ /* 0x080fe200078208ff */
[----:B------:R-:W-:Y:S01]  /*4ac0*/  STL [R1+0x6e8], R64 ;  /* 0x0006e84001007387 */ /* 0x000fe20000100800 */
[----:B------:R-:W-:-:S02]  /*4ad0*/  LEA R118, P3, R4, R0, 0x1 ;  /* 0x0000000004767211 */ /* 0x000fc400078608ff */
[----:B------:R-:W-:Y:S01]  /*4ae0*/  LEA R116, P2, R3, R0, 0x1 ;  /* 0x0000000003747211 */ /* 0x000fe200078408ff */
[----:B------:R-:W-:Y:S01]  /*4af0*/  STL [R1+0x6e4], R65 ;  /* 0x0006e44101007387 */ /* 0x000fe20000100800 */
[----:B------:R-:W-:-:S03]  /*4b00*/  LEA.HI.X.SX32 R113, R113, R44, 0x1, P0 ;  /* 0x0000002c71717211 */ /* 0x000fc600000f0eff */
[----:B------:R-:W-:Y:S01]  /*4b10*/  STL [R1+0x6f0], R62 ;  /* 0x0006f03e01007387 */ /* 0x000fe20000100800 */
[----:B------:R-:W-:-:S03]  /*4b20*/  LEA.HI.X.SX32 R115, R2, R44, 0x1, P1 ;  /* 0x0000002c02737211 */ /* 0x000fc600008f0eff */
[----:B------:R-:W-:Y:S01]  /*4b30*/  STL [R1+0x6ec], R63 ;  /* 0x0006ec3f01007387 */ /* 0x000fe20000100800 */
[----:B------:R-:W-:Y:S02]  /*4b40*/  LEA.HI.X.SX32 R119, R4, R44, 0x1, P3 ;  /* 0x0000002c04777211 */ /* 0x000fe400018f0eff */
[----:B------:R-:W-:Y:S01]  /*4b50*/  LEA R120, P0, R56, R0, 0x1 ;  /* 0x0000000038787211 */ /* 0x000fe200078008ff */
[----:B------:R-:W-:Y:S01]  /*4b60*/  STL [R1+0x6f8], R60 ;  /* 0x0006f83c01007387 */ /* 0x000fe20000100800 */
[----:B------:R-:W-:Y:S02]  /*4b70*/  LEA.HI.X.SX32 R117, R3, R44, 0x1, P2 ;  /* 0x0000002c03757211 */ /* 0x000fe400010f0eff */
[-C--:B------:R-:W-:Y:S01]  /*4b80*/  LEA R4, P1, R68, R0.reuse, 0x1 ;  /* 0x0000000044047211 */ /* 0x080fe200078208ff */
[----:B------:R0:W-:Y:S01]  /*4b90*/  STL [R1+0x6f4], R61 ;  /* 0x0006f43d01007387 */ /* 0x0001e20000100800 */
[-C--:B------:R-:W-:Y:S02]  /*4ba0*/  LEA R2, P2, R70, R0.reuse, 0x1 ;  /* 0x0000000046027211 */ /* 0x080fe400078408ff */
[----:B------:R-:W-:-:S02]  /*4bb0*/  LEA R122, P3, R47, R0, 0x1 ;  /* 0x000000002f7a7211 */ /* 0x000fc400078608ff */
[-C--:B------:R-:W-:Y:S01]  /*4bc0*/  LEA.HI.X.SX32 R121, R56, R44.reuse, 0x1, P0 ;  /* 0x0000002c38797211 */ /* 0x080fe200000f0eff */
[----:B0-----:R-:W2:Y:S01]  /*4bd0*/  LDL.LU R61, [R1+0x200] ;  /* 0x00020000013d7983 */ /* 0x001ea20000300800 */
[----:B------:R-:W-:-:S03]  /*4be0*/  LEA.HI.X.SX32 R5, R68, R44, 0x1, P1 ;  /* 0x0000002c44057211 */ /* 0x000fc600008f0eff */
[----:B------:R0:W-:Y:S01]  /*4bf0*/  STL [R1+0x6fc], R59 ;  /* 0x0006fc3b01007387 */ /* 0x0001e20000100800 */
[----:B------:R-:W-:-:S03]  /*4c00*/  LEA.HI.X.SX32 R3, R70, R44, 0x1, P2 ;  /* 0x0000002c46037211 */ /* 0x000fc600010f0eff */
[----:B-----5:R1:W-:Y:S04]  /*4c10*/  STS.U16 [R46+0x3000], R71 ;  /* 0x003000472e007388 */ /* 0x0203e80000000400 */
[----:B0-----:R-:W5:Y:S04]  /*4c20*/  LDL.LU R59, [R1+0x20c] ;  /* 0x00020c00013b7983 */ /* 0x001f680000300800 */
[----:B------:R-:W5:Y:S04]  /*4c30*/  LDL.LU R0, [R1+0x210] ;  /* 0x0002100001007983 */ /* 0x000f680000300800 */
[----:B------:R-:W5:Y:S04]  /*4c40*/  LDL.LU R56, [R1+0x21c] ;  /* 0x00021c0001387983 */ /* 0x000f680000300800 */
[----:B------:R-:W5:Y:S04]  /*4c50*/  LDL.LU R68, [R1+0x220] ;  /* 0x0002200001447983 */ /* 0x000f680000300800 */
[----:B------:R-:W5:Y:S04]  /*4c60*/  LDL.LU R70, [R1+0x22c] ;  /* 0x00022c0001467983 */ /* 0x000f680000300800 */
[----:B-1----:R-:W5:Y:S04]  /*4c70*/  LDL.LU R71, [R1+0x1dc] ;  /* 0x0001dc0001477983 */ /* 0x002f680000300800 */
[----:B------:R-:W5:Y:S04]  /*4c80*/  LDL.LU R60, [R1+0x1d0] ;  /* 0x0001d000013c7983 */ /* 0x000f680000300800 */
        /* <DEDUP_REMOVED lines=8> */
[----:B----4-:R-:W-:Y:S04]  /*4d10*/  STS.U16 [R46+0x4000], R124 ;  /* 0x0040007c2e007388 */ /* 0x010fe80000000400 */
[----:B---3--:R-:W-:Y:S04]  /*4d20*/  STS.U16 [R46+0x5000], R125 ;  /* 0x0050007d2e007388 */ /* 0x008fe80000000400 */
[----:B------:R-:W-:Y:S04]  /*4d30*/  STS.U16 [R46+0x2000], R54 ;  /* 0x002000362e007388 */ /* 0x000fe80000000400 */
[----:B------:R-:W-:Y:S04]  /*4d40*/  STS.U16 [R46+0x1000], R55 ;  /* 0x001000372e007388 */ /* 0x000fe80000000400 */
[----:B------:R0:W-:Y:S04]  /*4d50*/  STS.U16 [R46], R48 ;  /* 0x000000302e007388 */ /* 0x0001e80000000400 */
[----:B0-----:R-:W3:Y:S04]  /*4d60*/  LDL.LU R48, [R1+0x18c] ;  /* 0x00018c0001307983 */ /* 0x001ee80000300800 */
[----:B------:R-:W4:Y:S04]  /*4d70*/  LDL.LU R55, [R1+0x180] ;  /* 0x0001800001377983 */ /* 0x000f280000300800 */
[----:B------:R-:W4:Y:S04]  /*4d80*/  LDL.LU R124, [R1+0x17c] ;  /* 0x00017c00017c7983 */ /* 0x000f280000300800 */
[----:B------:R-:W4:Y:S04]  /*4d90*/  LDL.LU R54, [R1+0x170] ;  /* 0x0001700001367983 */ /* 0x000f280000300800 */
[----:B------:R-:W4:Y:S04]  /*4da0*/  LDL.LU R125, [R1+0x16c] ;  /* 0x00016c00017d7983 */ /* 0x000f280000300800 */
[----:B------:R-:W-:Y:S04]  /*4db0*/  STS.U16 [R46+0xd000], R45 ;  /* 0x00d0002d2e007388 */ /* 0x000fe80000000400 */
[----:B------:R-:W-:Y:S04]  /*4dc0*/  STS.U16 [R46+0xe000], R57 ;  /* 0x00e000392e007388 */ /* 0x000fe80000000400 */
[----:B------:R-:W-:Y:S04]  /*4dd0*/  STS.U16 [R46+0xf000], R69 ;  /* 0x00f000452e007388 */ /* 0x000fe80000000400 */
[----:B--2---:R0:W-:Y:S04]  /*4de0*/  STS.U16 [R46+0xc000], R49 ;  /* 0x00c000312e007388 */ /* 0x0041e80000000400 */
[----:B0-----:R-:W2:Y:S04]  /*4df0*/  LDL.LU R49, [R1+0x160] ;  /* 0x0001600001317983 */ /* 0x001ea80000300800 */
[----:B------:R-:W2:Y:S04]  /*4e00*/  LDL.LU R45, [R1+0x15c] ;  /* 0x00015c00012d7983 */ /* 0x000ea80000300800 */
[----:B------:R-:W2:Y:S04]  /*4e10*/  LDL.LU R57, [R1+0x150] ;  /* 0x0001500001397983 */ /* 0x000ea80000300800 */
[----:B------:R-:W2:Y:S04]  /*4e20*/  LDL.LU R69, [R1+0x14c] ;  /* 0x00014c0001457983 */ /* 0x000ea80000300800 */
[----:B------:R-:W-:Y:S04]  /*4e30*/  STS.U16 [R46+0xb000], R61 ;  /* 0x00b0003d2e007388 */ /* 0x000fe80000000400 */
[----:B-----5:R-:W-:Y:S04]  /*4e40*/  STS.U16 [R46+0xa000], R59 ;  /* 0x00a0003b2e007388 */ /* 0x020fe80000000400 */
[----:B------:R-:W-:Y:S04]  /*4e50*/  STS.U16 [R46+0x9000], R0 ;  /* 0x009000002e007388 */ /* 0x000fe80000000400 */
[----:B------:R-:W-:Y:S04]  /*4e60*/  STS.U16 [R46+0x8000], R56 ;  /* 0x008000382e007388 */ /* 0x000fe80000000400 */
[----:B------:R-:W-:Y:S04]  /*4e70*/  STS.U16 [R46+0x7000], R68 ;  /* 0x007000442e007388 */ /* 0x000fe80000000400 */
[----:B------:R-:W-:Y:S04]  /*4e80*/  STS.U16 [R46+0x6000], R70 ;  /* 0x006000462e007388 */ /* 0x000fe80000000400 */
[----:B------:R0:W-:Y:S04]  /*4e90*/  STS.U16 [R46+0x10000], R71 ;  /* 0x010000472e007388 */ /* 0x0001e80000000400 */
[----:B0-----:R-:W5:Y:S04]  /*4ea0*/  LDL.LU R71, [R1+0x140] ;  /* 0x0001400001477983 */ /* 0x001f680000300800 */
[----:B---3--:R-:W-:Y:S04]  /*4eb0*/  STS.U16 [R46+0x1a000], R48 ;  /* 0x01a000302e007388 */ /* 0x008fe80000000400 */
[----:B----4-:R0:W-:Y:S04]  /*4ec0*/  STS.U16 [R46+0x1c000], R124 ;  /* 0x01c0007c2e007388 */ /* 0x0101e80000000400 */
[----:B0-----:R-:W3:Y:S04]  /*4ed0*/  LDL.LU R124, [R1+0x134] ;  /* 0x00013400017c7983 */ /* 0x001ee80000300800 */
[----:B------:R-:W4:Y:S04]  /*4ee0*/  LDL.LU R70, [R1+0x128] ;  /* 0x0001280001467983 */ /* 0x000f280000300800 */
[----:B------:R-:W4:Y:S04]  /*4ef0*/  LDL.LU R68, [R1+0x11c] ;  /* 0x00011c0001447983 */ /* 0x000f280000300800 */
[----:B------:R-:W4:Y:S04]  /*4f00*/  LDL.LU R56, [R1+0x110] ;  /* 0x0001100001387983 */ /* 0x000f280000300800 */
[----:B------:R-:W4:Y:S04]  /*4f10*/  LDL.LU R0, [R1+0x104] ;  /* 0x0001040001007983 */ /* 0x000f280000300800 */
[----:B------:R-:W4:Y:S04]  /*4f20*/  LDL.LU R59, [R1+0xf8] ;  /* 0x0000f800013b7983 */ /* 0x000f280000300800 */
[----:B------:R-:W4:Y:S04]  /*4f30*/  LDL.LU R61, [R1+0xec] ;  /* 0x0000ec00013d7983 */ /* 0x000f280000300800 */
[----:B------:R0:W-:Y:S04]  /*4f40*/  STS.U16 [R46+0x1b000], R55 ;  /* 0x01b000372e007388 */ /* 0x0001e80000000400 */
[----:B------:R-:W4:Y:S04]  /*4f50*/  LDL.LU R48, [R1+0xe0] ;  /* 0x0000e00001307983 */ /* 0x000f280000300800 */
[----:B------:R1:W-:Y:S04]  /*4f60*/  STS.U16 [R46+0x1d000], R54 ;  /* 0x01d000362e007388 */ /* 0x0003e80000000400 */
[----:B0-----:R-:W4:Y:S04]  /*4f70*/  LDL.LU R55, [R1+0xd4] ;  /* 0x0000d40001377983 */ /* 0x001f280000300800 */
[----:B------:R0:W-:Y:S04]  /*4f80*/  STS.U16 [R46+0x1e000], R125 ;  /* 0x01e0007d2e007388 */ /* 0x0001e80000000400 */
[----:B-1----:R-:W4:Y:S04]  /*4f90*/  LDL.LU R54, [R1+0xc8] ;  /* 0x0000c80001367983 */ /* 0x002f280000300800 */
[----:B0-----:R-:W4:Y:S04]  /*4fa0*/  LDL.LU R125, [R1+0xbc] ;  /* 0x0000bc00017d7983 */ /* 0x001f280000300800 */
[----:B------:R-:W-:Y:S04]  /*4fb0*/  STS.U16 [R46+0x11000], R60 ;  /* 0x0110003c2e007388 */ /* 0x000fe80000000400 */
        /* <DEDUP_REMOVED lines=13> */
[----:B------:R-:W2:Y:S04]  /*5090*/  LDL.LU R65, [R1+0x94] ;  /* 0x0000940001417983 */ /* 0x000ea80000300800 */
[----:B------:R-:W2:Y:S04]  /*50a0*/  LDL.LU R64, [R1+0x90] ;  /* 0x0000900001407983 */ /* 0x000ea80000300800 */
[----:B------:R-:W2:Y:S04]  /*50b0*/  LDL.LU R51, [R1+0x8c] ;  /* 0x00008c0001337983 */ /* 0x000ea80000300800 */
[----:B------:R-:W2:Y:S04]  /*50c0*/  LDL.LU R50, [R1+0x88] ;  /* 0x0000880001327983 */ /* 0x000ea80000300800 */
[----:B------:R-:W2:Y:S04]  /*50d0*/  LDL.LU R53, [R1+0x84] ;  /* 0x0000840001357983 */ /* 0x000ea80000300800 */
[----:B------:R0:W-:Y:S04]  /*50e0*/  STS.U16 [R46+0x1f000], R49 ;  /* 0x01f000312e007388 */ /* 0x0001e80000000400 */
[----:B------:R-:W2:Y:S04]  /*50f0*/  LDL.LU R52, [R1+0x80] ;  /* 0x0000800001347983 */ /* 0x000ea80000300800 */
[----:B------:R1:W-:Y:S04]  /*5100*/  STS.U16 [R46+0x21000], R57 ;  /* 0x021000392e007388 */ /* 0x0003e80000000400 */
[----:B0-----:R-:W2:Y:S04]  /*5110*/  LDL.LU R49, [R1+0x7c] ;  /* 0x00007c0001317983 */ /* 0x001ea80000300800 */
[----:B------:R0:W-:Y:S04]  /*5120*/  STS.U16 [R46+0x22000], R69 ;  /* 0x022000452e007388 */ /* 0x0001e80000000400 */
[----:B-1----:R-:W2:Y:S04]  /*5130*/  LDL.LU R57, [R1+0x78] ;  /* 0x0000780001397983 */ /* 0x002ea80000300800 */
[----:B0-----:R-:W2:Y:S04]  /*5140*/  LDL.LU R69, [R1+0x74] ;  /* 0x0000740001457983 */ /* 0x001ea80000300800 */
[----:B-----5:R0:W-:Y:S04]  /*5150*/  STS.U16 [R46+0x23000], R71 ;  /* 0x023000472e007388 */ /* 0x0201e80000000400 */
[----:B0-----:R-:W5:Y:S04]  /*5160*/  LDL.LU R71, [R1+0x70] ;  /* 0x0000700001477983 */ /* 0x001f680000300800 */
[----:B---3--:R0:W-:Y:S04]  /*5170*/  STS.U16 [R46+0x24000], R124 ;  /* 0x0240007c2e007388 */ /* 0x0081e80000000400 */
[----:B0-----:R-:W3:Y:S04]  /*5180*/  LDL.LU R124, [R1+0x6c] ;  /* 0x00006c00017c7983 */ /* 0x001ee80000300800 */
[----:B----4-:R0:W-:Y:S04]  /*5190*/  STS.U16 [R46+0x2b000], R48 ;  /* 0x02b000302e007388 */ /* 0x0101e80000000400 */
[----:B------:R1:W-:Y:S04]  /*51a0*/  STS.U16 [R46+0x2c000], R55 ;  /* 0x02c000372e007388 */ /* 0x0003e80000000400 */
[----:B0-----:R-:W4:Y:S04]  /*51b0*/  LDL.LU R48, [R1+0x68] ;  /* 0x0000680001307983 */ /* 0x001f280000300800 */
[----:B------:R0:W-:Y:S04]  /*51c0*/  STS.U16 [R46+0x2d000], R54 ;  /* 0x02d000362e007388 */ /* 0x0001e80000000400 */
[----:B-1----:R-:W4:Y:S04]  /*51d0*/  LDL.LU R55, [R1+0x64] ;  /* 0x0000640001377983 */ /* 0x002f280000300800 */
[----:B------:R1:W-:Y:S04]  /*51e0*/  STS.U16 [R46+0x2e000], R125 ;  /* 0x02e0007d2e007388 */ /* 0x0003e80000000400 */
[----:B0-----:R-:W4:Y:S04]  /*51f0*/  LDL.LU R54, [R1+0x2b4] ;  /* 0x0002b40001367983 */ /* 0x001f280000300800 */
[----:B-1----:R-:W4:Y:S01]  /*5200*/  LDL.LU R125, [R1+0x2b0] ;  /* 0x0002b000017d7983 */ /* 0x002f220000300800 */
[----:B------:R-:W-:-:S03]  /*5210*/  LEA.HI.X.SX32 R123, R47, R44, 0x1, P3 ;  /* 0x0000002c2f7b7211 */ /* 0x000fc600018f0eff */
[----:B------:R-:W-:Y:S04]  /*5220*/  STS.U16 [R46+0x25000], R70 ;  /* 0x025000462e007388 */ /* 0x000fe80000000400 */
[----:B------:R-:W-:Y:S04]  /*5230*/  STS.U16 [R46+0x26000], R68 ;  /* 0x026000442e007388 */ /* 0x000fe80000000400 */
[----:B------:R-:W-:Y:S04]  /*5240*/  STS.U16 [R46+0x27000], R56 ;  /* 0x027000382e007388 */ /* 0x000fe80000000400 */
[----:B------:R0:W-:Y:S04]  /*5250*/  STS.U16 [R46+0x28000], R0 ;  /* 0x028000002e007388 */ /* 0x0001e80000000400 */
[----:B------:R-:W-:Y:S01]  /*5260*/  STS.U16 [R46+0x29000], R59 ;  /* 0x0290003b2e007388 */ /* 0x000fe20000000400 */
[----:B0-----:R-:W-:-:S03]  /*5270*/  LOP3.LUT R0, R46, 0x20, RZ, 0x3c, !PT ;  /* 0x000000202e007812 */ /* 0x001fc600078e3cff */
        /* <DEDUP_REMOVED lines=9> */
[----:B------:R-:W-:Y:S04]  /*5310*/  STS.U16 [R46+0x30000], R60 ;  /* 0x0300003c2e007388 */ /* 0x000fe80000000400 */
[----:B------:R-:W-:Y:S04]  /*5320*/  STS.U16 [R46+0x31000], R63 ;  /* 0x0310003f2e007388 */ /* 0x000fe80000000400 */
[----:B------:R-:W-:Y:S04]  /*5330*/  STS.U16 [R46+0x32000], R62 ;  /* 0x0320003e2e007388 */ /* 0x000fe80000000400 */
[----:B------:R-:W-:Y:S04]  /*5340*/  STS.U16 [R46+0x33000], R65 ;  /* 0x033000412e007388 */ /* 0x000fe80000000400 */
[----:B------:R0:W-:Y:S04]  /*5350*/  STS.U16 [R46+0x3a000], R57 ;  /* 0x03a000392e007388 */ /* 0x0001e80000000400 */
[----:B------:R-:W-:Y:S04]  /*5360*/  STS.U16 [R46+0x34000], R64 ;  /* 0x034000402e007388 */ /* 0x000fe80000000400 */
[----:B------:R1:W-:Y:S04]  /*5370*/  STS.U16 [R46+0x3b000], R69 ;  /* 0x03b000452e007388 */ /* 0x0003e80000000400 */
[----:B0-----:R-:W2:Y:S04]  /*5380*/  LDL.LU R57, [R1+0x284] ;  /* 0x0002840001397983 */ /* 0x001ea80000300800 */
[----:B------:R-:W-:Y:S04]  /*5390*/  STS.U16 [R46+0x35000], R51 ;  /* 0x035000332e007388 */ /* 0x000fe80000000400 */
[----:B-1----:R-:W2:Y:S04]  /*53a0*/  LDL.LU R69, [R1+0x280] ;  /* 0x0002800001457983 */ /* 0x002ea80000300800 */
[----:B-----5:R0:W-:Y:S04]  /*53b0*/  STS.U16 [R46+0x3c000], R71 ;  /* 0x03c000472e007388 */ /* 0x0201e80000000400 */
[----:B------:R-:W-:Y:S04]  /*53c0*/  STS.U16 [R46+0x36000], R50 ;  /* 0x036000322e007388 */ /* 0x000fe80000000400 */
[----:B------:R-:W-:Y:S04]  /*53d0*/  STS.U16 [R46+0x37000], R53 ;  /* 0x037000352e007388 */ /* 0x000fe80000000400 */
[----:B------:R-:W-:Y:S04]  /*53e0*/  STS.U16 [R46+0x38000], R52 ;  /* 0x038000342e007388 */ /* 0x000fe80000000400 */
[----:B------:R-:W-:Y:S04]  /*53f0*/  STS.U16 [R46+0x39000], R49 ;  /* 0x039000312e007388 */ /* 0x000fe80000000400 */
[----:B0-----:R-:W5:Y:S04]  /*5400*/  LDL.LU R71, [R1+0x27c] ;  /* 0x00027c0001477983 */ /* 0x001f680000300800 */
[----:B---3--:R0:W-:Y:S04]  /*5410*/  STS.U16 [R46+0x3d000], R124 ;  /* 0x03d0007c2e007388 */ /* 0x0081e80000000400 */
[----:B0-----:R-:W3:Y:S04]  /*5420*/  LDL.LU R124, [R1+0x274] ;  /* 0x00027400017c7983 */ /* 0x001ee80000300800 */
[----:B----4-:R-:W-:Y:S04]  /*5430*/  STS.U16 [R46+0x3e000], R48 ;  /* 0x03e000302e007388 */ /* 0x010fe80000000400 */
[----:B------:R-:W-:Y:S04]  /*5440*/  STS.U16 [R46+0x3f000], R55 ;  /* 0x03f000372e007388 */ /* 0x000fe80000000400 */
[----:B------:R0:W-:Y:S04]  /*5450*/  STS.U16 [R0+0x1400], R125 ;  /* 0x0014007d00007388 */ /* 0x0001e80000000400 */
[----:B0-----:R-:W4:Y:S04]  /*5460*/  LDL.LU R125, [R1+0x270] ;  /* 0x00027000017d7983 */ /* 0x001f280000300800 */
[----:B------:R-:W4:Y:S04]  /*5470*/  LDL.LU R61, [R1+0x26c] ;  /* 0x00026c00013d7983 */ /* 0x000f280000300800 */
        /* <DEDUP_REMOVED lines=13> */
[----:B0-----:R-:W4:Y:S04]  /*5550*/  LDL.LU R54, [R1+0x1b4] ;  /* 0x0001b40001367983 */ /* 0x001f280000300800 */
[----:B--2---:R0:W-:Y:S04]  /*5560*/  STS.U16 [R0+0x2400], R45 ;  /* 0x0024002d00007388 */ /* 0x0041e80000000400 */
[----:B0-----:R-:W2:Y:S04]  /*5570*/  LDL.LU R45, [R1+0x1a4] ;  /* 0x0001a400012d7983 */ /* 0x001ea80000300800 */
[----:B------:R0:W-:Y:S04]  /*5580*/  STS.U16 [R0+0x9400], R57 ;  /* 0x0094003900007388 */ /* 0x0001e80000000400 */
[----:B------:R1:W-:Y:S04]  /*5590*/  STS.U16 [R0+0xa400], R69 ;  /* 0x00a4004500007388 */ /* 0x0003e80000000400 */
[----:B0-----:R-:W2:Y:S04]  /*55a0*/  LDL.LU R57, [R1+0x194] ;  /* 0x0001940001397983 */ /* 0x001ea80000300800 */
[----:B-1----:R-:W2:Y:S04]  /*55b0*/  LDL.LU R69, [R1+0x184] ;  /* 0x0001840001457983 */ /* 0x002ea80000300800 */
[----:B-----5:R0:W-:Y:S04]  /*55c0*/  STS.U16 [R0+0xb400], R71 ;  /* 0x00b4004700007388 */ /* 0x0201e80000000400 */
[----:B0-----:R-:W5:Y:S04]  /*55d0*/  LDL.LU R71, [R1+0x174] ;  /* 0x0001740001477983 */ /* 0x001f680000300800 */
[----:B---3--:R0:W-:Y:S04]  /*55e0*/  STS.U16 [R0+0xc400], R124 ;  /* 0x00c4007c00007388 */ /* 0x0081e80000000400 */
[----:B0-----:R-:W3:Y:S04]  /*55f0*/  LDL.LU R124, [R1+0x164] ;  /* 0x00016400017c7983 */ /* 0x001ee80000300800 */
[----:B----4-:R0:W-:Y:S04]  /*5600*/  STS.U16 [R0+0xd400], R125 ;  /* 0x00d4007d00007388 */ /* 0x0101e80000000400 */
[----:B0-----:R-:W4:Y:S04]  /*5610*/  LDL.LU R125, [R1+0x154] ;  /* 0x00015400017d7983 */ /* 0x001f280000300800 */
[----:B------:R0:W-:Y:S04]  /*5620*/  STS.U16 [R0+0x3400], R47 ;  /* 0x0034002f00007388 */ /* 0x0001e80000000400 */
[----:B------:R1:W-:Y:S04]  /*5630*/  STS.U16 [R0+0x4400], R44 ;  /* 0x0044002c00007388 */ /* 0x0003e80000000400 */
[----:B------:R1:W-:Y:S04]  /*5640*/  STS.U16 [R0+0x5400], R70 ;  /* 0x0054004600007388 */ /* 0x0003e80000000400 */
[----:B0-----:R-:W4:Y:S04]  /*5650*/  LDL.LU R47, [R1+0x144] ;  /* 0x00014400012f7983 */ /* 0x001f280000300800 */
[----:B-1----:R-:W4:Y:S04]  /*5660*/  LDL.LU R44, [R1+0x13c] ;  /* 0x00013c00012c7983 */ /* 0x002f280000300800 */
[----:B------:R0:W-:Y:S04]  /*5670*/  STS.U16 [R0+0x6400], R68 ;  /* 0x0064004400007388 */ /* 0x0001e80000000400 */
[----:B------:R-:W4:Y:S04]  /*5680*/  LDL.LU R70, [R1+0x130] ;  /* 0x0001300001467983 */ /* 0x000f280000300800 */
[----:B------:R1:W-:Y:S04]  /*5690*/  STS.U16 [R0+0x7400], R56 ;  /* 0x0074003800007388 */ /* 0x0003e80000000400 */
[----:B0-----:R-:W4:Y:S04]  /*56a0*/  LDL.LU R68, [R1+0x124] ;  /* 0x0001240001447983 */ /* 0x001f280000300800 */
[----:B------:R0:W-:Y:S04]  /*56b0*/  STS.U16 [R0+0x8400], R59 ;  /* 0x0084003b00007388 */ /* 0x0001e80000000400 */
[----:B-1----:R-:W4:Y:S04]  /*56c0*/  LDL.LU R56, [R1+0x118] ;  /* 0x0001180001387983 */ /* 0x002f280000300800 */
        /* <DEDUP_REMOVED lines=8> */
[----:B0-----:R-:W4:Y:S04]  /*5750*/  LDL.LU R54, [R1+0xdc] ;  /* 0x0000dc0001367983 */ /* 0x001f280000300800 */
[----:B--2---:R0:W-:Y:S04]  /*5760*/  STS.U16 [R0+0x1c400], R45 ;  /* 0x01c4002d00007388 */ /* 0x0041e80000000400 */
[----:B------:R1:W-:Y:S04]  /*5770*/  STS.U16 [R0+0xe400], R61 ;  /* 0x00e4003d00007388 */ /* 0x0003e80000000400 */
[----:B------:R2:W-:Y:S04]  /*5780*/  STS.U16 [R0+0xf400], R60 ;  /* 0x00f4003c00007388 */ /* 0x0005e80000000400 */
[----:B0-----:R-:W4:Y:S04]  /*5790*/  LDL.LU R45, [R1+0xd0] ;  /* 0x0000d000012d7983 */ /* 0x001f280000300800 */
[----:B-1----:R-:W4:Y:S04]  /*57a0*/  LDL.LU R61, [R1+0xc4] ;  /* 0x0000c400013d7983 */ /* 0x002f280000300800 */
[----:B------:R0:W-:Y:S04]  /*57b0*/  STS.U16 [R0+0x10400], R63 ;  /* 0x0104003f00007388 */ /* 0x0001e80000000400 */
[----:B--2---:R-:W2:Y:S04]  /*57c0*/  LDL.LU R60, [R1+0xb8] ;  /* 0x0000b800013c7983 */ /* 0x004ea80000300800 */
[----:B------:R1:W-:Y:S04]  /*57d0*/  STS.U16 [R0+0x11400], R62 ;  /* 0x0114003e00007388 */ /* 0x0003e80000000400 */
[----:B0-----:R-:W2:Y:S04]  /*57e0*/  LDL.LU R63, [R1+0xac] ;  /* 0x0000ac00013f7983 */ /* 0x001ea80000300800 */
[----:B------:R0:W-:Y:S04]  /*57f0*/  STS.U16 [R0+0x12400], R65 ;  /* 0x0124004100007388 */ /* 0x0001e80000000400 */
[----:B-1----:R-:W2:Y:S04]  /*5800*/  LDL.LU R62, [R1+0xa0] ;  /* 0x0000a000013e7983 */ /* 0x002ea80000300800 */
        /* <DEDUP_REMOVED lines=14> */
[----:B-----5:R0:W-:Y:S04]  /*58f0*/  STS.U16 [R0+0x1f400], R71 ;  /* 0x01f4004700007388 */ /* 0x0201e80000000400 */
[----:B-1----:R-:W5:Y:S04]  /*5900*/  LDL.LU R69, [R1+0x40] ;  /* 0x0000400001457983 */ /* 0x002f680000300800 */
[----:B0-----:R-:W5:Y:S04]  /*5910*/  LDL.LU R71, [R1+0x3c] ;  /* 0x00003c0001477983 */ /* 0x001f680000300800 */
[----:B---3--:R0:W-:Y:S04]  /*5920*/  STS.U16 [R0+0x20400], R124 ;  /* 0x0204007c00007388 */ /* 0x0081e80000000400 */
[----:B0-----:R-:W3:Y:S04]  /*5930*/  LDL.LU R124, [R1+0x38] ;  /* 0x00003800017c7983 */ /* 0x001ee80000300800 */
[----:B----4-:R0:W-:Y:S04]  /*5940*/  STS.U16 [R0+0x21400], R125 ;  /* 0x0214007d00007388 */ /* 0x0101e80000000400 */
[----:B0-----:R-:W4:Y:S04]  /*5950*/  LDL.LU R125, [R1+0x34] ;  /* 0x00003400017d7983 */ /* 0x001f280000300800 */
[----:B------:R-:W-:Y:S04]  /*5960*/  STS.U16 [R0+0x22400], R47 ;  /* 0x0224002f00007388 */ /* 0x000fe80000000400 */
[----:B------:R-:W-:Y:S04]  /*5970*/  STS.U16 [R0+0x24400], R70 ;  /* 0x0244004600007388 */ /* 0x000fe80000000400 */
[----:B------:R-:W-:Y:S04]  /*5980*/  STS.U16 [R0+0x25400], R68 ;  /* 0x0254004400007388 */ /* 0x000fe80000000400 */
[----:B------:R0:W-:Y:S04]  /*5990*/  STS.U16 [R0+0x28400], R49 ;  /* 0x0284003100007388 */ /* 0x0001e80000000400 */
[----:B------:R1:W-:Y:S04]  /*59a0*/  STS.U16 [R0+0x29400], R48 ;  /* 0x0294003000007388 */ /* 0x0003e80000000400 */
[----:B0-----:R-:W4:Y:S04]  /*59b0*/  LDL.LU R49, [R1+0x30] ;  /* 0x0000300001317983 */ /* 0x001f280000300800 */
[----:B------:R0:W-:Y:S04]  /*59c0*/  STS.U16 [R0+0x2a400], R55 ;  /* 0x02a4003700007388 */ /* 0x0001e80000000400 */
[----:B-1----:R-:W4:Y:S04]  /*59d0*/  LDL.LU R48, [R1+0x2c] ;  /* 0x00002c0001307983 */ /* 0x002f280000300800 */
[----:B------:R1:W-:Y:S04]  /*59e0*/  STS.U16 [R0+0x2b400], R54 ;  /* 0x02b4003600007388 */ /* 0x0003e80000000400 */
[----:B0-----:R-:W4:Y:S04]  /*59f0*/  LDL.LU R55, [R1+0x28] ;  /* 0x0000280001377983 */ /* 0x001f280000300800 */
[----:B-1----:R-:W4:Y:S04]  /*5a00*/  LDL.LU R54, [R1+0x24] ;  /* 0x0000240001367983 */ /* 0x002f280000300800 */
[----:B------:R0:W-:Y:S04]  /*5a10*/  STS.U16 [R0+0x2c400], R45 ;  /* 0x02c4002d00007388 */ /* 0x0001e80000000400 */
[----:B------:R1:W-:Y:S04]  /*5a20*/  STS.U16 [R0+0x26400], R56 ;  /* 0x0264003800007388 */ /* 0x0003e80000000400 */
[----:B0-----:R-:W4:Y:S04]  /*5a30*/  LDL.LU R45, [R1+0x300] ;  /* 0x00030000012d7983 */ /* 0x001f280000300800 */
[----:B------:R-:W4:Y:S04]  /*5a40*/  LDL.LU R47, [R1+0x2f4] ;  /* 0x0002f400012f7983 */ /* 0x000f280000300800 */
[----:B------:R-:W4:Y:S04]  /*5a50*/  LDL.LU R70, [R1+0x2ec] ;  /* 0x0002ec0001467983 */ /* 0x000f280000300800 */
[----:B------:R-:W4:Y:S04]  /*5a60*/  LDL.LU R68, [R1+0x2e4] ;  /* 0x0002e40001447983 */ /* 0x000f280000300800 */
[----:B-1----:R-:W4:Y:S04]  /*5a70*/  LDL.LU R56, [R1+0x2dc] ;  /* 0x0002dc0001387983 */ /* 0x002f280000300800 */
[----:B--2---:R0:W-:Y:S04]  /*5a80*/  STS.U16 [R0+0x37400], R57 ;  /* 0x0374003900007388 */ /* 0x0041e80000000400 */
[----:B-----5:R1:W-:Y:S04]  /*5a90*/  STS.U16 [R0+0x38400], R69 ;  /* 0x0384004500007388 */ /* 0x0203e80000000400 */
[----:B0-----:R-:W2:Y:S04]  /*5aa0*/  LDL.LU R57, [R1+0x2d4] ;  /* 0x0002d40001397983 */ /* 0x001ea80000300800 */
[----:B------:R0:W-:Y:S04]  /*5ab0*/  STS.U16 [R0+0x39400], R71 ;  /* 0x0394004700007388 */ /* 0x0001e80000000400 */
        /* <DEDUP_REMOVED lines=29> */
[----:B------:R-:W4:Y:S01]  /*5c90*/  LDL.LU R64, [R1+0x258] ;  /* 0x0002580001407983 */ /* 0x000f220000300800 */
[----:B------:R-:W-:-:S03]  /*5ca0*/  LOP3.LUT R44, R46, 0x40, RZ, 0x3c, !PT ;  /* 0x000000402e2c7812 */ /* 0x000fc600078e3cff */
        /* <DEDUP_REMOVED lines=9> */
[----:B0-----:R-:W4:Y:S04]  /*5d40*/  LDL.LU R45, [R1+0x1c8] ;  /* 0x0001c800012d7983 */ /* 0x001f280000300800 */
[----:B--2---:R0:W-:Y:S04]  /*5d50*/  STS.U16 [R44+0x6800], R57 ;  /* 0x006800392c007388 */ /* 0x0041e80000000400 */
[----:B-----5:R1:W-:Y:S04]  /*5d60*/  STS.U16 [R44+0x7800], R69 ;  /* 0x007800452c007388 */ /* 0x0203e80000000400 */
[----:B0-----:R-:W2:Y:S04]  /*5d70*/  LDL.LU R57, [R1+0x1b8] ;  /* 0x0001b80001397983 */ /* 0x001ea80000300800 */
[----:B------:R0:W-:Y:S04]  /*5d80*/  STS.U16 [R44+0x8800], R71 ;  /* 0x008800472c007388 */ /* 0x0001e80000000400 */
[----:B-1----:R-:W5:Y:S04]  /*5d90*/  LDL.LU R69, [R1+0x1a8] ;  /* 0x0001a80001457983 */ /* 0x002f680000300800 */
[----:B0-----:R-:W2:Y:S04]  /*5da0*/  LDL.LU R71, [R1+0x198] ;  /* 0x0001980001477983 */ /* 0x001ea80000300800 */
        /* <DEDUP_REMOVED lines=8> */
[----:B------:R0:W-:Y:S04]  /*5e30*/  STS.U16 [R44+0xb800], R59 ;  /* 0x00b8003b2c007388 */ /* 0x0001e80000000400 */
[----:B------:R-:W-:Y:S04]  /*5e40*/  STS.U16 [R44+0xc800], R61 ;  /* 0x00c8003d2c007388 */ /* 0x000fe80000000400 */
[----:B------:R1:W-:Y:S04]  /*5e50*/  STS.U16 [R44+0xd800], R60 ;  /* 0x00d8003c2c007388 */ /* 0x0003e80000000400 */
[----:B0-----:R-:W4:Y:S04]  /*5e60*/  LDL.LU R59, [R1+0x168] ;  /* 0x00016800013b7983 */ /* 0x001f280000300800 */
[----:B------:R0:W-:Y:S04]  /*5e70*/  STS.U16 [R44+0xf800], R62 ;  /* 0x00f8003e2c007388 */ /* 0x0001e80000000400 */
[----:B-1----:R-:W4:Y:S04]  /*5e80*/  LDL.LU R60, [R1+0x158] ;  /* 0x00015800013c7983 */ /* 0x002f280000300800 */
[----:B------:R-:W4:Y:S04]  /*5e90*/  LDL.LU R61, [R1+0x148] ;  /* 0x00014800013d7983 */ /* 0x000f280000300800 */
[----:B------:R1:W-:Y:S04]  /*5ea0*/  STS.U16 [R44+0xe800], R63 ;  /* 0x00e8003f2c007388 */ /* 0x0003e80000000400 */
[----:B0-----:R-:W4:Y:S04]  /*5eb0*/  LDL.LU R62, [R1+0x138] ;  /* 0x00013800013e7983 */ /* 0x001f280000300800 */
[----:B------:R0:W-:Y:S04]  /*5ec0*/  STS.U16 [R44+0x1800], R0 ;  /* 0x001800002c007388 */ /* 0x0001e80000000400 */
[----:B-1----:R-:W4:Y:S04]  /*5ed0*/  LDL.LU R63, [R1+0x12c] ;  /* 0x00012c00013f7983 */ /* 0x002f280000300800 */
[----:B0-----:R-:W4:Y:S04]  /*5ee0*/  LDL.LU R0, [R1+0x120] ;  /* 0x0001200001007983 */ /* 0x001f280000300800 */
        /* <DEDUP_REMOVED lines=25> */
[----:B--2---:R1:W-:Y:S04]  /*6080*/  STS.U16 [R44+0x1b800], R57 ;  /* 0x01b800392c007388 */ /* 0x0043e80000000400 */
[----:B0-----:R-:W2:Y:S04]  /*6090*/  LDL.LU R45, [R1+0x14] ;  /* 0x00001400012d7983 */ /* 0x001ea80000300800 */
[----:B-----5:R0:W-:Y:S04]  /*60a0*/  STS.U16 [R44+0x1c800], R69 ;  /* 0x01c800452c007388 */ /* 0x0201e80000000400 */
[----:B-1----:R-:W5:Y:S04]  /*60b0*/  LDL.LU R57, [R1+0x10] ;  /* 0x0000100001397983 */ /* 0x002f680000300800 */
[----:B------:R1:W-:Y:S04]  /*60c0*/  STS.U16 [R44+0x1d800], R71 ;  /* 0x01d800472c007388 */ /* 0x0003e80000000400 */
[----:B0-----:R-:W2:Y:S04]  /*60d0*/  LDL.LU R69, [R1+0xc] ;  /* 0x00000c0001457983 */ /* 0x001ea80000300800 */
[----:B---3--:R0:W-:Y:S04]  /*60e0*/  STS.U16 [R44+0x1e800], R124 ;  /* 0x01e8007c2c007388 */ /* 0x0081e80000000400 */
[----:B-1----:R-:W3:Y:S04]  /*60f0*/  LDL.LU R71, [R1+0x8] ;  /* 0x0000080001477983 */ /* 0x002ee80000300800 */
[----:B0-----:R-:W3:Y:S04]  /*6100*/  LDL.LU R124, [R1+0x4] ;  /* 0x00000400017c7983 */ /* 0x001ee80000300800 */
[----:B----4-:R0:W-:Y:S04]  /*6110*/  STS.U16 [R44+0x1f800], R125 ;  /* 0x01f8007d2c007388 */ /* 0x0101e80000000400 */
[----:B0-----:R-:W4:Y:S04]  /*6120*/  LDL.LU R125, [R1] ;  /* 0x00000000017d7983 */ /* 0x001f280000300800 */
[----:B------:R0:W-:Y:S04]  /*6130*/  STS.U16 [R44+0x20800], R59 ;  /* 0x0208003b2c007388 */ /* 0x0001e80000000400 */
        /* <DEDUP_REMOVED lines=38> */
[----:B--2---:R0:W-:Y:S04]  /*63a0*/  STS.U16 [R44+0x34800], R45 ;  /* 0x0348002d2c007388 */ /* 0x0041e80000000400 */
[----:B-1----:R-:W2:Y:S04]  /*63b0*/  LDL.LU R55, [R1+0x6c4] ;  /* 0x0006c40001377983 */ /* 0x002ea80000300800 */
[----:B-----5:R1:W-:Y:S04]  /*63c0*/  STS.U16 [R44+0x35800], R57 ;  /* 0x035800392c007388 */ /* 0x0203e80000000400 */
[----:B0-----:R-:W5:Y:S04]  /*63d0*/  LDL.LU R45, [R1+0x6c0] ;  /* 0x0006c000012d7983 */ /* 0x001f680000300800 */
[----:B------:R0:W-:Y:S04]  /*63e0*/  STS.U16 [R44+0x36800], R69 ;  /* 0x036800452c007388 */ /* 0x0001e80000000400 */
[----:B-1----:R-:W2:Y:S04]  /*63f0*/  LDL.LU R57, [R1+0x6bc] ;  /* 0x0006bc0001397983 */ /* 0x002ea80000300800 */
[----:B---3--:R1:W-:Y:S04]  /*6400*/  STS.U16 [R44+0x37800], R71 ;  /* 0x037800472c007388 */ /* 0x0083e80000000400 */
[----:B0-----:R-:W3:Y:S04]  /*6410*/  LDL.LU R69, [R1+0x6b8] ;  /* 0x0006b80001457983 */ /* 0x001ee80000300800 */
[----:B------:R0:W-:Y:S04]  /*6420*/  STS.U16 [R44+0x38800], R124 ;  /* 0x0388007c2c007388 */ /* 0x0001e80000000400 */
[----:B-1----:R-:W2:Y:S04]  /*6430*/  LDL.LU R71, [R1+0x6b4] ;  /* 0x0006b40001477983 */ /* 0x002ea80000300800 */
[----:B0-----:R-:W3:Y:S04]  /*6440*/  LDL.LU R124, [R1+0x6b0] ;  /* 0x0006b000017c7983 */ /* 0x001ee80000300800 */
[----:B----4-:R0:W-:Y:S04]  /*6450*/  STS.U16 [R44+0x39800], R125 ;  /* 0x0398007d2c007388 */ /* 0x0101e80000000400 */
[----:B0-----:R-:W4:Y:S04]  /*6460*/  LDL.LU R125, [R1+0x6ac] ;  /* 0x0006ac00017d7983 */ /* 0x001f280000300800 */
[----:B--2---:R-:W-:Y:S04]  /*6470*/  STS.U16 [R44+0x3c800], R71 ;  /* 0x03c800472c007388 */ /* 0x004fe80000000400 */
[----:B---3--:R-:W-:Y:S04]  /*6480*/  STS.U16 [R44+0x3b800], R124 ;  /* 0x03b8007c2c007388 */ /* 0x008fe80000000400 */
[----:B----4-:R0:W-:Y:S04]  /*6490*/  STS.U16 [R44+0x3a800], R125 ;  /* 0x03a8007d2c007388 */ /* 0x0101e80000000400 */
[----:B0-----:R-:W2:Y:S04]  /*64a0*/  LDL.LU R125, [R1+0x2f0] ;  /* 0x0002f000017d7983 */ /* 0x001ea80000300800 */
[----:B------:R-:W3:Y:S04]  /*64b0*/  LDL.LU R124, [R1+0x2f8] ;  /* 0x0002f800017c7983 */ /* 0x000ee80000300800 */
[----:B------:R-:W4:Y:S01]  /*64c0*/  LDL.LU R71, [R1+0x304] ;  /* 0x0003040001477983 */ /* 0x000f220000300800 */
[----:B------:R-:W-:-:S03]  /*64d0*/  LOP3.LUT R46, R46, 0x60, RZ, 0x3c, !PT ;  /* 0x000000602e2e7812 */ /* 0x000fc600078e3cff */
[----:B------:R-:W-:Y:S04]  /*64e0*/  STS.U16 [R44+0x3d800], R69 ;  /* 0x03d800452c007388 */ /* 0x000fe80000000400 */
[----:B------:R-:W-:Y:S04]  /*64f0*/  STS.U16 [R44+0x3e800], R57 ;  /* 0x03e800392c007388 */ /* 0x000fe80000000400 */
[----:B-----5:R-:W-:Y:S04]  /*6500*/  STS.U16 [R44+0x3f800], R45 ;  /* 0x03f8002d2c007388 */ /* 0x020fe80000000400 */
[----:B------:R0:W-:Y:S04]  /*6510*/  STS.U16 [R46+0x3c00], R0 ;  /* 0x003c00002e007388 */ /* 0x0001e80000000400 */
[----:B------:R-:W-:Y:S04]  /*6520*/  STS.U16 [R46+0x4c00], R47 ;  /* 0x004c002f2e007388 */ /* 0x000fe80000000400 */
[----:B------:R-:W-:Y:S04]  /*6530*/  STS.U16 [R46+0x5c00], R70 ;  /* 0x005c00462e007388 */ /* 0x000fe80000000400 */
[----:B------:R-:W-:Y:S04]  /*6540*/  STS.U16 [R46+0x6c00], R68 ;  /* 0x006c00442e007388 */ /* 0x000fe80000000400 */
[----:B------:R-:W-:Y:S04]  /*6550*/  STS.U16 [R46+0x7c00], R56 ;  /* 0x007c00382e007388 */ /* 0x000fe80000000400 */
[----:B--2---:R-:W-:Y:S04]  /*6560*/  STS.U16 [R46+0x2c00], R125 ;  /* 0x002c007d2e007388 */ /* 0x004fe80000000400 */
[----:B---3--:R-:W-:Y:S04]  /*6570*/  STS.U16 [R46+0x1c00], R124 ;  /* 0x001c007c2e007388 */ /* 0x008fe80000000400 */
[----:B----4-:R-:W-:Y:S04]  /*6580*/  STS.U16 [R46+0xc00], R71 ;  /* 0x000c00472e007388 */ /* 0x010fe80000000400 */
[----:B------:R-:W2:Y:S04]  /*6590*/  LDG.E.U16 R55, [R54.64] ;  /* 0x0000000436377981 */ /* 0x000ea8000c1e1500 */
[----:B------:R1:W3:Y:S01]  /*65a0*/  LDG.E.U16 R3, [R2.64] ;  /* 0x0000000402037981 */ /* 0x0002e2000c1e1500 */
[----:B0-----:R-:W-:-:S03]  /*65b0*/  IMAD.MOV.U32 R0, RZ, RZ, c[0x0][0x1d0] ;  /* 0x00007400ff007624 */ /* 0x001fc600078e00ff */
[----:B------:R-:W4:Y:S02]  /*65c0*/  LDG.E.U16 R49, [R48.64] ;  /* 0x0000000430317981 */ /* 0x000f24000c1e1500 */
[----:B------:R-:W-:Y:S02]  /*65d0*/  ISETP.GE.AND P0, PT, R0, 0x1, PT ;  /* 0x000000010000780c */ /* 0x000fe40003f06270 */
[----:B------:R-:W5:Y:S01]  /*65e0*/  LDG.E.U16 R53, [R52.64] ;  /* 0x0000000434357981 */ /* 0x000f62000c1e1500 */
[----:B-1----:R-:W-:-:S03]  /*65f0*/  MOV R2, 0x3f800000 ;  /* 0x3f80000000027802 */ /* 0x002fc60000000f00 */
[----:B------:R-:W4:Y:S01]  /*6600*/  LDG.E.U16 R51, [R50.64] ;  /* 0x0000000432337981 */ /* 0x000f22000c1e1500 */
[----:B------:R-:W-:-:S03]  /*6610*/  IMAD.MOV.U32 R0, RZ, RZ, -0x800000 ;  /* 0xff800000ff007424 */ /* 0x000fc600078e00ff */
[----:B------:R-:W4:Y:S04]  /*6620*/  LDG.E.U16 R65, [R64.64] ;  /* 0x0000000440417981 */ /* 0x000f28000c1e1500 */
        /* <DEDUP_REMOVED lines=42> */
[----:B------:R0:W4:Y:S04]  /*68d0*/  LDG.E.U16 R7, [R6.64] ;  /* 0x0000000406077981 */ /* 0x000128000c1e1500 */
[----:B------:R-:W4:Y:S04]  /*68e0*/  LDG.E.U16 R113, [R112.64] ;  /* 0x0000000470717981 */ /* 0x000f28000c1e1500 */
[----:B------:R-:W4:Y:S04]  /*68f0*/  LDG.E.U16 R115, [R114.64] ;  /* 0x0000000472737981 */ /* 0x000f28000c1e1500 */
[----:B------:R-:W4:Y:S04]  /*6900*/  LDG.E.U16 R117, [R116.64] ;  /* 0x0000000474757981 */ /* 0x000f28000c1e1500 */
[----:B------:R-:W4:Y:S04]  /*6910*/  LDG.E.U16 R119, [R118.64] ;  /* 0x0000000476777981 */ /* 0x000f28000c1e1500 */
[----:B------:R-:W4:Y:S04]  /*6920*/  LDG.E.U16 R121, [R120.64] ;  /* 0x0000000478797981 */ /* 0x000f28000c1e1500 */
[----:B------:R-:W4:Y:S04]  /*6930*/  LDG.E.U16 R5, [R4.64] ;  /* 0x0000000404057981 */ /* 0x000f28000c1e1500 */
[----:B------:R-:W4:Y:S04]  /*6940*/  LDG.E.U16 R123, [R122.64] ;  /* 0x000000047a7b7981 */ /* 0x000f28000c1e1500 */
[----:B------:R1:W-:Y:S04]  /*6950*/  STL [R1+0x504], R2 ;  /* 0x0005040201007387 */ /* 0x0003e80000100800 */
[----:B------:R-:W-:Y:S01]  /*6960*/  STL [R1+0x1a0], R0 ;  /* 0x0001a00001007387 */ /* 0x000fe20000100800 */
[----:B-1----:R-:W-:-:S03]  /*6970*/  IMAD.MOV.U32 R2, RZ, RZ, -0x800000 ;  /* 0xff800000ff027424 */ /* 0x002fc600078e00ff */
[----:B--2---:R-:W-:Y:S04]  /*6980*/  STS.U16 [R46+0x8c00], R55 ;  /* 0x008c00372e007388 */ /* 0x004fe80000000400 */
[----:B---3--:R1:W-:Y:S02]  /*6990*/  STS.U16 [R46+0x3ec00], R3 ;  /* 0x03ec00032e007388 */ /* 0x0083e40000000400 */
[----:B-1----:R-:W-:-:S05]  /*69a0*/  MOV R3, 0xff800000 ;  /* 0xff80000000037802 */ /* 0x002fca0000000f00 */
        /* <DEDUP_REMOVED lines=25> */
[----:B------:R2:W-:Y:S04]  /*6b40*/  STL [R1+0x114], R2 ;  /* 0x0001140201007387 */ /* 0x0005e80000100800 */
[----:B------:R3:W-:Y:S01]  /*6b50*/  STL [R1+0x110], R0 ;  /* 0x0001100001007387 */ /* 0x0007e20000100800 */
[----:B-1----:R-:W-:Y:S01]  /*6b60*/  IMAD.MOV.U32 R3, RZ, RZ, 0x3f800000 ;  /* 0x3f800000ff037424 */ /* 0x002fe200078e00ff */
[----:B--2---:R-:W-:-:S02]  /*6b70*/  MOV R2, 0x3f800000 ;  /* 0x3f80000000027802 */ /* 0x004fc40000000f00 */
[----:B---3--:R-:W-:-:S05]  /*6b80*/  MOV R0, 0x3f800000 ;  /* 0x3f80000000007802 */ /* 0x008fca0000000f00 */
        /* <DEDUP_REMOVED lines=30> */
[----:B------:R-:W-:Y:S04]  /*6d70*/  STL [R1+0x1d0], RZ ;  /* 0x0001d0ff01007387 */ /* 0x000fe80000100800 */
[----:B------:R1:W-:Y:S04]  /*6d80*/  STL [R1+0x680], R0 ;  /* 0x0006800001007387 */ /* 0x0003e80000100800 */
[----:B------:R-:W-:Y:S04]  /*6d90*/  STL [R1+0x1d4], RZ ;  /* 0x0001d4ff01007387 */ /* 0x000fe80000100800 */
        /* <DEDUP_REMOVED lines=22> */
[----:B------:R-:W-:Y:S04]  /*6f00*/  STL [R1], RZ ;  /* 0x000000ff01007387 */ /* 0x000fe80000100800 */
        /* <DEDUP_REMOVED lines=203> */
[----:B------:R-:W1:Y:S04]  /*7bc0*/  S2R R56, SR_TID.X ;  /* 0x0000000000387919 */ /* 0x000e680000002100 */
[----:B------:R-:W-:Y:S04]  /*7bd0*/  STL [R1+0x300], RZ ;  /* 0x000300ff01007387 */ /* 0x000fe80000100800 */
[----:B------:R-:W-:Y:S04]  /*7be0*/  STL [R1+0x304], RZ ;  /* 0x000304ff01007387 */ /* 0x000fe80000100800 */
[----:B------:R-:W-:Y:S04]  /*7bf0*/  STL [R1+0x308], RZ ;  /* 0x000308ff01007387 */ /* 0x000fe80000100800 */
[----:B------:R-:W-:Y:S04]  /*7c00*/  STL [R1+0x30c], RZ ;  /* 0x00030cff01007387 */ /* 0x000fe80000100800 */
[----:B------:R-:W-:Y:S04]  /*7c10*/  STL [R1+0x2f0], RZ ;  /* 0x0002f0ff01007387 */ /* 0x000fe80000100800 */
[----:B------:R-:W-:Y:S04]  /*7c20*/  STL [R1+0x2f4], RZ ;  /* 0x0002f4ff01007387 */ /* 0x000fe80000100800 */
[----:B------:R-:W-:Y:S04]  /*7c30*/  STL [R1+0x2f8], RZ ;  /* 0x0002f8ff01007387 */ /* 0x000fe80000100800 */
[----:B----4-:R-:W-:Y:S04]  /*7c40*/  STS.U16 [R46+0x9c00], R49 ;  /* 0x009c00312e007388 */ /* 0x010fe80000000400 */
[----:B-----5:R-:W-:Y:S04]  /*7c50*/  STS.U16 [R46+0xac00], R53 ;  /* 0x00ac00352e007388 */ /* 0x020fe80000000400 */
        /* <DEDUP_REMOVED lines=39> */
[----:B------:R-:W-:Y:S01]  /*7ed0*/  STL [R1+0x2fc], RZ ;  /* 0x0002fcff01007387 */ /* 0x000fe20000100800 */
[----:B-1----:R-:W-:Y:S01]  /*7ee0*/  SHF.R.S32.HI R0, RZ, 0x4, R56 ;  /* 0x00000004ff007819 */ /* 0x002fe20000011438 */
[----:B------:R-:W-:Y:S01]  /*7ef0*/  IMAD.MOV.U32 R124, RZ, RZ, -0x800000 ;  /* 0xff800000ff7c7424 */ /* 0x000fe200078e00ff */
[----:B------:R-:W-:Y:S01]  /*7f00*/  MOV R125, 0xff800000 ;  /* 0xff800000007d7802 */ /* 0x000fe20000000f00 */
[----:B------:R1:W-:Y:S01]  /*7f10*/  STS.U16 [R46+0x18c00], R83 ;  /* 0x018c00532e007388 */ /* 0x0003e20000000400 */
[----:B0-----:R-:W-:Y:S01]  /*7f20*/  IMAD.MOV.U32 R6, RZ, RZ, -0x800000 ;  /* 0xff800000ff067424 */ /* 0x001fe200078e00ff */
[C---:B------:R-:W-:Y:S01]  /*7f30*/  LOP3.LUT R2, R56.reuse, 0xf, RZ, 0xc0, !PT ;  /* 0x0000000f38027812 */ /* 0x040fe200078ec0ff */
[----:B------:R-:W-:Y:S01]  /*7f40*/  IMAD.SHL.U32 R38, R56, 0x20, RZ ;  /* 0x0000002038267824 */ /* 0x000fe200078e00ff */
[----:B------:R0:W-:Y:S04]  /*7f50*/  STS.U16 [R46+0x19c00], R81 ;  /* 0x019c00512e007388 */ /* 0x0001e80000000400 */
[----:B------:R2:W-:Y:S01]  /*7f60*/  STS.U16 [R46+0x1cc00], R87 ;  /* 0x01cc00572e007388 */ /* 0x0005e20000000400 */
[----:B-1----:R-:W-:-:S03]  /*7f70*/  CS2R R82, SRZ ;  /* 0x0000000000527805 */ /* 0x002fc6000001ff00 */
[----:B------:R1:W-:Y:S01]  /*7f80*/  STS.U16 [R46+0x1dc00], R85 ;  /* 0x01dc00552e007388 */ /* 0x0003e20000000400 */
[----:B0-----:R-:W-:-:S03]  /*7f90*/  CS2R R80, SRZ ;  /* 0x0000000000507805 */ /* 0x001fc6000001ff00 */
[----:B------:R0:W-:Y:S01]  /*7fa0*/  STS.U16 [R46+0x20c00], R91 ;  /* 0x020c005b2e007388 */ /* 0x0001e20000000400 */
[----:B--2---:R-:W-:-:S03]  /*7fb0*/  CS2R R86, SRZ ;  /* 0x0000000000567805 */ /* 0x004fc6000001ff00 */
        /* <DEDUP_REMOVED lines=15> */
[----:B0-----:R-:W-:Y:S02]  /*80b0*/  LOP3.LUT R21, R56, 0x1ff, RZ, 0xc0, !PT ;  /* 0x000001ff38157812 */ /* 0x001fe400078ec0ff */
[----:B--2---:R-:W-:Y:S02]  /*80c0*/  SGXT R13, R0, 0x1 ;  /* 0x00000001000d781a */ /* 0x004fe40000000200 */
[----:B-1----:R-:W-:Y:S01]  /*80d0*/  MOV R7, 0xff800000 ;  /* 0xff80000000077802 */ /* 0x002fe20000000f00 */
[----:B------:R-:W-:Y:S05]  /*80e0*/  @!P0 BRA `(.L_x_0) ;  /* 0x0000f6c000008947 */ /* 0x000fea0003800000 */
[----:B------:R-:W0:Y:S01]  /*80f0*/  S2R R68, SR_CTAID.Y ;  /* 0x0000000000447919 */ /* 0x000e220000002600 */
[----:B------:R-:W-:Y:S01]  /*8100*/  IMAD R5, R21, c[0x0][0x1a8], RZ ;  /* 0x00006a0015057a24 */ /* 0x000fe200078e02ff */
[----:B------:R-:W-:Y:S01]  /*8110*/  LOP3.LUT R6, R56, 0x7, RZ, 0xc0, !PT ;  /* 0x0000000738067812 */ /* 0x000fe200078ec0ff */
[----:B------:R-:W-:Y:S01]  /*8120*/  IMAD R9, R2, c[0x0][0x1b4], RZ ;  /* 0x00006d0002097a24 */ /* 0x000fe200078e02ff */
[C---:B------:R-:W-:Y:S01]  /*8130*/  SHF.L.U32 R8, R56.reuse, 0x1, RZ ;  /* 0x0000000138087819 */ /* 0x040fe200000006ff */
[----:B------:R-:W-:Y:S01]  /*8140*/  IMAD.SHL.U32 R7, R5, 0x2, RZ ;  /* 0x0000000205077824 */ /* 0x000fe200078e00ff */
[C---:B------:R-:W-:Y:S01]  /*8150*/  LOP3.LUT P0, R17, R56.reuse, 0x3, RZ, 0xc0, !PT ;  /* 0x0000000338117812 */ /* 0x040fe2000780c0ff */
[C---:B------:R-:W-:Y:S01]  /*8160*/  IMAD.SHL.U32 R11, R9.reuse, 0x2, RZ ;  /* 0x00000002090b7824 */ /* 0x040fe200078e00ff */
[----:B------:R-:W-:Y:S01]  /*8170*/  MOV R24, c[0x0][0x1b8] ;  /* 0x00006e0000187a02 */ /* 0x000fe20000000f00 */
[----:B------:R-:W-:Y:S01]  /*8180*/  IMAD.SHL.U32 R16, R56, 0x8, RZ ;  /* 0x0000000838107824 */ /* 0x000fe200078e00ff */
[----:B------:R-:W-:Y:S01]  /*8190*/  LOP3.LUT R39, R8, 0x38, RZ, 0xc0, !PT ;  /* 0x0000003808277812 */ /* 0x000fe200078ec0ff */
[----:B------:R-:W-:Y:S01]  /*81a0*/  IMAD.HI R9, R9, 0x2, RZ ;  /* 0x0000000209097827 */ /* 0x000fe200078e02ff */
[C---:B------:R-:W-:Y:S01]  /*81b0*/  SHF.L.U32 R35, R21.reuse, 0x1, RZ ;  /* 0x0000000115237819 */ /* 0x040fe200000006ff */
[----:B------:R-:W-:Y:S01]  /*81c0*/  CS2R R88, SRZ ;  /* 0x0000000000587805 */ /* 0x000fe2000001ff00 */
[C---:B------:R-:W-:Y:S01]  /*81d0*/  LOP3.LUT R10, R16.reuse, 0x60, RZ, 0xc0, !PT ;  /* 0x00000060100a7812 */ /* 0x040fe200078ec0ff */
[----:B------:R-:W-:Y:S01]  /*81e0*/  IMAD.MOV.U32 R122, RZ, RZ, -0x800000 ;  /* 0xff800000ff7a7424 */ /* 0x000fe200078e00ff */
[----:B------:R-:W-:Y:S01]  /*81f0*/  LOP3.LUT R16, R16, 0xf00, RZ, 0xc0, !PT ;  /* 0x00000f0010107812 */ /* 0x000fe200078ec0ff */
[----:B------:R-:W-:Y:S01]  /*8200*/  CS2R R90, SRZ ;  /* 0x00000000005a7805 */ /* 0x000fe2000001ff00 */
[----:B------:R-:W-:Y:S01]  /*8210*/  ISETP.LT.U32.AND P0, PT, R21, 0x40, !P0 ;  /* 0x000000401500780c */ /* 0x000fe20004701070 */
[----:B------:R-:W-:Y:S01]  /*8220*/  IMAD R15, R17, 0x4, R10 ;  /* 0x00000004110f7824 */ /* 0x000fe200078e020a */
[----:B------:R-:W-:Y:S01]  /*8230*/  MOV R121, 0xff800000 ;  /* 0xff80000000797802 */ /* 0x000fe20000000f00 */
[----:B------:R-:W-:Y:S01]  /*8240*/  IMAD.HI R10, R5, 0x2, RZ ;  /* 0x00000002050a7827 */ /* 0x000fe200078e02ff */
[----:B------:R-:W-:Y:S01]  /*8250*/  MOV R123, 0xff800000 ;  /* 0xff800000007b7802 */ /* 0x000fe20000000f00 */
[----:B------:R-:W-:Y:S01]  /*8260*/  CS2R R84, SRZ ;  /* 0x0000000000547805 */ /* 0x000fe2000001ff00 */
[----:B------:R-:W-:Y:S01]  /*8270*/  CS2R R86, SRZ ;  /* 0x0000000000567805 */ /* 0x000fe2000001ff00 */
[C---:B0-----:R-:W-:Y:S01]  /*8280*/  IMAD R3, R68.reuse, c[0x0][0x1a0], RZ ;  /* 0x0000680044037a24 */ /* 0x041fe200078e02ff */
[----:B------:R-:W-:Y:S01]  /*8290*/  CS2R R80, SRZ ;  /* 0x0000000000507805 */ /* 0x000fe2000001ff00 */
[----:B------:R-:W-:Y:S01]  /*82a0*/  IMAD R4, R68, c[0x0][0x1b0], RZ ;  /* 0x00006c0044047a24 */ /* 0x000fe200078e02ff */
[----:B------:R-:W-:Y:S01]  /*82b0*/  CS2R R82, SRZ ;  /* 0x0000000000527805 */ /* 0x000fe2000001ff00 */
[----:B------:R-:W-:Y:S01]  /*82c0*/  CS2R R96, SRZ ;  /* 0x0000000000607805 */ /* 0x000fe2000001ff00 */
[C---:B------:R-:W-:Y:S01]  /*82d0*/  SHF.L.U32 R0, R3.reuse, 0x1, RZ ;  /* 0x0000000103007819 */ /* 0x040fe200000006ff */
[----:B------:R-:W-:Y:S01]  /*82e0*/  IMAD.HI R3, R3, 0x2, RZ ;  /* 0x0000000203037827 */ /* 0x000fe200078e02ff */
[C---:B------:R-:W-:Y:S01]  /*82f0*/  SHF.L.U32 R2, R4.reuse, 0x1, RZ ;  /* 0x0000000104027819 */ /* 0x040fe200000006ff */
[----:B------:R-:W-:Y:S01]  /*8300*/  CS2R R98, SRZ ;  /* 0x0000000000627805 */ /* 0x000fe2000001ff00 */
[----:B------:R-:W-:Y:S01]  /*8310*/  IADD3 R36, P1, P2, R7, c[0x0][0x168], R0 ;  /* 0x00005a0007247a10 */ /* 0x000fe20007a3e000 */
[----:B------:R-:W-:Y:S01]  /*8320*/  IMAD.HI R4, R4, 0x2, RZ ;  /* 0x0000000204047827 */ /* 0x000fe200078e02ff */
[----:B------:R-:W-:-:S02]  /*8330*/  SHF.R.U32.HI R0, RZ, 0x4, R56 ;  /* 0x00000004ff007819 */ /* 0x000fc40000011638 */
[----:B------:R-:W-:Y:S02]  /*8340*/  LOP3.LUT R7, R56, 0x20, RZ, 0xc0, !PT ;  /* 0x0000002038077812 */ /* 0x000fe400078ec0ff */
[----:B------:R-:W-:Y:S02]  /*8350*/  SGXT.U32 R0, R0, 0x5 ;  /* 0x000000050000781a */ /* 0x000fe40000000000 */
[----:B------:R-:W-:Y:S01]  /*8360*/  IADD3 R20, P3, P4, R11, c[0x0][0x170], R2 ;  /* 0x00005c000b147a10 */ /* 0x000fe20007c7e002 */
[C---:B------:R-:W-:Y:S01]  /*8370*/  IMAD.SHL.U32 R11, R6.reuse, 0x10, RZ ;  /* 0x00000010060b7824 */ /* 0x040fe200078e00ff */
[----:B------:R-:W-:Y:S02]  /*8380*/  LEA R19, R6, R7, 0x2 ;  /* 0x0000000706137211 */ /* 0x000fe400078e10ff */
[----:B------:R-:W-:Y:S01]  /*8390*/  SHF.R.U32.HI R12, RZ, 0x1, R7 ;  /* 0x00000001ff0c7819 */ /* 0x000fe20000011607 */
[----:B------:R-:W-:Y:S01]  /*83a0*/  IMAD R7, R0, c[0x0][0x1b8], RZ ;  /* 0x00006e0000077a24 */ /* 0x000fe200078e02ff */
[----:B------:R-:W-:-:S02]  /*83b0*/  LOP3.LUT R0, R11, 0x30, R8, 0x78, !PT ;  /* 0x000000300b007812 */ /* 0x000fc400078e7808 */
[----:B------:R-:W-:Y:S01]  /*83c0*/  LOP3.LUT R12, R12, 0x90, R13, 0x78, !PT ;  /* 0x000000900c0c7812 */ /* 0x000fe200078e780d */
[----:B------:R-:W-:Y:S01]  /*83d0*/  IMAD R13, R6, 0x210, RZ ;  /* 0x00000210060d7824 */ /* 0x000fe200078e02ff */
[----:B------:R-:W-:Y:S01]  /*83e0*/  LEA R11, R24, R7, 0x5 ;  /* 0x00000007180b7211 */ /* 0x000fe200078e28ff */
[----:B------:R-:W-:Y:S01]  /*83f0*/  IMAD.U32 R34, R19, 0x100, R0 ;  /* 0x0000010013227824 */ /* 0x000fe200078e0000 */
[----:B------:R-:W-:Y:S02]  /*8400*/  IADD3 R0, R12, R15, RZ ;  /* 0x0000000f0c007210 */ /* 0x000fe40007ffe0ff */
[C---:B------:R-:W-:Y:S02]  /*8410*/  LEA R12, R24.reuse, R11, 0x5 ;  /* 0x0000000b180c7211 */ /* 0x040fe400078e28ff */
[----:B------:R-:W-:Y:S01]  /*8420*/  LOP3.LUT R15, R13, 0x10, R8, 0x78, !PT ;  /* 0x000000100d0f7812 */ /* 0x000fe200078e7808 */
[----:B------:R-:W-:Y:S01]  /*8430*/  STL [R1+0x218], R34 ;  /* 0x0002182201007387 */ /* 0x000fe20000100800 */
[----:B------:R-:W-:-:S02]  /*8440*/  LEA R13, R24, R12, 0x5 ;  /* 0x0000000c180d7211 */ /* 0x000fc400078e28ff */
[----:B------:R-:W-:Y:S02]  /*8450*/  SHF.R.S32.HI R6, RZ, 0x2, R56 ;  /* 0x00000002ff067819 */ /* 0x000fe40000011438 */
[----:B------:R-:W-:Y:S01]  /*8460*/  LOP3.LUT R2, R56, 0x10, RZ, 0xc0, !PT ;  /* 0x0000001038027812 */ /* 0x000fe200078ec0ff */
[----:B------:R-:W-:Y:S01]  /*8470*/  IMAD R14, R24, 0x20, R13 ;  /* 0x00000020180e7824 */ /* 0x000fe200078e020d */
[----:B------:R-:W-:Y:S02]  /*8480*/  SGXT R6, R6, 0x1 ;  /* 0x000000010606781a */ /* 0x000fe40000000200 */
[----:B------:R-:W-:Y:S01]  /*8490*/  IADD3.X R37, R10, c[0x0][0x16c], R3, P1, P2 ;  /* 0x00005b000a257a10 */ /* 0x000fe20000fe4403 */
[----:B------:R-:W-:Y:S01]  /*84a0*/  IMAD.SHL.U32 R2, R2, 0x100, RZ ;  /* 0x0000010002027824 */ /* 0x000fe200078e00ff */
[----:B------:R-:W-:Y:S02]  /*84b0*/  LEA R5, R24, R14, 0x5 ;  /* 0x0000000e18057211 */ /* 0x000fe400078e28ff */
[----:B------:R-:W-:Y:S01]  /*84c0*/  LOP3.LUT R6, R6, 0x90, RZ, 0xc0, !PT ;  /* 0x0000009006067812 */ /* 0x000fe200078ec0ff */
[----:B------:R-:W-:Y:S01]  /*84d0*/  IMAD R18, R17, 0x20, R2 ;  /* 0x0000002011127824 */ /* 0x000fe200078e0202 */
[----:B------:R-:W-:Y:S01]  /*84e0*/  LOP3.LUT R2, R15, R2, RZ, 0xfc, !PT ;  /* 0x000000020f027212 */ /* 0x000fe200078efcff */
[----:B------:R-:W-:Y:S01]  /*84f0*/  IMAD R15, R24, 0x20, R5 ;  /* 0x00000020180f7824 */ /* 0x000fe200078e0205 */
[----:B------:R-:W-:Y:S01]  /*8500*/  LOP3.LUT R17, R6, 0x10, R8, 0x78, !PT ;  /* 0x0000001006117812 */ /* 0x000fe200078e7808 */
[----:B------:R-:W-:Y:S01]  /*8510*/  STL.64 [R1+0x478], R36 ;  /* 0x0004782401007387 */ /* 0x000fe20000100a00 */
[----:B------:R-:W-:-:S02]  /*8520*/  IADD3.X R22, R9, c[0x0][0x174], R4, P3, P4 ;  /* 0x00005d0009167a10 */ /* 0x000fc40001fe8404 */
[----:B------:R-:W-:Y:S02]  /*8530*/  IADD3 R4, R17, R18, R16 ;  /* 0x0000001211047210 */ /* 0x000fe40007ffe010 */
[----:B------:R-:W-:Y:S02]  /*8540*/  LEA R3, R24, R15, 0x5 ;  /* 0x0000000f18037211 */ /* 0x000fe400078e28ff */
[-C--:B------:R-:W-:Y:S01]  /*8550*/  LEA R30, P1, R7, R20.reuse, 0x1 ;  /* 0x00000014071e7211 */ /* 0x080fe200078208ff */
[----:B------:R0:W-:Y:S01]  /*8560*/  STL [R1+0x54c], R4 ;  /* 0x00054c0401007387 */ /* 0x0001e20000100800 */
[----:B------:R-:W-:Y:S02]  /*8570*/  LEA R28, P2, R11, R20, 0x1 ;  /* 0x000000140b1c7211 */ /* 0x000fe400078408ff */
[----:B------:R-:W-:Y:S02]  /*8580*/  LEA.HI.X.SX32 R31, R7, R22, 0x1, P1 ;  /* 0x00000016071f7211 */ /* 0x000fe400008f0eff */
[----:B------:R-:W-:-:S02]  /*8590*/  LEA R26, P3, R12, R20, 0x1 ;  /* 0x000000140c1a7211 */ /* 0x000fc400078608ff */
[----:B------:R-:W-:Y:S01]  /*85a0*/  LEA.HI.X.SX32 R29, R11, R22, 0x1, P2 ;  /* 0x000000160b1d7211 */ /* 0x000fe200010f0eff */
[----:B------:R-:W-:Y:S01]  /*85b0*/  STL.64 [R1+0x678], R30 ;  /* 0x0006781e01007387 */ /* 0x000fe20000100a00 */
[-C--:B------:R-:W-:Y:S01]  /*85c0*/  LEA R18, P1, R13, R20.reuse, 0x1 ;  /* 0x000000140d127211 */ /* 0x080fe200078208ff */
[----:B0-----:R-:W-:Y:S01]  /*85d0*/  IMAD R4, R24, 0x20, R3 ;  /* 0x0000002018047824 */ /* 0x001fe200078e0203 */
[----:B------:R-:W-:Y:S01]  /*85e0*/  LEA R16, P2, R14, R20, 0x1 ;  /* 0x000000140e107211 */ /* 0x000fe200078408ff */
[----:B------:R-:W-:Y:S01]  /*85f0*/  STL.64 [R1+0x670], R28 ;  /* 0x0006701c01007387 */ /* 0x000fe20000100a00 */
[----:B------:R-:W-:Y:S02]  /*8600*/  LEA.HI.X.SX32 R27, R12, R22, 0x1, P3 ;  /* 0x000000160c1b7211 */ /* 0x000fe400018f0eff */
[C---:B------:R-:W-:Y:S02]  /*8610*/  LEA R7, R24.reuse, R4, 0x5 ;  /* 0x0000000418077211 */ /* 0x040fe400078e28ff */
[----:B------:R-:W-:Y:S01]  /*8620*/  LEA R10, P3, R5, R20, 0x1 ;  /* 0x00000014050a7211 */ /* 0x000fe200078608ff */
[----:B------:R0:W-:Y:S01]  /*8630*/  STL.64 [R1+0x668], R26 ;  /* 0x0006681a01007387 */ /* 0x0001e20000100a00 */
[-C--:B------:R-:W-:Y:S01]  /*8640*/  LEA.HI.X.SX32 R19, R13, R22.reuse, 0x1, P1 ;  /* 0x000000160d137211 */ /* 0x080fe200008f0eff */
[----:B------:R-:W-:Y:S01]  /*8650*/  IMAD R9, R24, 0x20, R7 ;  /* 0x0000002018097824 */ /* 0x000fe200078e0207 */
[----:B------:R-:W-:-:S02]  /*8660*/  LEA.HI.X.SX32 R17, R14, R22, 0x1, P2 ;  /* 0x000000160e117211 */ /* 0x000fc400010f0eff */
[----:B------:R-:W-:Y:S01]  /*8670*/  LEA.HI.X.SX32 R11, R5, R22, 0x1, P3 ;  /* 0x00000016050b7211 */ /* 0x000fe200018f0eff */
[----:B------:R1:W-:Y:S01]  /*8680*/  STL.64 [R1+0x660], R18 ;  /* 0x0006601201007387 */ /* 0x0003e20000100a00 */
[----:B------:R-:W-:Y:S02]  /*8690*/  LEA R5, R24, R9, 0x5 ;  /* 0x0000000918057211 */ /* 0x000fe400078e28ff */
[----:B------:R-:W-:Y:S01]  /*86a0*/  LEA R12, P3, R4, R20, 0x1 ;  /* 0x00000014040c7211 */ /* 0x000fe200078608ff */
[----:B------:R2:W-:Y:S01]  /*86b0*/  STL.64 [R1+0x658], R16 ;  /* 0x0006581001007387 */ /* 0x0005e20000100a00 */
[----:B------:R-:W-:Y:S01]  /*86c0*/  LOP3.LUT R6, R6, 0x160, R38, 0xf8, !PT ;  /* 0x0000016006067812 */ /* 0x000fe200078ef826 */
[----:B0-----:R-:W-:Y:S01]  /*86d0*/  CS2R R26, SRZ ;  /* 0x00000000001a7805 */ /* 0x001fe2000001ff00 */
[----:B------:R-:W-:Y:S01]  /*86e0*/  LEA.HI.X.SX32 R13, R4, R22, 0x1, P3 ;  /* 0x00000016040d7211 */ /* 0x000fe200018f0eff */
[----:B------:R0:W-:Y:S01]  /*86f0*/  STL.64 [R1+0x650], R10 ;  /* 0x0006500a01007387 */ /* 0x0001e20000100a00 */
[----:B------:R-:W-:-:S02]  /*8700*/  LOP3.LUT R6, R6, 0x10, R56, 0x78, !PT ;  /* 0x0000001006067812 */ /* 0x000fc400078e7838 */
[-C--:B-1----:R-:W-:Y:S02]  /*8710*/  LEA R18, P1, R15, R20.reuse, 0x1 ;  /* 0x000000140f127211 */ /* 0x082fe400078208ff */
[----:B--2---:R-:W-:Y:S02]  /*8720*/  LEA R16, P2, R3, R20, 0x1 ;  /* 0x0000001403107211 */ /* 0x004fe400078408ff */
[-C--:B------:R-:W-:Y:S01]  /*8730*/  LEA.HI.X.SX32 R19, R15, R22.reuse, 0x1, P1 ;  /* 0x000000160f137211 */ /* 0x080fe200008f0eff */
[----:B0-----:R-:W-:Y:S01]  /*8740*/  IMAD R10, R24, 0x20, R5 ;  /* 0x00000020180a7824 */ /* 0x001fe200078e0205 */
[----:B------:R-:W-:Y:S01]  /*8750*/  LEA.HI.X.SX32 R17, R3, R22, 0x1, P2 ;  /* 0x0000001603117211 */ /* 0x000fe200010f0eff */
[----:B------:R-:W-:Y:S02]  /*8760*/  IMAD.MOV.U32 R11, RZ, RZ, -0x800000 ;  /* 0xff800000ff0b7424 */ /* 0x000fe400078e00ff */
[----:B------:R-:W-:Y:S01]  /*8770*/  STL.64 [R1+0x648], R18 ;  /* 0x0006481201007387 */ /* 0x000fe20000100a00 */
[----:B------:R-:W-:-:S02]  /*8780*/  LEA R14, P2, R9, R20, 0x1 ;  /* 0x00000014090e7211 */ /* 0x000fc400078408ff */
[C---:B------:R-:W-:Y:S01]  /*8790*/  LEA R3, R24.reuse, R10, 0x5 ;  /* 0x0000000a18037211 */ /* 0x040fe200078e28ff */
[----:B------:R0:W-:Y:S01]  /*87a0*/  STL.64 [R1+0x640], R16 ;  /* 0x0006401001007387 */ /* 0x0001e20000100a00 */
[----:B------:R-:W-:Y:S02]  /*87b0*/  LEA.HI.X.SX32 R15, R9, R22, 0x1, P2 ;  /* 0x00000016090f7211 */ /* 0x000fe400010f0eff */
[----:B------:R-:W-:Y:S01]  /*87c0*/  MOV R9, 0xff800000 ;  /* 0xff80000000097802 */ /* 0x000fe20000000f00 */
[----:B------:R1:W-:Y:S01]  /*87d0*/  STL.64 [R1+0x638], R12 ;  /* 0x0006380c01007387 */ /* 0x0003e20000100a00 */
[----:B------:R-:W-:Y:S01]  /*87e0*/  IMAD R4, R24, 0x20, R3 ;  /* 0x0000002018047824 */ /* 0x000fe200078e0203 */
[-C--:B0-----:R-:W-:Y:S02]  /*87f0*/  LEA R16, P1, R7, R20.reuse, 0x1 ;  /* 0x0000001407107211 */ /* 0x081fe400078208ff */
[----:B-1----:R-:W-:Y:S02]  /*8800*/  LEA R12, P3, R5, R20, 0x1 ;  /* 0x00000014050c7211 */ /* 0x002fe400078608ff */
[-C--:B------:R-:W-:Y:S01]  /*8810*/  LEA.HI.X.SX32 R17, R7, R22.reuse, 0x1, P1 ;  /* 0x0000001607117211 */ /* 0x080fe200008f0eff */
[----:B------:R-:W-:Y:S01]  /*8820*/  IMAD.MOV.U32 R7, RZ, RZ, c[0x0][0x1a4] ;  /* 0x00006900ff077624 */ /* 0x000fe200078e00ff */
[----:B------:R-:W-:-:S02]  /*8830*/  LEA.HI.X.SX32 R13, R5, R22, 0x1, P3 ;  /* 0x00000016050d7211 */ /* 0x000fc400018f0eff */
[----:B------:R-:W-:Y:S01]  /*8840*/  LEA R5, R24, R4, 0x5 ;  /* 0x0000000418057211 */ /* 0x000fe200078e28ff */
[----:B------:R0:W-:Y:S01]  /*8850*/  STL.64 [R1+0x630], R16 ;  /* 0x0006301001007387 */ /* 0x0001e20000100a00 */
[C---:B------:R-:W-:Y:S01]  /*8860*/  LEA R18, P1, R10.reuse, R20, 0x1 ;  /* 0x000000140a127211 */ /* 0x040fe200078208ff */
[C---:B------:R-:W-:Y:S01]  /*8870*/  IMAD R28, R7.reuse, 0x3, RZ ;  /* 0x00000003071c7824 */ /* 0x040fe200078e02ff */
[C---:B------:R-:W-:Y:S01]  /*8880*/  SHF.L.U32 R33, R7.reuse, 0x2, RZ ;  /* 0x0000000207217819 */ /* 0x040fe200000006ff */
[----:B------:R1:W-:Y:S01]  /*8890*/  STL.64 [R1+0x628], R14 ;  /* 0x0006280e01007387 */ /* 0x0003e20000100a00 */
[----:B------:R-:W-:Y:S01]  /*88a0*/  LEA.HI.X.SX32 R19, R10, R22, 0x1, P1 ;  /* 0x000000160a137211 */ /* 0x000fe200008f0eff */
[----:B------:R-:W-:Y:S01]  /*88b0*/  IMAD.MOV.U32 R10, RZ, RZ, -0x800000 ;  /* 0xff800000ff0a7424 */ /* 0x000fe200078e00ff */
[----:B------:R-:W-:Y:S01]  /*88c0*/  LOP3.LUT P1, RZ, R56, 0x1, RZ, 0xc0, !PT ;  /* 0x0000000138ff7812 */ /* 0x000fe2000782c0ff */
[----:B------:R2:W-:Y:S01]  /*88d0*/  STL.64 [R1+0x620], R12 ;  /* 0x0006200c01007387 */ /* 0x0005e20000100a00 */
[C---:B------:R-:W-:Y:S01]  /*88e0*/  IMAD R30, R7.reuse, 0x7, RZ ;  /* 0x00000007071e7824 */ /* 0x040fe200078e02ff */
[----:B------:R-:W-:Y:S01]  /*88f0*/  CS2R R24, SRZ ;  /* 0x0000000000187805 */ /* 0x000fe2000001ff00 */
[----:B------:R-:W-:Y:S01]  /*8900*/  IMAD R21, R7, 0x1c, RZ ;  /* 0x0000001c07157824 */ /* 0x000fe200078e02ff */
[-C--:B0-----:R-:W-:Y:S01]  /*8910*/  LEA R16, P2, R3, R20.reuse, 0x1 ;  /* 0x0000001403107211 */ /* 0x081fe200078408ff */
[----:B------:R0:W-:Y:S01]  /*8920*/  STL.64 [R1+0x618], R18 ;  /* 0x0006181201007387 */ /* 0x0001e20000100a00 */
[C---:B------:R-:W-:Y:S01]  /*8930*/  IMAD R29, R7.reuse, 0xd, RZ ;  /* 0x0000000d071d7824 */ /* 0x040fe200078e02ff */
[C---:B-1----:R-:W-:Y:S01]  /*8940*/  LEA R14, P3, R4.reuse, R20, 0x1 ;  /* 0x00000014040e7211 */ /* 0x042fe200078608ff */
[----:B------:R-:W-:Y:S01]  /*8950*/  IMAD R23, R7, 0x1e, RZ ;  /* 0x0000001e07177824 */ /* 0x000fe200078e02ff */
[----:B------:R-:W-:Y:S01]  /*8960*/  LEA.HI.X.SX32 R17, R3, R22, 0x1, P2 ;  /* 0x0000001603117211 */ /* 0x000fe200010f0eff */
[----:B------:R-:W-:Y:S01]  /*8970*/  IMAD.MOV.U32 R3, RZ, RZ, 0x3f800000 ;  /* 0x3f800000ff037424 */ /* 0x000fe200078e00ff */
[----:B--2---:R-:W-:Y:S01]  /*8980*/  LEA R12, P4, R5, R20, 0x1 ;  /* 0x00000014050c7211 */ /* 0x004fe200078808ff */
[----:B------:R-:W-:Y:S01]  /*8990*/  IMAD R20, R7, 0x5, RZ ;  /* 0x0000000507147824 */ /* 0x000fe200078e02ff */
[-C--:B------:R-:W-:Y:S01]  /*89a0*/  LEA.HI.X.SX32 R15, R4, R22.reuse, 0x1, P3 ;  /* 0x00000016040f7211 */ /* 0x080fe200018f0eff */
[----:B------:R1:W-:Y:S01]  /*89b0*/  STL.64 [R1+0x610], R16 ;  /* 0x0006101001007387 */ /* 0x0003e20000100a00 */
[----:B------:R-:W-:Y:S01]  /*89c0*/  LEA.HI.X.SX32 R13, R5, R22, 0x1, P4 ;  /* 0x00000016050d7211 */ /* 0x000fe200020f0eff */
[C---:B0-----:R-:W-:Y:S01]  /*89d0*/  IMAD R19, R7.reuse, 0x9, RZ ;  /* 0x0000000907137824 */ /* 0x041fe200078e02ff */
[----:B------:R-:W-:Y:S01]  /*89e0*/  SHF.R.S32.HI R5, RZ, 0x6, R56 ;  /* 0x00000006ff057819 */ /* 0x000fe20000011438 */
[----:B------:R0:W-:Y:S01]  /*89f0*/  STL.64 [R1+0x608], R14 ;  /* 0x0006080e01007387 */ /* 0x0001e20000100a00 */
[----:B------:R-:W-:-:S02]  /*8a00*/  IMAD R22, R7, 0xb, RZ ;  /* 0x0000000b07167824 */ /* 0x000fc400078e02ff */
[----:B------:R-:W-:Y:S01]  /*8a10*/  SGXT R5, R5, 0x1 ;  /* 0x000000010505781a */ /* 0x000fe20000000200 */
[----:B------:R2:W-:Y:S01]  /*8a20*/  STL.64 [R1+0x600], R12 ;  /* 0x0006000c01007387 */ /* 0x0005e20000100a00 */
[----:B------:R-:W-:Y:S02]  /*8a30*/  IMAD R18, R7, 0x1a, RZ ;  /* 0x0000001a07127824 */ /* 0x000fe400078e02ff */
[----:B------:R-:W-:Y:S01]  /*8a40*/  LOP3.LUT R5, R5, 0x90, RZ, 0xc0, !PT ;  /* 0x0000009005057812 */ /* 0x000fe200078ec0ff */
[----:B------:R3:W-:Y:S01]  /*8a50*/  STL [R1+0x504], R3 ;  /* 0x0005040301007387 */ /* 0x0007e20000100800 */
[----:B-1----:R-:W-:Y:S02]  /*8a60*/  IMAD R16, R7, 0x16, RZ ;  /* 0x0000001607107824 */ /* 0x002fe400078e02ff */
[----:B------:R-:W-:Y:S01]  /*8a70*/  LOP3.LUT R5, R5, 0x37e, R8, 0x78, !PT ;  /* 0x0000037e05057812 */ /* 0x000fe200078e7808 */
[----:B------:R-:W-:Y:S01]  /*8a80*/  STL [R1+0x48c], R10 ;  /* 0x00048c0a01007387 */ /* 0x000fe20000100800 */
[C---:B------:R-:W-:Y:S01]  /*8a90*/  IMAD R8, R7.reuse, 0xa, RZ ;  /* 0x0000000a07087824 */ /* 0x040fe200078e02ff */
[-C--:B------:R-:W-:Y:S01]  /*8aa0*/  IADD3 R38, P4, R16, R36.reuse, RZ ;  /* 0x0000002410267210 */ /* 0x080fe20007f9e0ff */
[C---:B0-----:R-:W-:Y:S01]  /*8ab0*/  IMAD R14, R7.reuse, 0x12, RZ ;  /* 0x00000012070e7824 */ /* 0x041fe200078e02ff */
[----:B------:R-:W-:Y:S01]  /*8ac0*/  STL [R1+0x490], R9 ;  /* 0x0004900901007387 */ /* 0x000fe20000100800 */
[C---:B------:R-:W-:Y:S01]  /*8ad0*/  IMAD R15, R7.reuse, 0x14, RZ ;  /* 0x00000014070f7824 */ /* 0x040fe200078e02ff */
[----:B--2---:R-:W-:Y:S01]  /*8ae0*/  SHF.R.U32.HI R13, RZ, 0x3, R56 ;  /* 0x00000003ff0d7819 */ /* 0x004fe20000011638 */
[C---:B------:R-:W-:Y:S01]  /*8af0*/  IMAD R17, R7.reuse, 0x18, RZ ;  /* 0x0000001807117824 */ /* 0x040fe200078e02ff */
[----:B------:R-:W-:Y:S01]  /*8b00*/  STL [R1+0x494], R11 ;  /* 0x0004940b01007387 */ /* 0x000fe20000100800 */
[-C--:B------:R-:W-:Y:S01]  /*8b10*/  IADD3 R46, P2, R8, R36.reuse, RZ ;  /* 0x00000024082e7210 */ /* 0x080fe20007f5e0ff */
[----:B------:R-:W-:Y:S01]  /*8b20*/  IMAD.SHL.U32 R12, R7, 0x2, RZ ;  /* 0x00000002070c7824 */ /* 0x000fe200078e00ff */
[-C--:B------:R-:W-:Y:S01]  /*8b30*/  IADD3 R40, P3, R14, R36.reuse, RZ ;  /* 0x000000240e287210 */ /* 0x080fe20007f7e0ff */
[----:B------:R-:W-:Y:S01]  /*8b40*/  STL [R1+0x498], R10 ;  /* 0x0004980a01007387 */ /* 0x000fe20000100800 */
[----:B------:R-:W-:Y:S01]  /*8b50*/  IADD3 R44, P6, R15, R36, RZ ;  /* 0x000000240f2c7210 */ /* 0x000fe20007fde0ff */
[----:B------:R-:W-:Y:S01]  /*8b60*/  IMAD.SHL.U32 R32, R7, 0x8, RZ ;  /* 0x0000000807207824 */ /* 0x000fe200078e00ff */
[----:B------:R-:W-:Y:S01]  /*8b70*/  LOP3.LUT R13, R13, 0x4, RZ, 0xc0, !PT ;  /* 0x000000040d0d7812 */ /* 0x000fe200078ec0ff */
[----:B------:R-:W-:Y:S01]  /*8b80*/  STL [R1+0x49c], R9 ;  /* 0x00049c0901007387 */ /* 0x000fe20000100800 */
[-C--:B------:R-:W-:Y:S01]  /*8b90*/  LEA.HI.X.SX32 R47, R20, R37.reuse, 0x1, P2 ;  /* 0x00000025142f7211 */ /* 0x080fe200010f0eff */
[----:B------:R-:W-:Y:S01]  /*8ba0*/  IMAD R31, R7, 0xf, RZ ;  /* 0x0000000f071f7824 */ /* 0x000fe200078e02ff */
[-C--:B------:R-:W-:Y:S01]  /*8bb0*/  LEA.HI.X.SX32 R41, R19, R37.reuse, 0x1, P3 ;  /* 0x0000002513297211 */ /* 0x080fe200018f0eff */
[----:B------:R-:W-:Y:S01]  /*8bc0*/  STL [R1+0x4a0], R11 ;  /* 0x0004a00b01007387 */ /* 0x000fe20000100800 */
[----:B------:R-:W-:Y:S01]  /*8bd0*/  LEA.HI.X.SX32 R45, R8, R37, 0x1, P6 ;  /* 0x00000025082d7211 */ /* 0x000fe200030f0eff */
[----:B------:R-:W-:Y:S01]  /*8be0*/  IMAD.MOV.U32 R4, RZ, RZ, RZ ;  /* 0x000000ffff047224 */ /* 0x000fe200078e00ff */
[----:B------:R-:W-:Y:S01]  /*8bf0*/  IADD3 R5, R39, R13, RZ ;  /* 0x0000000d27057210 */ /* 0x000fe20007ffe0ff */
[----:B------:R-:W-:Y:S01]  /*8c00*/  STL [R1+0x4a4], R10 ;  /* 0x0004a40a01007387 */ /* 0x000fe20000100800 */
[----:B------:R-:W-:-:S02]  /*8c10*/  LEA.HI.X.SX32 R39, R22, R37, 0x1, P4 ;  /* 0x0000002516277211 */ /* 0x000fc400020f0eff */
[----:B------:R-:W-:Y:S01]  /*8c20*/  IADD3 R42, P5, R17, R36, RZ ;  /* 0x00000024112a7210 */ /* 0x000fe20007fbe0ff */
[----:B------:R-:W-:Y:S01]  /*8c30*/  STL [R1+0x4a8], R9 ;  /* 0x0004a80901007387 */ /* 0x000fe20000100800 */
[----:B---3--:R-:W-:-:S03]  /*8c40*/  MOV R3, RZ ;  /* 0x000000ff00037202 */ /* 0x008fc60000000f00 */
        /* <DEDUP_REMOVED lines=20> */
[----:B------:R-:W-:Y:S01]  /*8d90*/  STL [R1+0x4e0], RZ ;  /* 0x0004e0ff01007387 */ /* 0x000fe20000100800 */
[----:B0-----:R-:W-:-:S03]  /*8da0*/  IMAD.MOV.U32 R11, RZ, RZ, 0x3f800000 ;  /* 0x3f800000ff0b7424 */ /* 0x001fc600078e00ff */
[----:B------:R0:W-:Y:S01]  /*8db0*/  STL [R1+0x500], R9 ;  /* 0x0005000901007387 */ /* 0x0001e20000100800 */
[----:B-1----:R-:W-:Y:S02]  /*8dc0*/  MOV R10, 0x3f800000 ;  /* 0x3f800000000a7802 */ /* 0x002fe40000000f00 */
[----:B0-----:R-:W-:-:S05]  /*8dd0*/  MOV R9, 0x3f800000 ;  /* 0x3f80000000097802 */ /* 0x001fca0000000f00 */
        /* <DEDUP_REMOVED lines=31> */
[----:B0-----:R-:W-:-:S03]  /*8fd0*/  IMAD R11, R7, 0xe, RZ ;  /* 0x0000000e070b7824 */ /* 0x001fc600078e02ff */
[----:B------:R0:W-:Y:S01]  /*8fe0*/  STL [R1+0x680], R9 ;  /* 0x0006800901007387 */ /* 0x0001e20000100800 */
[----:B-1----:R-:W-:-:S03]  /*8ff0*/  IMAD R10, R7, 0xc, RZ ;  /* 0x0000000c070a7824 */ /* 0x002fc600078e02ff */
[----:B------:R-:W-:Y:S02]  /*9000*/  STL [R1+0x1d4], RZ ;  /* 0x0001d4ff01007387 */ /* 0x000fe40000100800 */
[CC--:B------:R-:W-:Y:S02]  /*9010*/  IADD3 R16, P6, R10.reuse, R36.reuse, RZ ;  /* 0x000000240a107210 */ /* 0x0c0fe40007fde0ff */
[----:B------:R-:W-:Y:S01]  /*9020*/  STL [R1+0x1d8], RZ ;  /* 0x0001d8ff01007387 */ /* 0x000fe20000100800 */
[-C--:B------:R-:W-:Y:S01]  /*9030*/  LEA.HI.X.SX32 R43, R10, R37.reuse, 0x1, P5 ;  /* 0x000000250a2b7211 */ /* 0x080fe200028f0eff */
[----:B0-----:R-:W-:Y:S01]  /*9040*/  IMAD R9, R7, 0x6, RZ ;  /* 0x0000000607097824 */ /* 0x001fe200078e02ff */
[-C--:B------:R-:W-:Y:S01]  /*9050*/  IADD3 R20, P5, R12, R36.reuse, RZ ;  /* 0x000000240c147210 */ /* 0x080fe20007fbe0ff */
[----:B------:R-:W-:Y:S03]  /*9060*/  STL [R1+0x1dc], RZ ;  /* 0x0001dcff01007387 */ /* 0x000fe60000100800 */
[C---:B------:R-:W-:Y:S01]  /*9070*/  IADD3 R14, P2, R9.reuse, R36, RZ ;  /* 0x00000024090e7210 */ /* 0x040fe20007f5e0ff */
[----:B------:R-:W-:Y:S01]  /*9080*/  STL [R1+0x1c0], RZ ;  /* 0x0001c0ff01007387 */ /* 0x000fe20000100800 */
[----:B------:R-:W-:-:S02]  /*9090*/  LEA.HI.X.SX32 R17, R9, R37, 0x1, P6 ;  /* 0x0000002509117211 */ /* 0x000fc400030f0eff */
[----:B------:R-:W-:Y:S01]  /*90a0*/  LEA.HI.X.SX32 R15, R28, R37, 0x1, P2 ;  /* 0x000000251c0f7211 */ /* 0x000fe200010f0eff */
        /* <DEDUP_REMOVED lines=216> */
[----:B------:R0:W-:Y:S04]  /*9e30*/  STL.64 [R1+0x5b8], R40 ;  /* 0x0005b82801007387 */ /* 0x0001e80000100a00 */
[----:B------:R-:W-:Y:S04]  /*9e40*/  STL.64 [R1+0x5d8], R46 ;  /* 0x0005d82e01007387 */ /* 0x000fe80000100a00 */
[----:B------:R1:W-:Y:S04]  /*9e50*/  STL.64 [R1+0x5a8], R38 ;  /* 0x0005a82601007387 */ /* 0x0003e80000100a00 */
[----:B------:R-:W-:Y:S01]  /*9e60*/  STL.64 [R1+0x5b0], R44 ;  /* 0x0005b02c01007387 */ /* 0x000fe20000100a00 */
[----:B0-----:R-:W-:-:S03]  /*9e70*/  IADD3 R40, P3, R18, R36, RZ ;  /* 0x0000002412287210 */ /* 0x001fc60007f7e0ff */
[----:B------:R0:W-:Y:S01]  /*9e80*/  STL.64 [R1+0x5e8], R14 ;  /* 0x0005e80e01007387 */ /* 0x0001e20000100a00 */
[-C--:B------:R-:W-:Y:S02]  /*9e90*/  LEA.HI.X.SX32 R41, R29, R37.reuse, 0x1, P3 ;  /* 0x000000251d297211 */ /* 0x080fe400018f0eff */
[-C--:B------:R-:W-:Y:S01]  /*9ea0*/  LEA R18, P3, R7, R36.reuse, 0x2 ;  /* 0x0000002407127211 */ /* 0x080fe200078610ff */
[----:B------:R2:W-:Y:S01]  /*9eb0*/  STL.64 [R1+0x5d0], R16 ;  /* 0x0005d01001007387 */ /* 0x0005e20000100a00 */
[-C--:B-1----:R-:W-:Y:S02]  /*9ec0*/  IADD3 R38, P4, R21, R36.reuse, RZ ;  /* 0x0000002415267210 */ /* 0x082fe40007f9e0ff */
[-C--:B------:R-:W-:Y:S01]  /*9ed0*/  LEA.HI.X.SX32 R21, R7, R37.reuse, 0x1, P5 ;  /* 0x0000002507157211 */ /* 0x080fe200028f0eff */
[----:B------:R-:W-:Y:S01]  /*9ee0*/  STL.64 [R1+0x5a0], R42 ;  /* 0x0005a02a01007387 */ /* 0x000fe20000100a00 */
[----:B------:R-:W-:Y:S02]  /*9ef0*/  LEA.HI.X.SX32 R39, R11, R37, 0x1, P4 ;  /* 0x000000250b277211 */ /* 0x000fe400020f0eff */
[----:B------:R-:W-:-:S02]  /*9f00*/  LEA R8, P4, R7, R36, 0x4 ;  /* 0x0000002407087211 */ /* 0x000fc400078820ff */
[-C--:B0-----:R-:W-:Y:S02]  /*9f10*/  IADD3 R14, P2, R23, R36.reuse, RZ ;  /* 0x00000024170e7210 */ /* 0x081fe40007f5e0ff */
[-C--:B------:R-:W-:Y:S02]  /*9f20*/  LEA.HI.X.SX32 R19, R12, R37.reuse, 0x1, P3 ;  /* 0x000000250c137211 */ /* 0x080fe400018f0eff */
[----:B--2---:R-:W-:Y:S02]  /*9f30*/  IADD3 R16, P6, R11, R36, RZ ;  /* 0x000000240b107210 */ /* 0x004fe40007fde0ff */
[-C--:B------:R-:W-:Y:S02]  /*9f40*/  LEA.HI.X.SX32 R9, R32, R37.reuse, 0x1, P4 ;  /* 0x0000002520097211 */ /* 0x080fe400020f0eff */
[-C--:B------:R-:W-:Y:S02]  /*9f50*/  LEA.HI.X.SX32 R17, R30, R37.reuse, 0x1, P6 ;  /* 0x000000251e117211 */ /* 0x080fe400030f0eff */
[----:B------:R-:W-:-:S03]  /*9f60*/  LEA.HI.X.SX32 R15, R31, R37, 0x1, P2 ;  /* 0x000000251f0f7211 */ /* 0x000fc600010f0eff */
[----:B------:R0:W-:Y:S04]  /*9f70*/  STL.64 [R1+0x5c8], R16 ;  /* 0x0005c81001007387 */ /* 0x0001e80000100a00 */
[----:B------:R-:W-:Y:S04]  /*9f80*/  STL.64 [R1+0x598], R40 ;  /* 0x0005982801007387 */ /* 0x000fe80000100a00 */
[----:B------:R-:W-:Y:S01]  /*9f90*/  STL.64 [R1+0x590], R38 ;  /* 0x0005902601007387 */ /* 0x000fe20000100a00 */
[----:B0-----:R-:W-:-:S03]  /*9fa0*/  LEA R16, P6, R7, R36, 0x3 ;  /* 0x0000002407107211 */ /* 0x001fc600078c18ff */
[----:B------:R0:W-:Y:S01]  /*9fb0*/  STL [R1+0x210], R6 ;  /* 0x0002100601007387 */ /* 0x0001e20000100800 */
[----:B------:R-:W-:Y:S02]  /*9fc0*/  LOP3.LUT R7, R35, 0x10, RZ, 0x3c, !PT ;  /* 0x0000001023077812 */ /* 0x000fe400078e3cff */
[----:B------:R-:W-:Y:S01]  /*9fd0*/  LEA.HI.X.SX32 R17, R33, R37, 0x1, P6 ;  /* 0x0000002521117211 */ /* 0x000fe200030f0eff */
[----:B------:R-:W-:Y:S01]  /*9fe0*/  STL.64 [R1+0x5f8], R20 ;  /* 0x0005f81401007387 */ /* 0x000fe20000100a00 */
[C---:B------:R-:W-:Y:S02]  /*9ff0*/  LOP3.LUT R7, R35.reuse, 0x40, RZ, 0x3c, !PT ;  /* 0x0000004023077812 */ /* 0x040fe400078e3cff */
[C---:B------:R-:W-:Y:S01]  /*a000*/  LOP3.LUT R7, R35.reuse, 0x70, RZ, 0x3c, !PT ;  /* 0x0000007023077812 */ /* 0x040fe200078e3cff */
[----:B------:R-:W-:Y:S01]  /*a010*/  STL.64 [R1+0x5f0], R18 ;  /* 0x0005f01201007387 */ /* 0x000fe20000100a00 */
[----:B------:R-:W-:Y:S02]  /*a020*/  LOP3.LUT R7, R2, 0x60, RZ, 0x3c, !PT ;  /* 0x0000006002077812 */ /* 0x000fe400078e3cff */
[C---:B0-----:R-:W-:Y:S01]  /*a030*/  LOP3.LUT R6, R35.reuse, 0x20, RZ, 0x3c, !PT ;  /* 0x0000002023067812 */ /* 0x041fe200078e3cff */
[----:B------:R-:W-:Y:S01]  /*a040*/  STL.64 [R1+0x5e0], R16 ;  /* 0x0005e01001007387 */ /* 0x000fe20000100a00 */
[----:B------:R-:W-:-:S02]  /*a050*/  LOP3.LUT R6, R35, 0x50, RZ, 0x3c, !PT ;  /* 0x0000005023067812 */ /* 0x000fc400078e3cff */
[----:B------:R-:W-:Y:S01]  /*a060*/  LOP3.LUT R6, R2, 0x20, RZ, 0x3c, !PT ;  /* 0x0000002002067812 */ /* 0x000fe200078e3cff */
[----:B------:R-:W-:Y:S01]  /*a070*/  STL [R1+0x324], RZ ;  /* 0x000324ff01007387 */ /* 0x000fe20000100800 */
[----:B------:R-:W-:-:S03]  /*a080*/  LOP3.LUT R6, R34, 0x40, RZ, 0x3c, !PT ;  /* 0x0000004022067812 */ /* 0x000fc600078e3cff */
[----:B------:R0:W-:Y:S04]  /*a090*/  STL.64 [R1+0x5c0], R8 ;  /* 0x0005c00801007387 */ /* 0x0001e80000100a00 */
[----:B------:R1:W-:Y:S04]  /*a0a0*/  STL.64 [R1+0x588], R14 ;  /* 0x0005880e01007387 */ /* 0x0003e80000100a00 */
[----:B------:R1:W-:Y:S04]  /*a0b0*/  STL [R1+0x328], RZ ;  /* 0x000328ff01007387 */ /* 0x0003e80000100800 */
[----:B------:R1:W-:Y:S01]  /*a0c0*/  STL [R1+0x32c], RZ ;  /* 0x00032cff01007387 */ /* 0x0003e20000100800 */
[----:B0-----:R-:W-:-:S02]  /*a0d0*/  LOP3.LUT R8, R35, 0x30, RZ, 0x3c, !PT ;  /* 0x0000003023087812 */ /* 0x001fc400078e3cff */
[----:B------:R-:W-:Y:S01]  /*a0e0*/  LOP3.LUT R8, R35, 0x60, RZ, 0x3c, !PT ;  /* 0x0000006023087812 */ /* 0x000fe200078e3cff */
[----:B------:R1:W-:Y:S01]  /*a0f0*/  STL [R1+0x310], RZ ;  /* 0x000310ff01007387 */ /* 0x0003e20000100800 */
[----:B------:R-:W-:-:S03]  /*a100*/  LOP3.LUT R8, R2, 0x40, RZ, 0x3c, !PT ;  /* 0x0000004002087812 */ /* 0x000fc600078e3cff */
[----:B------:R1:W-:Y:S04]  /*a110*/  STL [R1+0x314], RZ ;  /* 0x000314ff01007387 */ /* 0x0003e80000100800 */
        /* <DEDUP_REMOVED lines=10> */
[----:B------:R1:W-:Y:S02]  /*a1c0*/  STL [R1+0x684], R6 ;  /* 0x0006840601007387 */ /* 0x0003e40000100800 */
.L_x_1:
[----:B-1----:R-:W2:Y:S04]  /*a1d0*/  LDL.64 R8, [R1+0x5f8] ;  /* 0x0005f80001087983 */ /* 0x002ea80000100a00 */
[----:B------:R-:W3:Y:S04]  /*a1e0*/  LDL.64 R10, [R1+0x5d8] ;  /* 0x0005d800010a7983 */ /* 0x000ee80000100a00 */
[----:B-1----:R-:W4:Y:S04]  /*a1f0*/  LDL.64 R6, [R1+0x478] ;  /* 0x0004780001067983 */ /* 0x002f280000100a00 */
[----:B------:R-:W4:Y:S04]  /*a200*/  LDL.64 R12, [R1+0x5e0] ;  /* 0x0005e000010c7983 */ /* 0x000f280000100a00 */
        /* <DEDUP_REMOVED lines=12> */
[----:B------:R-:W-:Y:S04]  /*a2d0*/  STL [R1+0x85c], R99 ;  /* 0x00085c6301007387 */ /* 0x000fe80000100800 */
[----:B------:R-:W-:Y:S04]  /*a2e0*/  STL [R1+0x858], R24 ;  /* 0x0008581801007387 */ /* 0x000fe80000100800 */
[----:B------:R0:W-:Y:S04]  /*a2f0*/  STL [R1+0x854], R25 ;  /* 0x0008541901007387 */ /* 0x0001e80000100800 */
[----:B------:R-:W-:Y:S04]  /*a300*/  STL [R1+0x850], R26 ;  /* 0x0008501a01007387 */ /* 0x000fe80000100800 */
[----:B------:R-:W-:Y:S04]  /*a310*/  STL [R1+0x84c], R27 ;  /* 0x00084c1b01007387 */ /* 0x000fe80000100800 */
[----:B------:R-:W-:Y:S04]  /*a320*/  STL [R1+0x848], R3 ;  /* 0x0008480301007387 */ /* 0x000fe80000100800 */
[----:B------:R-:W-:Y:S04]  /*a330*/  STL [R1+0x814], R0 ;  /* 0x0008140001007387 */ /* 0x000fe80000100800 */
[----:B0-----:R-:W4:Y:S01]  /*a340*/  LDL R25, [R1+0x218] ;  /* 0x0002180001197983 */ /* 0x001f220000100800 */
[----:B--2---:R-:W-:-:S04]  /*a350*/  IMAD.WIDE R8, R4, 0x2, R8 ;  /* 0x0000000204087825 */ /* 0x004fc800078e0208 */
[C---:B---3--:R-:W-:Y:S02]  /*a360*/  IMAD.WIDE R10, R4.reuse, 0x2, R10 ;  /* 0x00000002040a7825 */ /* 0x048fe400078e020a */
[----:B------:R0:W2:Y:S02]  /*a370*/  LDG.E.U16 R8, [R8.64] ;  /* 0x0000000408087981 */ /* 0x0000a4000c1e1500 */
[----:B----4-:R-:W-:-:S04]  /*a380*/  IMAD.WIDE R6, R4, 0x2, R6 ;  /* 0x0000000204067825 */ /* 0x010fc800078e0206 */
[C---:B------:R-:W-:Y:S02]  /*a390*/  IMAD.WIDE R12, R4.reuse, 0x2, R12 ;  /* 0x00000002040c7825 */ /* 0x040fe400078e020c */
[----:B------:R1:W3:Y:S02]  /*a3a0*/  LDG.E.U16 R6, [R6.64] ;  /* 0x0000000406067981 */ /* 0x0002e4000c1e1500 */
[C---:B------:R-:W-:Y:S02]  /*a3b0*/  IMAD.WIDE R16, R4.reuse, 0x2, R16 ;  /* 0x0000000204107825 */ /* 0x040fe400078e0210 */
[----:B0-----:R0:W4:Y:S02]  /*a3c0*/  LDG.E.U16 R9, [R10.64] ;  /* 0x000000040a097981 */ /* 0x001124000c1e1500 */
[C---:B------:R-:W-:Y:S02]  /*a3d0*/  IMAD.WIDE R14, R4.reuse, 0x2, R14 ;  /* 0x00000002040e7825 */ /* 0x040fe400078e020e */
[----:B------:R0:W2:Y:S04]  /*a3e0*/  LDG.E.U16 R20, [R12.64] ;  /* 0x000000040c147981 */ /* 0x0000a8000c1e1500 */
[----:B-1----:R1:W2:Y:S01]  /*a3f0*/  LDG.E.U16 R7, [R16.64] ;  /* 0x0000000410077981 */ /* 0x0022a2000c1e1500 */
[----:B0-----:R-:W-:-:S03]  /*a400*/  IMAD.WIDE R10, R4, 0x2, R42 ;  /* 0x00000002040a7825 */ /* 0x001fc600078e022a */
[----:B------:R0:W2:Y:S01]  /*a410*/  LDG.E.U16 R21, [R14.64] ;  /* 0x000000040e157981 */ /* 0x0000a2000c1e1500 */
[----:B------:R-:W-:-:S04]  /*a420*/  IMAD.WIDE R12, R4, 0x2, R30 ;  /* 0x00000002040c7825 */ /* 0x000fc800078e021e */
[C---:B-1----:R-:W-:Y:S02]  /*a430*/  IMAD.WIDE R16, R4.reuse, 0x2, R22 ;  /* 0x0000000204107825 */ /* 0x042fe400078e0216 */
[----:B------:R1:W2:Y:S02]  /*a440*/  LDG.E.U16 R22, [R10.64] ;  /* 0x000000040a167981 */ /* 0x0002a4000c1e1500 */
[C---:B0-----:R-:W-:Y:S02]  /*a450*/  IMAD.WIDE R14, R4.reuse, 0x2, R28 ;  /* 0x00000002040e7825 */ /* 0x041fe400078e021c */
[----:B------:R0:W4:Y:S02]  /*a460*/  LDG.E.U16 R23, [R12.64] ;  /* 0x000000040c177981 */ /* 0x000124000c1e1500 */
[C---:B------:R-:W-:Y:S02]  /*a470*/  IMAD.WIDE R18, R4.reuse, 0x2, R18 ;  /* 0x0000000204127825 */ /* 0x040fe400078e0212 */
[----:B------:R0:W4:Y:S02]  /*a480*/  LDG.E.U16 R28, [R14.64] ;  /* 0x000000040e1c7981 */ /* 0x000124000c1e1500 */
[----:B-1----:R-:W-:-:S02]  /*a490*/  IMAD.WIDE R10, R4, 0x2, R40 ;  /* 0x00000002040a7825 */ /* 0x002fc400078e0228 */
[----:B------:R1:W4:Y:S02]  /*a4a0*/  LDG.E.U16 R29, [R16.64] ;  /* 0x00000004101d7981 */ /* 0x000324000c1e1500 */
[C---:B0-----:R-:W-:Y:S02]  /*a4b0*/  IMAD.WIDE R12, R4.reuse, 0x2, R38 ;  /* 0x00000002040c7825 */ /* 0x041fe400078e0226 */
[----:B------:R0:W4:Y:S02]  /*a4c0*/  LDG.E.U16 R30, [R18.64] ;  /* 0x00000004121e7981 */ /* 0x000124000c1e1500 */
[C---:B------:R-:W-:Y:S02]  /*a4d0*/  IMAD.WIDE R14, R4.reuse, 0x2, R36 ;  /* 0x00000002040e7825 */ /* 0x040fe400078e0224 */
[----:B------:R0:W4:Y:S02]  /*a4e0*/  LDG.E.U16 R10, [R10.64] ;  /* 0x000000040a0a7981 */ /* 0x000124000c1e1500 */
[----:B-1----:R-:W-:-:S02]  /*a4f0*/  IMAD.WIDE R16, R4, 0x2, R34 ;  /* 0x0000000204107825 */ /* 0x002fc400078e0222 */
[----:B------:R-:W4:Y:S02]  /*a500*/  LDG.E.U16 R14, [R14.64] ;  /* 0x000000040e0e7981 */ /* 0x000f24000c1e1500 */
[----:B0-----:R-:W-:Y:S02]  /*a510*/  IMAD.WIDE R18, R4, 0x2, R32 ;  /* 0x0000000204127825 */ /* 0x001fe400078e0220 */
[----:B------:R0:W4:Y:S04]  /*a520*/  LDG.E.U16 R11, [R12.64] ;  /* 0x000000040c0b7981 */ /* 0x000128000c1e1500 */
[----:B0-----:R-:W4:Y:S04]  /*a530*/  LDG.E.U16 R12, [R16.64] ;  /* 0x00000004100c7981 */ /* 0x001f28000c1e1500 */
[----:B------:R-:W4:Y:S04]  /*a540*/  LDG.E.U16 R13, [R18.64] ;  /* 0x00000004120d7981 */ /* 0x000f28000c1e1500 */
[----:B------:R-:W0:Y:S04]  /*a550*/  S2R R31, SR_TID.X ;  /* 0x00000000001f7919 */ /* 0x000e280000002100 */
[----:B------:R-:W-:Y:S06]  /*a560*/  BAR.SYNC.DEFER_BLOCKING 0x0 ;  /* 0x0000000000007b1d */ /* 0x000fec0000010000 */
[----:B------:R1:W-:Y:S04]  /*a570*/  STL [R1+0x6b8], R4 ;  /* 0x0006b80401007387 */ /* 0x0003e80000100800 */
[----:B-1----:R-:W4:Y:S01]  /*a580*/  LDL R4, [R1+0x684] ;  /* 0x0006840001047983 */ /* 0x002f220000100800 */
[----:B0-----:R-:W-:-:S04]  /*a590*/  LOP3.LUT R31, R31, 0x1ff, RZ, 0xc0, !PT ;  /* 0x000001ff1f1f7812 */ /* 0x001fc800078ec0ff */
[C---:B------:R-:W-:Y:S01]  /*a5a0*/  SHF.L.U32 R32, R31.reuse, 0x1, RZ ;  /* 0x000000011f207819 */ /* 0x040fe200000006ff */
[----:B------:R-:W-:-:S03]  /*a5b0*/  IMAD.SHL.U32 R0, R31, 0x2, RZ ;  /* 0x000000021f007824 */ /* 0x000fc600078e00ff */
[C---:B------:R-:W-:Y:S01]  /*a5c0*/  LOP3.LUT R24, R32.reuse, 0x10, RZ, 0x3c, !PT ;  /* 0x0000001020187812 */ /* 0x040fe200078e3cff */
[----:B------:R-:W-:Y:S01]  /*a5d0*/  IMAD.SHL.U32 R31, R31, 0x2, RZ ;  /* 0x000000021f1f7824 */ /* 0x000fe200078e00ff */
[----:B------:R-:W-:Y:S01]  /*a5e0*/  LOP3.LUT R3, R32, 0x20, RZ, 0x3c, !PT ;  /* 0x0000002020037812 */ /* 0x000fe200078e3cff */
[----:B---3--:R-:W-:Y:S04]  /*a5f0*/  STS.U16 [R0+0x40000], R6 ;  /* 0x0400000600007388 */ /* 0x008fe80000000400 */
[----:B--2---:R-:W-:Y:S04]  /*a600*/  STS.U16 [R0+0x42000], R22 ;  /* 0x0420001600007388 */ /* 0x004fe80000000400 */
[----:B------:R-:W-:Y:S04]  /*a610*/  STS.U16 [R24+0x40400], R8 ;  /* 0x0404000818007388 */ /* 0x000fe80000000400 */
[----:B----4-:R0:W-:Y:S04]  /*a620*/  STS.U16 [R24+0x42400], R23 ;  /* 0x0424001718007388 */ /* 0x0101e80000000400 */
[----:B------:R-:W-:Y:S04]  /*a630*/  STS.U16 [R3+0x40800], R7 ;  /* 0x0408000703007388 */ /* 0x000fe80000000400 */
[----:B------:R1:W-:Y:S01]  /*a640*/  STS.U16 [R3+0x42800], R28 ;  /* 0x0428001c03007388 */ /* 0x0003e20000000400 */
[----:B0-----:R-:W-:-:S05]  /*a650*/  LOP3.LUT R24, R31, 0x30, RZ, 0x3c, !PT ;  /* 0x000000301f187812 */ /* 0x001fca00078e3cff */
[----:B------:R-:W-:Y:S01]  /*a660*/  STS.U16 [R24+0x40c00], R21 ;  /* 0x040c001518007388 */ /* 0x000fe20000000400 */
[----:B-1----:R-:W-:-:S03]  /*a670*/  LOP3.LUT R3, R31, 0x40, RZ, 0x3c, !PT ;  /* 0x000000401f037812 */ /* 0x002fc600078e3cff */
[----:B------:R0:W-:Y:S04]  /*a680*/  STS.U16 [R24+0x42c00], R29 ;  /* 0x042c001d18007388 */ /* 0x0001e80000000400 */
[----:B------:R-:W-:Y:S04]  /*a690*/  STS.U16 [R3+0x41000], R20 ;  /* 0x0410001403007388 */ /* 0x000fe80000000400 */
[----:B------:R1:W-:Y:S01]  /*a6a0*/  STS.U16 [R3+0x43000], R30 ;  /* 0x0430001e03007388 */ /* 0x0003e20000000400 */
[----:B0-----:R-:W-:-:S05]  /*a6b0*/  LOP3.LUT R24, R0, 0x50, RZ, 0x3c, !PT ;  /* 0x0000005000187812 */ /* 0x001fca00078e3cff */
[----:B------:R-:W-:Y:S01]  /*a6c0*/  STS.U16 [R24+0x41400], R9 ;  /* 0x0414000918007388 */ /* 0x000fe20000000400 */
[C---:B-1----:R-:W-:Y:S02]  /*a6d0*/  LOP3.LUT R3, R0.reuse, 0x60, RZ, 0x3c, !PT ;  /* 0x0000006000037812 */ /* 0x042fe400078e3cff */
[----:B------:R-:W-:Y:S01]  /*a6e0*/  LOP3.LUT R0, R0, 0x70, RZ, 0x3c, !PT ;  /* 0x0000007000007812 */ /* 0x000fe200078e3cff */
[----:B------:R0:W-:Y:S04]  /*a6f0*/  STS.U16 [R24+0x43400], R10 ;  /* 0x0434000a18007388 */ /* 0x0001e80000000400 */
[----:B------:R-:W-:Y:S04]  /*a700*/  STS.U16 [R3+0x41800], R11 ;  /* 0x0418000b03007388 */ /* 0x000fe80000000400 */
[----:B------:R1:W-:Y:S04]  /*a710*/  STS.U16 [R3+0x43800], R14 ;  /* 0x0438000e03007388 */ /* 0x0003e80000000400 */
[----:B------:R-:W-:Y:S04]  /*a720*/  STS.U16 [R0+0x41c00], R12 ;  /* 0x041c000c00007388 */ /* 0x000fe80000000400 */
[----:B------:R-:W-:Y:S04]  /*a730*/  STS.U16 [R0+0x43c00], R13 ;  /* 0x043c000d00007388 */ /* 0x000fe80000000400 */
[----:B------:R-:W-:Y:S01]  /*a740*/  BAR.SYNC.DEFER_BLOCKING 0x0 ;  /* 0x0000000000007b1d */ /* 0x000fe20000010000 */
[----:B0----5:R-:W-:-:S05]  /*a750*/  LOP3.LUT R24, R2, 0x20, RZ, 0x3c, !PT ;  /* 0x0000002002187812 */ /* 0x021fca00078e3cff */
[----:B------:R-:W-:Y:S04]  /*a760*/  LDSM.16.M88.4 R100, [R25+0x40000] ;  /* 0x040000001964783b */ /* 0x000fe80000000200 */
[----:B------:R-:W0:Y:S04]  /*a770*/  LDSM.16.MT88.4 R8, [R24] ;  /* 0x000000001808783b */ /* 0x000e280000004200 */
[----:B------:R-:W2:Y:S04]  /*a780*/  LDSM.16.MT88.4 R36, [R2+0x100] ;  /* 0x000100000224783b */ /* 0x000ea80000004200 */
[----:B------:R-:W3:Y:S04]  /*a790*/  LDSM.16.MT88.4 R72, [R2] ;  /* 0x000000000248783b */ /* 0x000ee80000004200 */
[----:B------:R-:W4:Y:S04]  /*a7a0*/  LDSM.16.MT88.4 R68, [R24+0x2000] ;  /* 0x002000001844783b */ /* 0x000f280000004200 */
[----:B------:R-:W3:Y:S04]  /*a7b0*/  LDSM.16.MT88.4 R28, [R24+0x80] ;  /* 0x00008000181c783b */ /* 0x000ee80000004200 */
[----:B------:R-:W4:Y:S04]  /*a7c0*/  LDSM.16.MT88.4 R40, [R2+0x2100] ;  /* 0x002100000228783b */ /* 0x000f280000004200 */
[----:B------:R-:W4:Y:S04]  /*a7d0*/  LDSM.16.MT88.4 R48, [R2+0x2000] ;  /* 0x002000000230783b */ /* 0x000f280000004200 */
[----:B------:R-:W4:Y:S04]  /*a7e0*/  LDSM.16.MT88.4 R60, [R24+0x100] ;  /* 0x00010000183c783b */ /* 0x000f280000004200 */
[----:B------:R-:W4:Y:S01]  /*a7f0*/  LDSM.16.MT88.4 R52, [R24+0x2080] ;  /* 0x002080001834783b */ /* 0x000f220000004200 */
[----:B-1----:R-:W-:-:S03]  /*a800*/  LOP3.LUT R3, R2, 0x40, RZ, 0x3c, !PT ;  /* 0x0000004002037812 */ /* 0x002fc600078e3cff */
[----:B------:R-:W1:Y:S01]  /*a810*/  LDSM.16.MT88.4 R44, [R2+0x80] ;  /* 0x00008000022c783b */ /* 0x000e620000004200 */
[-C--:B0-----:R-:W-:Y:S01]  /*a820*/  HMMA.16816.F32.BF16 R8, R8, R100.reuse, RZ ;  /* 0x000000640808723c */ /* 0x081fe200000418ff */
[----:B------:R-:W-:Y:S02]  /*a830*/  LOP3.LUT R0, R2, 0x60, RZ, 0x3c, !PT ;  /* 0x0000006002007812 */ /* 0x000fe400078e3cff */
[----:B------:R-:W-:Y:S04]  /*a840*/  LDSM.16.MT88.4 R16, [R2+0x180] ;  /* 0x000180000210783b */ /* 0x000fe80000004200 */
[----:B------:R-:W-:Y:S01]  /*a850*/  LDSM.16.MT88.4 R56, [R2+0x2080] ;  /* 0x002080000238783b */ /* 0x000fe20000004200 */
[-C--:B--2---:R-:W-:Y:S03]  /*a860*/  HMMA.16816.F32.BF16 R36, R36, R100.reuse, RZ ;  /* 0x000000642424723c */ /* 0x084fe600000418ff */
[----:B------:R-:W-:Y:S04]  /*a870*/  LDSM.16.MT88.4 R12, [R3] ;  /* 0x00000000030c783b */ /* 0x000fe80000004200 */
[----:B------:R-:W-:Y:S01]  /*a880*/  LDSM.16.MT88.4 R20, [R2+0x2180] ;  /* 0x002180000214783b */ /* 0x000fe20000004200 */
[----:B---3--:R-:W-:Y:S03]  /*a890*/  HMMA.16816.F32.BF16 R72, R72, R100, RZ ;  /* 0x000000644848723c */ /* 0x008fe600000418ff */
[----:B------:R-:W-:Y:S04]  /*a8a0*/  LDSM.16.MT88.4 R64, [R3+0x2000] ;  /* 0x002000000340783b */ /* 0x000fe80000004200 */
[----:B------:R-:W-:Y:S01]  /*a8b0*/  LDSM.16.MT88.4 R32, [R24+0x180] ;  /* 0x000180001820783b */ /* 0x000fe20000004200 */
[----:B----4-:R-:W-:Y:S03]  /*a8c0*/  HMMA.16816.F32.BF16 R68, R68, R102, R8 ;  /* 0x000000664444723c */ /* 0x010fe60000041808 */
[----:B------:R-:W0:Y:S04]  /*a8d0*/  LDSM.16.MT88.4 R8, [R3+0x80] ;  /* 0x000080000308783b */ /* 0x000e280000004200 */
[----:B------:R-:W-:Y:S01]  /*a8e0*/  LDSM.16.MT88.4 R92, [R3+0x100] ;  /* 0x00010000035c783b */ /* 0x000fe20000004200 */
[----:B------:R-:W-:Y:S03]  /*a8f0*/  HMMA.16816.F32.BF16 R28, R28, R100, RZ ;  /* 0x000000641c1c723c */ /* 0x000fe600000418ff */
[----:B------:R-:W-:Y:S04]  /*a900*/  LDSM.16.MT88.4 R76, [R0+0x80] ;  /* 0x00008000004c783b */ /* 0x000fe80000004200 */
[----:B------:R-:W-:Y:S01]  /*a910*/  LDSM.16.MT88.4 R104, [R0+0x180] ;  /* 0x000180000068783b */ /* 0x000fe20000004200 */
[-C--:B------:R-:W-:Y:S03]  /*a920*/  HMMA.16816.F32.BF16 R40, R40, R102.reuse, R36 ;  /* 0x000000662828723c */ /* 0x080fe60000041824 */
[----:B------:R-:W2:Y:S05]  /*a930*/  LDSM.16.MT88.4 R36, [R24+0x2100] ;  /* 0x002100001824783b */ /* 0x000eaa0000004200 */
[----:B------:R-:W-:Y:S01]  /*a940*/  HMMA.16816.F32.BF16 R72, R48, R102, R72 ;  /* 0x000000663048723c */ /* 0x000fe20000041848 */
[----:B------:R-:W3:Y:S07]  /*a950*/  LDSM.16.MT88.4 R48, [R3+0x2080] ;  /* 0x002080000330783b */ /* 0x000eee0000004200 */
[----:B------:R-:W-:Y:S08]  /*a960*/  HMMA.16816.F32.BF16 R60, R60, R100, RZ ;  /* 0x000000643c3c723c */ /* 0x000ff000000418ff */
[----:B------:R-:W-:Y:S01]  /*a970*/  HMMA.16816.F32.BF16 R52, R52, R102, R28 ;  /* 0x000000663434723c */ /* 0x000fe2000004181c */
[----:B------:R-:W4:Y:S07]  /*a980*/  LDSM.16.MT88.4 R28, [R0] ;  /* 0x00000000001c783b */ /* 0x000f2e0000004200 */
[-C--:B-1----:R-:W-:Y:S08]  /*a990*/  HMMA.16816.F32.BF16 R44, R44, R100.reuse, RZ ;  /* 0x000000642c2c723c */ /* 0x082ff000000418ff */
[----:B0-----:R-:W-:Y:S08]  /*a9a0*/  HMMA.16816.F32.BF16 R8, R8, R100, RZ ;  /* 0x000000640808723c */ /* 0x001ff000000418ff */
[----:B--2---:R-:W-:Y:S01]  /*a9b0*/  HMMA.16816.F32.BF16 R36, R36, R102, R60 ;  /* 0x000000662424723c */ /* 0x004fe2000004183c */
[----:B------:R-:W0:Y:S07]  /*a9c0*/  LDSM.16.MT88.4 R60, [R0+0x2000] ;  /* 0x00200000003c783b */ /* 0x000e2e0000004200 */
[----:B------:R-:W-:Y:S08]  /*a9d0*/  HMMA.16816.F32.BF16 R16, R16, R100, RZ ;  /* 0x000000641010723c */ /* 0x000ff000000418ff */
[----:B------:R-:W-:Y:S01]  /*a9e0*/  HMMA.16816.F32.BF16 R56, R56, R102, R44 ;  /* 0x000000663838723c */ /* 0x000fe2000004182c */
[----:B------:R-:W1:Y:S07]  /*a9f0*/  LDSM.16.MT88.4 R44, [R3+0x180] ;  /* 0x00018000032c783b */ /* 0x000e6e0000004200 */
[----:B------:R-:W-:Y:S08]  /*aa00*/  HMMA.16816.F32.BF16 R12, R12, R100, RZ ;  /* 0x000000640c0c723c */ /* 0x000ff000000418ff */
[----:B---3--:R-:W-:Y:S01]  /*aa10*/  HMMA.16816.F32.BF16 R48, R48, R102, R8 ;  /* 0x000000663030723c */ /* 0x008fe20000041808 */
[----:B------:R-:W2:Y:S07]  /*aa20*/  LDSM.16.MT88.4 R8, [R0+0x100] ;  /* 0x000100000008783b */ /* 0x000eae0000004200 */
[----:B----4-:R-:W-:Y:S08]  /*aa30*/  HMMA.16816.F32.BF16 R28, R28, R100, RZ ;  /* 0x000000641c1c723c */ /* 0x010ff000000418ff */
[-C--:B------:R-:W-:Y:S01]  /*aa40*/  HMMA.16816.F32.BF16 R20, R20, R102.reuse, R16 ;  /* 0x000000661414723c */ /* 0x080fe20000041810 */
[----:B------:R-:W3:Y:S07]  /*aa50*/  LDSM.16.MT88.4 R16, [R24+0x2180] ;  /* 0x002180001810783b */ /* 0x000eee0000004200 */
[-C--:B------:R-:W-:Y:S01]  /*aa60*/  HMMA.16816.F32.BF16 R64, R64, R102.reuse, R12 ;  /* 0x000000664040723c */ /* 0x080fe2000004180c */
[----:B------:R-:W4:Y:S07]  /*aa70*/  LDSM.16.MT88.4 R12, [R3+0x2180] ;  /* 0x00218000030c783b */ /* 0x000f2e0000004200 */
[----:B0-----:R-:W-:Y:S01]  /*aa80*/  HMMA.16816.F32.BF16 R60, R60, R102, R28 ;  /* 0x000000663c3c723c */ /* 0x001fe2000004181c */
[----:B------:R-:W0:Y:S07]  /*aa90*/  LDSM.16.MT88.4 R28, [R0+0x2100] ;  /* 0x00210000001c783b */ /* 0x000e2e0000004200 */
[-C--:B------:R-:W-:Y:S08]  /*aaa0*/  HMMA.16816.F32.BF16 R32, R32, R100.reuse, RZ ;  /* 0x000000642020723c */ /* 0x080ff000000418ff */
[-C--:B-1----:R-:W-:Y:S08]  /*aab0*/  HMMA.16816.F32.BF16 R44, R44, R100.reuse, RZ ;  /* 0x000000642c2c723c */ /* 0x082ff000000418ff */
[----:B--2---:R-:W-:Y:S08]  /*aac0*/  HMMA.16816.F32.BF16 R8, R8, R100, RZ ;  /* 0x000000640808723c */ /* 0x004ff000000418ff */
[-C--:B---3--:R-:W-:Y:S01]  /*aad0*/  HMMA.16816.F32.BF16 R16, R16, R102.reuse, R32 ;  /* 0x000000661010723c */ /* 0x088fe20000041820 */
[----:B------:R-:W1:Y:S07]  /*aae0*/  LDSM.16.MT88.4 R32, [R3+0x2100] ;  /* 0x002100000320783b */ /* 0x000e6e0000004200 */
[-C--:B----4-:R-:W-:Y:S01]  /*aaf0*/  HMMA.16816.F32.BF16 R12, R12, R102.reuse, R44 ;  /* 0x000000660c0c723c */ /* 0x090fe2000004182c */
[----:B------:R-:W2:Y:S07]  /*ab00*/  LDSM.16.MT88.4 R44, [R0+0x2080] ;  /* 0x00208000002c783b */ /* 0x000eae0000004200 */
[----:B0-----:R-:W-:Y:S01]  /*ab10*/  HMMA.16816.F32.BF16 R28, R28, R102, R8 ;  /* 0x000000661c1c723c */ /* 0x001fe20000041808 */
[----:B------:R-:W0:Y:S07]  /*ab20*/  LDSM.16.MT88.4 R8, [R0+0x2180] ;  /* 0x002180000008783b */ /* 0x000e2e0000004200 */
[-C--:B------:R-:W-:Y:S08]  /*ab30*/  HMMA.16816.F32.BF16 R92, R92, R100.reuse, RZ ;  /* 0x000000645c5c723c */ /* 0x080ff000000418ff */
[-C--:B------:R-:W-:Y:S08]  /*ab40*/  HMMA.16816.F32.BF16 R76, R76, R100.reuse, RZ ;  /* 0x000000644c4c723c */ /* 0x080ff000000418ff */
[----:B------:R-:W-:Y:S08]  /*ab50*/  HMMA.16816.F32.BF16 R104, R104, R100, RZ ;  /* 0x000000646868723c */ /* 0x000ff000000418ff */
[-C--:B-1----:R-:W-:Y:S01]  /*ab60*/  HMMA.16816.F32.BF16 R32, R32, R102.reuse, R92 ;  /* 0x000000662020723c */ /* 0x082fe2000004185c */
[----:B------:R-:W-:Y:S07]  /*ab70*/  LDSM.16.MT88.4 R92, [R2+0x4000] ;  /* 0x00400000025c783b */ /* 0x000fee0000004200 */
[-C--:B--2---:R-:W-:Y:S01]  /*ab80*/  HMMA.16816.F32.BF16 R44, R44, R102.reuse, R76 ;  /* 0x000000662c2c723c */ /* 0x084fe2000004184c */
[----:B------:R-:W1:Y:S07]  /*ab90*/  LDSM.16.M88.4 R76, [R4+0x40000] ;  /* 0x04000000044c783b */ /* 0x000e6e0000000200 */
[----:B0-----:R-:W-:Y:S01]  /*aba0*/  HMMA.16816.F32.BF16 R100, R8, R102, R104 ;  /* 0x000000660864723c */ /* 0x001fe20000041868 */
[----:B------:R-:W0:Y:S04]  /*abb0*/  LDSM.16.MT88.4 R8, [R2+0x4080] ;  /* 0x004080000208783b */ /* 0x000e280000004200 */
[----:B------:R-:W-:Y:S03]  /*abc0*/  LDSM.16.MT88.4 R104, [R0+0x6000] ;  /* 0x006000000068783b */ /* 0x000fe60000004200 */
[-C--:B-1----:R-:W-:Y:S01]  /*abd0*/  HMMA.16816.F32.BF16 R72, R92, R76.reuse, R72 ;  /* 0x0000004c5c48723c */ /* 0x082fe20000041848 */
[----:B------:R-:W1:Y:S07]  /*abe0*/  LDSM.16.MT88.4 R92, [R2+0x4100] ;  /* 0x00410000025c783b */ /* 0x000e6e0000004200 */
[-C--:B0-----:R-:W-:Y:S01]  /*abf0*/  HMMA.16816.F32.BF16 R56, R8, R76.reuse, R56 ;  /* 0x0000004c0838723c */ /* 0x081fe20000041838 */
[----:B------:R-:W0:Y:S07]  /*ac00*/  LDSM.16.MT88.4 R8, [R2+0x4180] ;  /* 0x004180000208783b */ /* 0x000e2e0000004200 */
        /* <DEDUP_REMOVED lines=26> */
[----:B0-----:R-:W-:Y:S01]  /*adb0*/  HMMA.16816.F32.BF16 R100, R8, R76, R100 ;  /* 0x0000004c0864723c */ /* 0x001fe20000041864 */
        /* <DEDUP_REMOVED lines=25> */
[-C--:B------:R-:W-:Y:S01]  /*af50*/  HMMA.16816.F32.BF16 R60, R104, R78.reuse, R60 ;  /* 0x0000004e683c723c */ /* 0x080fe2000004183c */
[----:B------:R-:W2:Y:S07]  /*af60*/  LDSM.16.MT88.4 R104, [R0+0x6180] ;  /* 0x006180000068783b */ /* 0x000eae0000004200 */
[-C--:B-1----:R-:W-:Y:S01]  /*af70*/  HMMA.16816.F32.BF16 R44, R92, R78.reuse, R44 ;  /* 0x0000004e5c2c723c */ /* 0x082fe2000004182c */
[----:B------:R-:W-:Y:S07]  /*af80*/  LDSM.16.M88.4 R92, [R25+0x40080] ;  /* 0x04008000195c783b */ /* 0x000fee0000000200 */
[-C--:B0-----:R-:W-:Y:S01]  /*af90*/  HMMA.16816.F32.BF16 R28, R8, R78.reuse, R28 ;  /* 0x0000004e081c723c */ /* 0x081fe2000004181c */
[----:B------:R-:W0:Y:S07]  /*afa0*/  LDSM.16.MT88.4 R8, [R2+0x8000] ;  /* 0x008000000208783b */ /* 0x000e2e0000004200 */
[----:B--2---:R-:W-:Y:S01]  /*afb0*/  HMMA.16816.F32.BF16 R76, R104, R78, R100 ;  /* 0x0000004e684c723c */ /* 0x004fe20000041864 */
[----:B------:R-:W1:Y:S04]  /*afc0*/  LDSM.16.MT88.4 R100, [R2+0x8080] ;  /* 0x008080000264783b */ /* 0x000e680000004200 */
[----:B------:R-:W-:Y:S03]  /*afd0*/  LDSM.16.MT88.4 R104, [R0+0xa180] ;  /* 0x00a180000068783b */ /* 0x000fe60000004200 */
        /* <DEDUP_REMOVED lines=30> */
[----:B-1----:R-:W-:Y:S01]  /*b1c0*/  HMMA.16816.F32.BF16 R76, R100, R92, R76 ;  /* 0x0000005c644c723c */ /* 0x002fe2000004184c */
        /* <DEDUP_REMOVED lines=28> */
[----:B------:R-:W-:Y:S07]  /*b390*/  LDSM.16.MT88.4 R100, [R2+0xc000] ;  /* 0x00c000000264783b */ /* 0x000fee0000004200 */
[-C--:B0-----:R-:W-:Y:S01]  /*b3a0*/  HMMA.16816.F32.BF16 R28, R8, R94.reuse, R28 ;  /* 0x0000005e081c723c */ /* 0x081fe2000004181c */
[----:B------:R-:W0:Y:S07]  /*b3b0*/  LDSM.16.M88.4 R8, [R4+0x40080] ;  /* 0x040080000408783b */ /* 0x000e2e0000000200 */
[----:B------:R-:W-:Y:S01]  /*b3c0*/  HMMA.16816.F32.BF16 R92, R104, R94, R76 ;  /* 0x0000005e685c723c */ /* 0x000fe2000004184c */
        /* <DEDUP_REMOVED lines=58> */
[-C--:B------:R-:W-:Y:S01]  /*b770*/  HMMA.16816.F32.BF16 R60, R104, R10.reuse, R60 ;  /* 0x0000000a683c723c */ /* 0x080fe2000004183c */
[----:B------:R-:W2:Y:S07]  /*b780*/  LDSM.16.MT88.4 R104, [R0+0xe180] ;  /* 0x00e180000068783b */ /* 0x000eae0000004200 */
[-C--:B0-----:R-:W-:Y:S01]  /*b790*/  HMMA.16816.F32.BF16 R44, R100, R10.reuse, R44 ;  /* 0x0000000a642c723c */ /* 0x081fe2000004182c */
[----:B------:R-:W-:Y:S07]  /*b7a0*/  LDSM.16.M88.4 R100, [R25+0x40100] ;  /* 0x040100001964783b */ /* 0x000fee0000000200 */
[-C--:B-1----:R-:W-:Y:S01]  /*b7b0*/  HMMA.16816.F32.BF16 R28, R76, R10.reuse, R28 ;  /* 0x0000000a4c1c723c */ /* 0x082fe2000004181c */
        /* <DEDUP_REMOVED lines=583> */
[----:B------:R-:W-:Y:S07]  /*dc30*/  LDSM.16.M88.4 R92, [R4+0x40300] ;  /* 0x04030000045c783b */ /* 0x000fee0000000200 */
[-C--:B0-----:R-:W-:Y:S01]  /*dc40*/  HMMA.16816.F32.BF16 R28, R76, R102.reuse, R28 ;  /* 0x000000664c1c723c */ /* 0x081fe2000004181c */
[----:B------:R-:W0:Y:S07]  /*dc50*/  LDSM.16.MT88.4 R76, [R2+0x34000] ;  /* 0x03400000024c783b */ /* 0x000e2e0000004200 */
        /* <DEDUP_REMOVED lines=176> */
[----:B------:R-:W0:Y:S07]  /*e760*/  LDSM.16.MT88.4 R100, [R3+0x3e000] ;  /* 0x03e000000364783b */ /* 0x000e2e0000004200 */
[-C--:B-1----:R-:W-:Y:S01]  /*e770*/  HMMA.16816.F32.BF16 R36, R92, R10.reuse, R36 ;  /* 0x0000000a5c24723c */ /* 0x082fe20000041824 */
[----:B------:R-:W1:Y:S07]  /*e780*/  LDSM.16.MT88.4 R92, [R3+0x3e080] ;  /* 0x03e08000035c783b */ /* 0x000e6e0000004200 */
[-C--:B--2---:R-:W-:Y:S01]  /*e790*/  HMMA.16816.F32.BF16 R16, R104, R10.reuse, R16 ;  /* 0x0000000a6810723c */ /* 0x084fe20000041810 */
        /* <DEDUP_REMOVED lines=9> */
[----:B-1----:R-:W-:Y:S01]  /*e830*/  HMMA.16816.F32.BF16 R60, R92, R10, R60 ;  /* 0x0000000a5c3c723c */ /* 0x002fe2000004183c */
[----:B------:R-:W1:Y:S01]  /*e840*/  LDSM.16.MT88.4 R92, [R0+0x3e180] ;  /* 0x03e18000005c783b */ /* 0x000e620000004200 */
[----:B------:R-:W-:-:S02]  /*e850*/  FMUL R7, R72, c[0x0][0x188] ;  /* 0x0000620048077a20 */ /* 0x000fc40000400000 */
[----:B------:R-:W-:Y:S02]  /*e860*/  FMUL R6, R73, c[0x0][0x188] ;  /* 0x0000620049067a20 */ /* 0x000fe40000400000 */
[----:B------:R-:W-:-:S03]  /*e870*/  FMUL R8, R75, c[0x0][0x188] ;  /* 0x000062004b087a20 */ /* 0x000fc60000400000 */
[----:B------:R-:W-:Y:S01]  /*e880*/  FMNMX R7, R7, R6, !PT ;  /* 0x0000000607077209 */ /* 0x000fe20007800000 */
[----:B------:R-:W-:Y:S01]  /*e890*/  FMUL R6, R74, c[0x0][0x188] ;  /* 0x000062004a067a20 */ /* 0x000fe20000400000 */
[----:B--2---:R-:W-:Y:S04]  /*e8a0*/  HMMA.16816.F32.BF16 R44, R104, R10, R44 ;  /* 0x0000000a682c723c */ /* 0x004fe8000004182c */
[----:B------:R-:W-:-:S04]  /*e8b0*/  FMNMX R6, R6, R8, !PT ;  /* 0x0000000806067209 */ /* 0x000fc80007800000 */
[-C--:B0-----:R-:W-:Y:S08]  /*e8c0*/  HMMA.16816.F32.BF16 R28, R100, R10.reuse, R28 ;  /* 0x0000000a641c723c */ /* 0x081ff0000004181c */
[----:B-1----:R-:W-:Y:S01]  /*e8d0*/  HMMA.16816.F32.BF16 R8, R92, R10, R76 ;  /* 0x0000000a5c08723c */ /* 0x002fe2000004184c */
[----:B------:R-:W0:Y:S04]  /*e8e0*/  SHFL.BFLY PT, R92, R7, 0x2, 0x1f ;  /* 0x0c401f00075c7f89 */ /* 0x000e2800000e0000 */
[----:B------:R-:W1:Y:S02]  /*e8f0*/  SHFL.BFLY PT, R94, R6, 0x2, 0x1f ;  /* 0x0c401f00065e7f89 */ /* 0x000e6400000e0000 */
[----:B------:R-:W-:-:S02]  /*e900*/  FMUL R78, R70, c[0x0][0x188] ;  /* 0x00006200464e7a20 */ /* 0x000fc40000400000 */
[----:B------:R-:W-:Y:S02]  /*e910*/  FMUL R76, R71, c[0x0][0x188] ;  /* 0x00006200474c7a20 */ /* 0x000fe40000400000 */
[----:B------:R-:W-:Y:S02]  /*e920*/  FMUL R79, R68, c[0x0][0x188] ;  /* 0x00006200444f7a20 */ /* 0x000fe40000400000 */
[----:B------:R-:W-:Y:S01]  /*e930*/  FMUL R77, R69, c[0x0][0x188] ;  /* 0x00006200454d7a20 */ /* 0x000fe20000400000 */
[----:B------:R-:W-:Y:S01]  /*e940*/  FMNMX R78, R78, R76, !PT ;  /* 0x0000004c4e4e7209 */ /* 0x000fe20007800000 */
[----:B------:R-:W-:Y:S02]  /*e950*/  FMUL R76, R66, c[0x0][0x188] ;  /* 0x00006200424c7a20 */ /* 0x000fe40000400000 */
[----:B------:R-:W-:Y:S01]  /*e960*/  FMUL R93, R67, c[0x0][0x188] ;  /* 0x00006200435d7a20 */ /* 0x000fe20000400000 */
[----:B------:R-:W-:Y:S01]  /*e970*/  FMNMX R79, R79, R77, !PT ;  /* 0x0000004d4f4f7209 */ /* 0x000fe20007800000 */
[----:B------:R-:W-:-:S02]  /*e980*/  FMUL R77, R64, c[0x0][0x188] ;  /* 0x00006200404d7a20 */ /* 0x000fc40000400000 */
[----:B------:R-:W-:Y:S01]  /*e990*/  FMUL R95, R65, c[0x0][0x188] ;  /* 0x00006200415f7a20 */ /* 0x000fe20000400000 */
[----:B------:R-:W-:Y:S02]  /*e9a0*/  FMNMX R76, R76, R93, !PT ;  /* 0x0000005d4c4c7209 */ /* 0x000fe40007800000 */
[----:B0-----:R-:W-:Y:S02]  /*e9b0*/  FMNMX R7, R7, R92, !PT ;  /* 0x0000005c07077209 */ /* 0x001fe40007800000 */
[----:B------:R-:W-:Y:S01]  /*e9c0*/  FMNMX R77, R77, R95, !PT ;  /* 0x0000005f4d4d7209 */ /* 0x000fe20007800000 */
[----:B------:R-:W0:Y:S01]  /*e9d0*/  SHFL.BFLY PT, R101, R79, 0x2, 0x1f ;  /* 0x0c401f004f657f89 */ /* 0x000e2200000e0000 */
[----:B-1----:R-:W-:-:S03]  /*e9e0*/  FMNMX R94, R6, R94, !PT ;  /* 0x0000005e065e7209 */ /* 0x002fc60007800000 */
[----:B------:R-:W1:Y:S04]  /*e9f0*/  SHFL.BFLY PT, R95, R7, 0x1, 0x1f ;  /* 0x0c201f00075f7f89 */ /* 0x000e6800000e0000 */
[----:B------:R-:W2:Y:S04]  /*ea00*/  SHFL.BFLY PT, R102, R78, 0x2, 0x1f ;  /* 0x0c401f004e667f89 */ /* 0x000ea800000e0000 */
[----:B------:R-:W3:Y:S04]  /*ea10*/  SHFL.BFLY PT, R92, R76, 0x2, 0x1f ;  /* 0x0c401f004c5c7f89 */ /* 0x000ee800000e0000 */
[----:B------:R-:W-:Y:S04]  /*ea20*/  SHFL.BFLY PT, R93, R94, 0x1, 0x1f ;  /* 0x0c201f005e5d7f89 */ /* 0x000fe800000e0000 */
[----:B------:R-:W4:Y:S01]  /*ea30*/  SHFL.BFLY PT, R100, R77, 0x2, 0x1f ;  /* 0x0c401f004d647f89 */ /* 0x000f2200000e0000 */
[----:B0-----:R-:W-:-:S02]  /*ea40*/  FMNMX R6, R79, R101, !PT ;  /* 0x000000654f067209 */ /* 0x001fc40007800000 */
[----:B-1----:R-:W-:Y:S01]  /*ea50*/  FMNMX R7, R7, R95, !PT ;  /* 0x0000005f07077209 */ /* 0x002fe20007800000 */
[----:B------:R-:W-:Y:S01]  /*ea60*/  BAR.SYNC.DEFER_BLOCKING 0x0 ;  /* 0x0000000000007b1d */ /* 0x000fe20000010000 */
[----:B--2---:R-:W-:Y:S02]  /*ea70*/  FMNMX R78, R78, R102, !PT ;  /* 0x000000664e4e7209 */ /* 0x004fe40007800000 */
[----:B---3--:R-:W-:-:S03]  /*ea80*/  FMNMX R76, R76, R92, !PT ;  /* 0x0000005c4c4c7209 */ /* 0x008fc60007800000 */
[----:B------:R-:W0:Y:S04]  /*ea90*/  SHFL.BFLY PT, R95, R6, 0x1, 0x1f ;  /* 0x0c201f00065f7f89 */ /* 0x000e2800000e0000 */
[----:B------:R-:W1:Y:S04]  /*eaa0*/  SHFL.BFLY PT, R92, R78, 0x1, 0x1f ;  /* 0x0c201f004e5c7f89 */ /* 0x000e6800000e0000 */
[----:B------:R2:W-:Y:S01]  /*eab0*/  @P0 STS [R5+0x40000], R7 ;  /* 0x0400000705000388 */ /* 0x0005e20000000800 */
[----:B----4-:R-:W-:Y:S02]  /*eac0*/  FMNMX R79, R77, R100, !PT ;  /* 0x000000644d4f7209 */ /* 0x010fe40007800000 */
[----:B--2---:R-:W-:-:S02]  /*ead0*/  FMNMX R7, R94, R93, !PT ;  /* 0x0000005d5e077209 */ /* 0x004fc40007800000 */
[----:B------:R-:W2:Y:S04]  /*eae0*/  SHFL.BFLY PT, R93, R76, 0x1, 0x1f ;  /* 0x0c201f004c5d7f89 */ /* 0x000ea800000e0000 */
[----:B------:R-:W3:Y:S01]  /*eaf0*/  SHFL.BFLY PT, R94, R79, 0x1, 0x1f ;  /* 0x0c201f004f5e7f89 */ /* 0x000ee200000e0000 */
[----:B------:R-:W-:Y:S02]  /*eb00*/  FMUL R77, R60, c[0x0][0x188] ;  /* 0x000062003c4d7a20 */ /* 0x000fe40000400000 */
[----:B------:R-:W-:Y:S01]  /*eb10*/  FMUL R101, R61, c[0x0][0x188] ;  /* 0x000062003d657a20 */ /* 0x000fe20000400000 */
[----:B0-----:R-:W-:Y:S01]  /*eb20*/  FMNMX R6, R6, R95, !PT ;  /* 0x0000005f06067209 */ /* 0x001fe20007800000 */
[----:B------:R0:W-:Y:S01]  /*eb30*/  @P0 STS [R5+0x40040], R7 ;  /* 0x0400400705000388 */ /* 0x0001e20000000800 */
[----:B-1----:R-:W-:Y:S01]  /*eb40*/  FMNMX R78, R78, R92, !PT ;  /* 0x0000005c4e4e7209 */ /* 0x002fe20007800000 */
[----:B------:R-:W-:Y:S01]  /*eb50*/  FMUL R92, R58, c[0x0][0x188] ;  /* 0x000062003a5c7a20 */ /* 0x000fe20000400000 */
[----:B------:R-:W-:Y:S01]  /*eb60*/  FMNMX R77, R77, R101, !PT ;  /* 0x000000654d4d7209 */ /* 0x000fe20007800000 */
[----:B------:R-:W-:Y:S01]  /*eb70*/  FMUL R100, R63, c[0x0][0x188] ;  /* 0x000062003f647a20 */ /* 0x000fe20000400000 */
[----:B------:R1:W-:Y:S01]  /*eb80*/  @P0 STS [R5+0x40080], R6 ;  /* 0x0400800605000388 */ /* 0x0003e20000000800 */
[----:B0-----:R-:W-:Y:S01]  /*eb90*/  FMUL R7, R62, c[0x0][0x188] ;  /* 0x000062003e077a20 */ /* 0x001fe20000400000 */
[----:B--2---:R-:W-:Y:S01]  /*eba0*/  FMNMX R76, R76, R93, !PT ;  /* 0x0000005d4c4c7209 */ /* 0x004fe20007800000 */
[----:B------:R-:W-:Y:S01]  /*ebb0*/  FMUL R93, R59, c[0x0][0x188] ;  /* 0x000062003b5d7a20 */ /* 0x000fe20000400000 */
[----:B------:R0:W-:Y:S01]  /*ebc0*/  @P0 STS [R5+0x400c0], R78 ;  /* 0x0400c04e05000388 */ /* 0x0001e20000000800 */
[----:B-1----:R-:W-:Y:S01]  /*ebd0*/  FMUL R6, R52, c[0x0][0x188] ;  /* 0x0000620034067a20 */ /* 0x002fe20000400000 */
[----:B------:R-:W-:-:S02]  /*ebe0*/  FMNMX R7, R7, R100, !PT ;  /* 0x0000006407077209 */ /* 0x000fc40007800000 */
[----:B------:R-:W-:Y:S02]  /*ebf0*/  FMNMX R102, R92, R93, !PT ;  /* 0x0000005d5c667209 */ /* 0x000fe40007800000 */
[----:B------:R-:W1:Y:S01]  /*ec00*/  SHFL.BFLY PT, R92, R77, 0x2, 0x1f ;  /* 0x0c401f004d5c7f89 */ /* 0x000e6200000e0000 */
[----:B0-----:R-:W-:Y:S01]  /*ec10*/  FMUL R78, R53, c[0x0][0x188] ;  /* 0x00006200354e7a20 */ /* 0x001fe20000400000 */
[----:B---3--:R-:W-:-:S04]  /*ec20*/  FMNMX R79, R79, R94, !PT ;  /* 0x0000005e4f4f7209 */ /* 0x008fc80007800000 */
[----:B------:R-:W-:Y:S02]  /*ec30*/  FMNMX R100, R6, R78, !PT ;  /* 0x0000004e06647209 */ /* 0x000fe40007800000 */
[----:B------:R-:W0:Y:S01]  /*ec40*/  SHFL.BFLY PT, R78, R7, 0x2, 0x1f ;  /* 0x0c401f00074e7f89 */ /* 0x000e2200000e0000 */
[----:B------:R-:W-:Y:S02]  /*ec50*/  FMUL R93, R55, c[0x0][0x188] ;  /* 0x00006200375d7a20 */ /* 0x000fe40000400000 */
[----:B------:R-:W-:Y:S01]  /*ec60*/  FMUL R6, R48, c[0x0][0x188] ;  /* 0x0000620030067a20 */ /* 0x000fe20000400000 */
[----:B------:R2:W-:Y:S01]  /*ec70*/  @P0 STS [R5+0x40100], R79 ;  /* 0x0401004f05000388 */ /* 0x0005e20000000800 */
[----:B------:R-:W-:-:S03]  /*ec80*/  FMUL R95, R56, c[0x0][0x188] ;  /* 0x00006200385f7a20 */ /* 0x000fc60000400000 */
[----:B------:R3:W-:Y:S01]  /*ec90*/  @P0 STS [R5+0x40140], R76 ;  /* 0x0401404c05000388 */ /* 0x0007e20000000800 */
[----:B------:R-:W-:Y:S02]  /*eca0*/  FMUL R103, R57, c[0x0][0x188] ;  /* 0x0000620039677a20 */ /* 0x000fe40000400000 */
[----:B--2---:R-:W-:Y:S02]  /*ecb0*/  FMUL R79, R54, c[0x0][0x188] ;  /* 0x00006200364f7a20 */ /* 0x004fe40000400000 */
[----:B---3--:R-:W-:-:S03]  /*ecc0*/  FMUL R76, R49, c[0x0][0x188] ;  /* 0x00006200314c7a20 */ /* 0x008fc60000400000 */
[----:B------:R-:W-:Y:S01]  /*ecd0*/  FMNMX R101, R79, R93, !PT ;  /* 0x0000005d4f657209 */ /* 0x000fe20007800000 */
[----:B------:R-:W-:Y:S01]  /*ece0*/  FMUL R79, R50, c[0x0][0x188] ;  /* 0x00006200324f7a20 */ /* 0x000fe20000400000 */
[----:B------:R-:W-:Y:S02]  /*ecf0*/  FMNMX R103, R95, R103, !PT ;  /* 0x000000675f677209 */ /* 0x000fe40007800000 */
[----:B------:R-:W-:Y:S01]  /*ed00*/  FMNMX R6, R6, R76, !PT ;  /* 0x0000004c06067209 */ /* 0x000fe20007800000 */
[----:B------:R-:W-:Y:S01]  /*ed10*/  FMUL R76, R51, c[0x0][0x188] ;  /* 0x00006200334c7a20 */ /* 0x000fe20000400000 */
[----:B------:R-:W2:Y:S01]  /*ed20*/  SHFL.BFLY PT, R94, R102, 0x2, 0x1f ;  /* 0x0c401f00665e7f89 */ /* 0x000ea200000e0000 */
[----:B-1----:R-:W-:-:S03]  /*ed30*/  FMNMX R77, R77, R92, !PT ;  /* 0x0000005c4d4d7209 */ /* 0x002fc60007800000 */
[----:B------:R-:W1:Y:S01]  /*ed40*/  SHFL.BFLY PT, R95, R103, 0x2, 0x1f ;  /* 0x0c401f00675f7f89 */ /* 0x000e6200000e0000 */
[----:B------:R-:W-:-:S03]  /*ed50*/  FMNMX R79, R79, R76, !PT ;  /* 0x0000004c4f4f7209 */ /* 0x000fc60007800000 */
[----:B------:R-:W3:Y:S04]  /*ed60*/  SHFL.BFLY PT, R76, R101, 0x2, 0x1f ;  /* 0x0c401f00654c7f89 */ /* 0x000ee800000e0000 */
[----:B------:R-:W4:Y:S01]  /*ed70*/  SHFL.BFLY PT, R93, R100, 0x2, 0x1f ;  /* 0x0c401f00645d7f89 */ /* 0x000f2200000e0000 */
[----:B0-----:R-:W-:-:S03]  /*ed80*/  FMNMX R7, R7, R78, !PT ;  /* 0x0000004e07077209 */ /* 0x001fc60007800000 */
[----:B------:R-:W0:Y:S04]  /*ed90*/  SHFL.BFLY PT, R92, R77, 0x1, 0x1f ;  /* 0x0c201f004d5c7f89 */ /* 0x000e2800000e0000 */
[----:B------:R-:W0:Y:S01]  /*eda0*/  SHFL.BFLY PT, R78, R6, 0x2, 0x1f ;  /* 0x0c401f00064e7f89 */ /* 0x000e2200000e0000 */
[----:B------:R-:W-:Y:S02]  /*edb0*/  FMUL R106, R44, c[0x0][0x188] ;  /* 0x000062002c6a7a20 */ /* 0x000fe40000400000 */
[----:B------:R-:W-:Y:S01]  /*edc0*/  FMUL R107, R45, c[0x0][0x188] ;  /* 0x000062002d6b7a20 */ /* 0x000fe20000400000 */
[----:B--2---:R-:W-:Y:S01]  /*edd0*/  FMNMX R102, R102, R94, !PT ;  /* 0x0000005e66667209 */ /* 0x004fe20007800000 */
[----:B------:R-:W-:Y:S02]  /*ede0*/  FMUL R104, R46, c[0x0][0x188] ;  /* 0x000062002e687a20 */ /* 0x000fe40000400000 */
[----:B------:R-:W-:Y:S01]  /*edf0*/  FMUL R105, R47, c[0x0][0x188] ;  /* 0x000062002f697a20 */ /* 0x000fe20000400000 */
[----:B------:R-:W-:Y:S01]  /*ee00*/  FMNMX R106, R106, R107, !PT ;  /* 0x0000006b6a6a7209 */ /* 0x000fe20007800000 */
[----:B------:R-:W2:Y:S01]  /*ee10*/  SHFL.BFLY PT, R94, R7, 0x1, 0x1f ;  /* 0x0c201f00075e7f89 */ /* 0x000ea200000e0000 */
[----:B-1----:R-:W-:-:S02]  /*ee20*/  FMNMX R95, R103, R95, !PT ;  /* 0x0000005f675f7209 */ /* 0x002fc40007800000 */
[----:B---3--:R-:W-:Y:S02]  /*ee30*/  FMNMX R103, R101, R76, !PT ;  /* 0x0000004c65677209 */ /* 0x008fe40007800000 */
[----:B------:R-:W1:Y:S01]  /*ee40*/  SHFL.BFLY PT, R76, R79, 0x2, 0x1f ;  /* 0x0c401f004f4c7f89 */ /* 0x000e6200000e0000 */
[----:B------:R-:W-:Y:S02]  /*ee50*/  FMNMX R104, R104, R105, !PT ;  /* 0x0000006968687209 */ /* 0x000fe40007800000 */
[----:B----4-:R-:W-:Y:S02]  /*ee60*/  FMNMX R93, R100, R93, !PT ;  /* 0x0000005d645d7209 */ /* 0x010fe40007800000 */
[----:B------:R-:W3:Y:S01]  /*ee70*/  SHFL.BFLY PT, R100, R106, 0x2, 0x1f ;  /* 0x0c401f006a647f89 */ /* 0x000ee200000e0000 */
[----:B0-----:R-:W-:-:S03]  /*ee80*/  FMNMX R107, R77, R92, !PT ;  /* 0x0000005c4d6b7209 */ /* 0x001fc60007800000 */
[----:B------:R-:W0:Y:S01]  /*ee90*/  SHFL.BFLY PT, R101, R102, 0x1, 0x1f ;  /* 0x0c201f0066657f89 */ /* 0x000e2200000e0000 */
[----:B------:R-:W-:-:S03]  /*eea0*/  FMNMX R6, R6, R78, !PT ;  /* 0x0000004e06067209 */ /* 0x000fc60007800000 */
[----:B------:R-:W4:Y:S04]  /*eeb0*/  SHFL.BFLY PT, R77, R93, 0x1, 0x1f ;  /* 0x0c201f005d4d7f89 */ /* 0x000f2800000e0000 */
[----:B------:R-:W4:Y:S04]  /*eec0*/  SHFL.BFLY PT, R78, R104, 0x2, 0x1f ;  /* 0x0c401f00684e7f89 */ /* 0x000f2800000e0000 */
[----:B------:R-:W4:Y:S01]  /*eed0*/  SHFL.BFLY PT, R92, R103, 0x1, 0x1f ;  /* 0x0c201f00675c7f89 */ /* 0x000f2200000e0000 */
[----:B--2---:R-:W-:-:S03]  /*eee0*/  FMNMX R94, R7, R94, !PT ;  /* 0x0000005e075e7209 */ /* 0x004fc60007800000 */
[----:B------:R-:W2:Y:S01]  /*eef0*/  SHFL.BFLY PT, R105, R95, 0x1, 0x1f ;  /* 0x0c201f005f697f89 */ /* 0x000ea200000e0000 */
[----:B-1----:R-:W-:-:S03]  /*ef00*/  FMNMX R76, R79, R76, !PT ;  /* 0x0000004c4f4c7209 */ /* 0x002fc60007800000 */
[----:B------:R-:W1:Y:S01]  /*ef10*/  SHFL.BFLY PT, R7, R6, 0x1, 0x1f ;  /* 0x0c201f0006077f89 */ /* 0x000e6200000e0000 */
[----:B---3--:R-:W-:-:S03]  /*ef20*/  FMNMX R79, R106, R100, !PT ;  /* 0x000000646a4f7209 */ /* 0x008fc60007800000 */
[----:B------:R-:W-:Y:S01]  /*ef30*/  @P0 STS [R5+0x401c0], R94 ;  /* 0x0401c05e05000388 */ /* 0x000fe20000000800 */
[----:B0-----:R-:W-:Y:S02]  /*ef40*/  FMNMX R102, R102, R101, !PT ;  /* 0x0000006566667209 */ /* 0x001fe40007800000 */
[----:B----4-:R-:W-:Y:S01]  /*ef50*/  FMNMX R77, R93, R77, !PT ;  /* 0x0000004d5d4d7209 */ /* 0x010fe20007800000 */
[----:B------:R-:W0:Y:S01]  /*ef60*/  SHFL.BFLY PT, R94, R76, 0x1, 0x1f ;  /* 0x0c201f004c5e7f89 */ /* 0x000e2200000e0000 */
[----:B------:R-:W-:-:S03]  /*ef70*/  FMNMX R78, R104, R78, !PT ;  /* 0x0000004e684e7209 */ /* 0x000fc60007800000 */
[----:B------:R-:W3:Y:S04]  /*ef80*/  SHFL.BFLY PT, R101, R79, 0x1, 0x1f ;  /* 0x0c201f004f657f89 */ /* 0x000ee800000e0000 */
[----:B------:R-:W-:Y:S04]  /*ef90*/  @P0 STS [R5+0x40280], R77 ;  /* 0x0402804d05000388 */ /* 0x000fe80000000800 */
[----:B------:R-:W4:Y:S01]  /*efa0*/  SHFL.BFLY PT, R77, R78, 0x1, 0x1f ;  /* 0x0c201f004e4d7f89 */ /* 0x000f2200000e0000 */
[----:B------:R-:W-:Y:S02]  /*efb0*/  FMNMX R92, R103, R92, !PT ;  /* 0x0000005c675c7209 */ /* 0x000fe40007800000 */
[----:B--2---:R-:W-:-:S02]  /*efc0*/  FMNMX R95, R95, R105, !PT ;  /* 0x000000695f5f7209 */ /* 0x004fc40007800000 */
[----:B-1----:R-:W-:Y:S01]  /*efd0*/  FMNMX R7, R6, R7, !PT ;  /* 0x0000000706077209 */ /* 0x002fe20007800000 */
[----:B------:R1:W-:Y:S01]  /*efe0*/  @P0 STS [R5+0x402c0], R92 ;  /* 0x0402c05c05000388 */ /* 0x0003e20000000800 */
[----:B------:R-:W-:Y:S02]  /*eff0*/  FMUL R6, R42, c[0x0][0x188] ;  /* 0x000062002a067a20 */ /* 0x000fe40000400000 */
[----:B------:R-:W-:Y:S01]  /*f000*/  FMUL R93, R40, c[0x0][0x188] ;  /* 0x00006200285d7a20 */ /* 0x000fe20000400000 */
[----:B------:R2:W-:Y:S01]  /*f010*/  @P0 STS [R5+0x40200], R95 ;  /* 0x0402005f05000388 */ /* 0x0005e20000000800 */
[----:B-1----:R-:W-:Y:S02]  /*f020*/  FMUL R92, R43, c[0x0][0x188] ;  /* 0x000062002b5c7a20 */ /* 0x002fe40000400000 */
[----:B--2---:R-:W-:-:S03]  /*f030*/  FMUL R95, R41, c[0x0][0x188] ;  /* 0x00006200295f7a20 */ /* 0x004fc60000400000 */
[----:B------:R-:W-:Y:S01]  /*f040*/  FMNMX R111, R6, R92, !PT ;  /* 0x0000005c066f7209 */ /* 0x000fe20007800000 */
[----:B------:R1:W-:Y:S01]  /*f050*/  @P0 STS [R5+0x40300], R7 ;  /* 0x0403000705000388 */ /* 0x0003e20000000800 */
[----:B0-----:R-:W-:Y:S01]  /*f060*/  FMNMX R76, R76, R94, !PT ;  /* 0x0000005e4c4c7209 */ /* 0x001fe20007800000 */
[----:B------:R-:W-:Y:S01]  /*f070*/  FMUL R92, R39, c[0x0][0x188] ;  /* 0x00006200275c7a20 */ /* 0x000fe20000400000 */
[----:B------:R-:W-:Y:S02]  /*f080*/  FMNMX R100, R93, R95, !PT ;  /* 0x0000005f5d647209 */ /* 0x000fe40007800000 */
[----:B---3--:R-:W-:Y:S01]  /*f090*/  FMNMX R79, R79, R101, !PT ;  /* 0x000000654f4f7209 */ /* 0x008fe20007800000 */
[----:B-1----:R-:W-:Y:S01]  /*f0a0*/  FMUL R7, R38, c[0x0][0x188] ;  /* 0x0000620026077a20 */ /* 0x002fe20000400000 */
[----:B----4-:R-:W-:Y:S01]  /*f0b0*/  FMNMX R78, R78, R77, !PT ;  /* 0x0000004d4e4e7209 */ /* 0x010fe20007800000 */
[----:B------:R0:W-:Y:S01]  /*f0c0*/  @P0 STS [R5+0x40340], R76 ;  /* 0x0403404c05000388 */ /* 0x0001e20000000800 */
[----:B------:R-:W-:-:S02]  /*f0d0*/  FMUL R6, R36, c[0x0][0x188] ;  /* 0x0000620024067a20 */ /* 0x000fc40000400000 */
[----:B------:R-:W-:Y:S01]  /*f0e0*/  FMNMX R7, R7, R92, !PT ;  /* 0x0000005c07077209 */ /* 0x000fe20007800000 */
[----:B------:R1:W-:Y:S01]  /*f0f0*/  @P0 STS [R5+0x40380], R79 ;  /* 0x0403804f05000388 */ /* 0x0003e20000000800 */
[----:B------:R-:W-:Y:S02]  /*f100*/  FMUL R93, R37, c[0x0][0x188] ;  /* 0x00006200255d7a20 */ /* 0x000fe40000400000 */
[----:B------:R-:W-:Y:S01]  /*f110*/  FMUL R92, R33, c[0x0][0x188] ;  /* 0x00006200215c7a20 */ /* 0x000fe20000400000 */
[----:B------:R-:W2:Y:S01]  /*f120*/  SHFL.BFLY PT, R101, R100, 0x2, 0x1f ;  /* 0x0c401f0064657f89 */ /* 0x000ea200000e0000 */
[----:B------:R-:W-:Y:S02]  /*f130*/  FMUL R77, R34, c[0x0][0x188] ;  /* 0x00006200224d7a20 */ /* 0x000fe40000400000 */
[----:B0-----:R-:W-:Y:S02]  /*f140*/  FMUL R76, R32, c[0x0][0x188] ;  /* 0x00006200204c7a20 */ /* 0x001fe40000400000 */
[----:B-1----:R-:W-:Y:S01]  /*f150*/  FMUL R79, R35, c[0x0][0x188] ;  /* 0x00006200234f7a20 */ /* 0x002fe20000400000 */
[----:B------:R-:W-:Y:S01]  /*f160*/  FMNMX R6, R6, R93, !PT ;  /* 0x0000005d06067209 */ /* 0x000fe20007800000 */
[----:B------:R0:W-:Y:S01]  /*f170*/  @P0 STS [R5+0x403c0], R78 ;  /* 0x0403c04e05000388 */ /* 0x0001e20000000800 */
[----:B------:R-:W-:Y:S01]  /*f180*/  FMNMX R76, R76, R92, !PT ;  /* 0x0000005c4c4c7209 */ /* 0x000fe20007800000 */
[----:B------:R-:W-:Y:S01]  /*f190*/  FMUL R93, R29, c[0x0][0x188] ;  /* 0x000062001d5d7a20 */ /* 0x000fe20000400000 */
[----:B------:R-:W-:Y:S01]  /*f1a0*/  FMNMX R77, R77, R79, !PT ;  /* 0x0000004f4d4d7209 */ /* 0x000fe20007800000 */
[----:B------:R-:W-:-:S02]  /*f1b0*/  FMUL R79, R30, c[0x0][0x188] ;  /* 0x000062001e4f7a20 */ /* 0x000fc40000400000 */
[----:B------:R-:W-:Y:S02]  /*f1c0*/  FMUL R92, R31, c[0x0][0x188] ;  /* 0x000062001f5c7a20 */ /* 0x000fe40000400000 */
[----:B0-----:R-:W-:-:S03]  /*f1d0*/  FMUL R78, R28, c[0x0][0x188] ;  /* 0x000062001c4e7a20 */ /* 0x001fc60000400000 */
[----:B------:R-:W-:Y:S01]  /*f1e0*/  FMNMX R79, R79, R92, !PT ;  /* 0x0000005c4f4f7209 */ /* 0x000fe20007800000 */
[----:B------:R-:W-:Y:S02]  /*f1f0*/  FMUL R92, R20, c[0x0][0x188] ;  /* 0x00006200145c7a20 */ /* 0x000fe40000400000 */
[----:B------:R-:W-:Y:S01]  /*f200*/  FMUL R95, R21, c[0x0][0x188] ;  /* 0x00006200155f7a20 */ /* 0x000fe20000400000 */
[----:B------:R-:W-:Y:S01]  /*f210*/  FMNMX R78, R78, R93, !PT ;  /* 0x0000005d4e4e7209 */ /* 0x000fe20007800000 */
[----:B------:R-:W-:Y:S02]  /*f220*/  FMUL R93, R22, c[0x0][0x188] ;  /* 0x00006200165d7a20 */ /* 0x000fe40000400000 */
[----:B------:R-:W-:Y:S01]  /*f230*/  FMUL R94, R23, c[0x0][0x188] ;  /* 0x00006200175e7a20 */ /* 0x000fe20000400000 */
[----:B------:R0:W-:Y:S01]  /*f240*/  @P0 STS [R5+0x40240], R102 ;  /* 0x0402406605000388 */ /* 0x0001e20000000800 */
[----:B------:R-:W-:Y:S01]  /*f250*/  FMNMX R92, R92, R95, !PT ;  /* 0x0000005f5c5c7209 */ /* 0x000fe20007800000 */
[----:B------:R-:W-:-:S02]  /*f260*/  FMUL R103, R17, c[0x0][0x188] ;  /* 0x0000620011677a20 */ /* 0x000fc40000400000 */
[----:B------:R-:W-:Y:S01]  /*f270*/  FMNMX R93, R93, R94, !PT ;  /* 0x0000005e5d5d7209 */ /* 0x000fe20007800000 */
[----:B------:R-:W-:Y:S02]  /*f280*/  FMUL R94, R16, c[0x0][0x188] ;  /* 0x00006200105e7a20 */ /* 0x000fe40000400000 */
[----:B------:R-:W-:Y:S02]  /*f290*/  FMUL R95, R18, c[0x0][0x188] ;  /* 0x00006200125f7a20 */ /* 0x000fe40000400000 */
[----:B0-----:R-:W-:Y:S01]  /*f2a0*/  FMUL R102, R19, c[0x0][0x188] ;  /* 0x0000620013667a20 */ /* 0x001fe20000400000 */
[----:B------:R-:W-:Y:S01]  /*f2b0*/  FMNMX R94, R94, R103, !PT ;  /* 0x000000675e5e7209 */ /* 0x000fe20007800000 */
[----:B------:R-:W-:Y:S01]  /*f2c0*/  FMUL R103, R13, c[0x0][0x188] ;  /* 0x000062000d677a20 */ /* 0x000fe20000400000 */
[----:B--2---:R-:W-:Y:S01]  /*f2d0*/  FMNMX R109, R100, R101, !PT ;  /* 0x00000065646d7209 */ /* 0x004fe20007800000 */
[----:B------:R-:W-:Y:S01]  /*f2e0*/  FMUL R100, R12, c[0x0][0x188] ;  /* 0x000062000c647a20 */ /* 0x000fe20000400000 */
[----:B------:R-:W-:Y:S01]  /*f2f0*/  FMNMX R95, R95, R102, !PT ;  /* 0x000000665f5f7209 */ /* 0x000fe20007800000 */
[----:B------:R-:W-:-:S02]  /*f300*/  FMUL R101, R14, c[0x0][0x188] ;  /* 0x000062000e657a20 */ /* 0x000fc40000400000 */
[----:B------:R-:W-:Y:S01]  /*f310*/  FMUL R102, R15, c[0x0][0x188] ;  /* 0x000062000f667a20 */ /* 0x000fe20000400000 */
[----:B------:R-:W-:Y:S01]  /*f320*/  FMNMX R100, R100, R103, !PT ;  /* 0x0000006764647209 */ /* 0x000fe20007800000 */
[----:B------:R-:W0:Y:S01]  /*f330*/  SHFL.BFLY PT, R108, R111, 0x2, 0x1f ;  /* 0x0c401f006f6c7f89 */ /* 0x000e2200000e0000 */
[----:B------:R-:W-:Y:S02]  /*f340*/  FMUL R105, R9, c[0x0][0x188] ;  /* 0x0000620009697a20 */ /* 0x000fe40000400000 */
[----:B------:R-:W-:Y:S01]  /*f350*/  FMNMX R101, R101, R102, !PT ;  /* 0x0000006665657209 */ /* 0x000fe20007800000 */
[----:B------:R-:W1:Y:S01]  /*f360*/  SHFL.BFLY PT, R110, R109, 0x1, 0x1f ;  /* 0x0c201f006d6e7f89 */ /* 0x000e6200000e0000 */
[----:B------:R-:W-:Y:S02]  /*f370*/  FMUL R102, R8, c[0x0][0x188] ;  /* 0x0000620008667a20 */ /* 0x000fe40000400000 */
[----:B------:R-:W-:Y:S02]  /*f380*/  FMUL R103, R10, c[0x0][0x188] ;  /* 0x000062000a677a20 */ /* 0x000fe40000400000 */
[----:B------:R-:W-:Y:S01]  /*f390*/  FMUL R104, R11, c[0x0][0x188] ;  /* 0x000062000b687a20 */ /* 0x000fe20000400000 */
[----:B------:R-:W-:-:S02]  /*f3a0*/  FMNMX R102, R102, R105, !PT ;  /* 0x0000006966667209 */ /* 0x000fc40007800000 */
[----:B------:R-:W-:Y:S02]  /*f3b0*/  SHFL.BFLY PT, R105, R7, 0x2, 0x1f ;  /* 0x0c401f0007697f89 */ /* 0x000fe400000e0000 */
[----:B------:R-:W-:Y:S02]  /*f3c0*/  FMNMX R103, R103, R104, !PT ;  /* 0x0000006867677209 */ /* 0x000fe40007800000 */
[----:B------:R-:W2:Y:S04]  /*f3d0*/  SHFL.BFLY PT, R104, R6, 0x2, 0x1f ;  /* 0x0c401f0006687f89 */ /* 0x000ea800000e0000 */
[----:B------:R-:W-:Y:S04]  /*f3e0*/  @P0 STS [R5+0x40180], R107 ;  /* 0x0401806b05000388 */ /* 0x000fe80000000800 */
[----:B------:R-:W3:Y:S01]  /*f3f0*/  SHFL.BFLY PT, R106, R76, 0x2, 0x1f ;  /* 0x0c401f004c6a7f89 */ /* 0x000ee200000e0000 */
[----:B0-----:R-:W-:-:S02]  /*f400*/  FMNMX R108, R111, R108, !PT ;  /* 0x0000006c6f6c7209 */ /* 0x001fc40007800000 */
[----:B-1----:R-:W-:Y:S01]  /*f410*/  FMNMX R109, R109, R110, !PT ;  /* 0x0000006e6d6d7209 */ /* 0x002fe20007800000 */
[----:B------:R-:W0:Y:S04]  /*f420*/  SHFL.BFLY PT, R107, R77, 0x2, 0x1f ;  /* 0x0c401f004d6b7f89 */ /* 0x000e2800000e0000 */
[----:B------:R-:W1:Y:S04]  /*f430*/  SHFL.BFLY PT, R110, R78, 0x2, 0x1f ;  /* 0x0c401f004e6e7f89 */ /* 0x000e6800000e0000 */
[----:B------:R-:W4:Y:S04]  /*f440*/  SHFL.BFLY PT, R111, R79, 0x2, 0x1f ;  /* 0x0c401f004f6f7f89 */ /* 0x000f2800000e0000 */
[----:B------:R-:W0:Y:S01]  /*f450*/  SHFL.BFLY PT, R112, R92, 0x2, 0x1f ;  /* 0x0c401f005c707f89 */ /* 0x000e2200000e0000 */
[----:B--2---:R-:W-:-:S02]  /*f460*/  FMNMX R6, R6, R104, !PT ;  /* 0x0000006806067209 */ /* 0x004fc40007800000 */
[----:B------:R-:W-:Y:S01]  /*f470*/  FMNMX R7, R7, R105, !PT ;  /* 0x0000006907077209 */ /* 0x000fe20007800000 */
[----:B------:R-:W2:Y:S04]  /*f480*/  SHFL.BFLY PT, R120, R108, 0x1, 0x1f ;  /* 0x0c201f006c787f89 */ /* 0x000ea800000e0000 */
[----:B------:R-:W0:Y:S04]  /*f490*/  SHFL.BFLY PT, R113, R93, 0x2, 0x1f ;  /* 0x0c401f005d717f89 */ /* 0x000e2800000e0000 */
[----:B------:R-:W0:Y:S04]  /*f4a0*/  SHFL.BFLY PT, R114, R94, 0x2, 0x1f ;  /* 0x0c401f005e727f89 */ /* 0x000e2800000e0000 */
[----:B------:R-:W0:Y:S04]  /*f4b0*/  SHFL.BFLY PT, R115, R95, 0x2, 0x1f ;  /* 0x0c401f005f737f89 */ /* 0x000e2800000e0000 */
[----:B------:R-:W1:Y:S04]  /*f4c0*/  SHFL.BFLY PT, R116, R100, 0x2, 0x1f ;  /* 0x0c401f0064747f89 */ /* 0x000e6800000e0000 */
[----:B------:R-:W2:Y:S04]  /*f4d0*/  SHFL.BFLY PT, R117, R101, 0x2, 0x1f ;  /* 0x0c401f0065757f89 */ /* 0x000ea800000e0000 */
[----:B------:R-:W2:Y:S04]  /*f4e0*/  SHFL.BFLY PT, R118, R102, 0x2, 0x1f ;  /* 0x0c401f0066767f89 */ /* 0x000ea800000e0000 */
[----:B------:R-:W2:Y:S04]  /*f4f0*/  SHFL.BFLY PT, R119, R103, 0x2, 0x1f ;  /* 0x0c401f0067777f89 */ /* 0x000ea800000e0000 */
[----:B------:R-:W2:Y:S04]  /*f500*/  SHFL.BFLY PT, R105, R6, 0x1, 0x1f ;  /* 0x0c201f0006697f89 */ /* 0x000ea800000e0000 */
[----:B------:R-:W2:Y:S01]  /*f510*/  SHFL.BFLY PT, R104, R7, 0x1, 0x1f ;  /* 0x0c201f0007687f89 */ /* 0x000ea200000e0000 */
[----:B---3--:R-:W-:-:S02]  /*f520*/  FMNMX R76, R76, R106, !PT ;  /* 0x0000006a4c4c7209 */ /* 0x008fc40007800000 */
[----:B0-----:R-:W-:Y:S02]  /*f530*/  FMNMX R77, R77, R107, !PT ;  /* 0x0000006b4d4d7209 */ /* 0x001fe40007800000 */
[----:B-1----:R-:W-:Y:S02]  /*f540*/  FMNMX R78, R78, R110, !PT ;  /* 0x0000006e4e4e7209 */ /* 0x002fe40007800000 */
[----:B----4-:R-:W-:Y:S02]  /*f550*/  FMNMX R79, R79, R111, !PT ;  /* 0x0000006f4f4f7209 */ /* 0x010fe40007800000 */
[----:B------:R-:W-:Y:S01]  /*f560*/  FMNMX R92, R92, R112, !PT ;  /* 0x000000705c5c7209 */ /* 0x000fe20007800000 */
[----:B------:R-:W-:Y:S01]  /*f570*/  @P0 STS [R5+0x40400], R109 ;  /* 0x0404006d05000388 */ /* 0x000fe20000000800 */
[----:B--2---:R-:W-:-:S03]  /*f580*/  FMNMX R111, R108, R120, !PT ;  /* 0x000000786c6f7209 */ /* 0x004fc60007800000 */
[----:B------:R-:W-:Y:S01]  /*f590*/  SHFL.BFLY PT, R110, R76, 0x1, 0x1f ;  /* 0x0c201f004c6e7f89 */ /* 0x000fe200000e0000 */
[----:B------:R-:W-:Y:S02]  /*f5a0*/  FMNMX R93, R93, R113, !PT ;  /* 0x000000715d5d7209 */ /* 0x000fe40007800000 */
[----:B------:R-:W-:Y:S01]  /*f5b0*/  FMNMX R94, R94, R114, !PT ;  /* 0x000000725e5e7209 */ /* 0x000fe20007800000 */
[----:B------:R-:W-:Y:S01]  /*f5c0*/  SHFL.BFLY PT, R106, R77, 0x1, 0x1f ;  /* 0x0c201f004d6a7f89 */ /* 0x000fe200000e0000 */
[----:B------:R-:W-:Y:S02]  /*f5d0*/  FMNMX R95, R95, R115, !PT ;  /* 0x000000735f5f7209 */ /* 0x000fe40007800000 */
[----:B------:R-:W-:Y:S01]  /*f5e0*/  FMNMX R100, R100, R116, !PT ;  /* 0x0000007464647209 */ /* 0x000fe20007800000 */
[----:B------:R-:W0:Y:S01]  /*f5f0*/  SHFL.BFLY PT, R109, R78, 0x1, 0x1f ;  /* 0x0c201f004e6d7f89 */ /* 0x000e2200000e0000 */
[----:B------:R-:W-:Y:S02]  /*f600*/  FMNMX R101, R101, R117, !PT ;  /* 0x0000007565657209 */ /* 0x000fe40007800000 */
[----:B------:R-:W-:Y:S01]  /*f610*/  FMNMX R102, R102, R118, !PT ;  /* 0x0000007666667209 */ /* 0x000fe20007800000 */
[----:B------:R-:W1:Y:S01]  /*f620*/  SHFL.BFLY PT, R108, R79, 0x1, 0x1f ;  /* 0x0c201f004f6c7f89 */ /* 0x000e6200000e0000 */
[----:B------:R-:W-:-:S03]  /*f630*/  FMNMX R103, R103, R119, !PT ;  /* 0x0000007767677209 */ /* 0x000fc60007800000 */
[----:B------:R-:W2:Y:S01]  /*f640*/  SHFL.BFLY PT, R107, R92, 0x1, 0x1f ;  /* 0x0c201f005c6b7f89 */ /* 0x000ea200000e0000 */
[----:B------:R-:W-:Y:S02]  /*f650*/  FMNMX R6, R6, R105, !PT ;  /* 0x0000006906067209 */ /* 0x000fe40007800000 */
[----:B------:R-:W-:Y:S01]  /*f660*/  FMNMX R7, R7, R104, !PT ;  /* 0x0000006807077209 */ /* 0x000fe20007800000 */
[----:B------:R-:W-:Y:S04]  /*f670*/  SHFL.BFLY PT, R105, R94, 0x1, 0x1f ;  /* 0x0c201f005e697f89 */ /* 0x000fe800000e0000 */
[----:B------:R-:W-:Y:S04]  /*f680*/  SHFL.BFLY PT, R104, R93, 0x1, 0x1f ;  /* 0x0c201f005d687f89 */ /* 0x000fe800000e0000 */
[----:B------:R-:W-:Y:S04]  /*f690*/  SHFL.BFLY PT, R112, R95, 0x1, 0x1f ;  /* 0x0c201f005f707f89 */ /* 0x000fe800000e0000 */
[----:B------:R-:W3:Y:S04]  /*f6a0*/  SHFL.BFLY PT, R113, R100, 0x1, 0x1f ;  /* 0x0c201f0064717f89 */ /* 0x000ee800000e0000 */
[----:B------:R-:W-:Y:S04]  /*f6b0*/  SHFL.BFLY PT, R114, R101, 0x1, 0x1f ;  /* 0x0c201f0065727f89 */ /* 0x000fe800000e0000 */
[----:B------:R-:W-:Y:S04]  /*f6c0*/  SHFL.BFLY PT, R115, R102, 0x1, 0x1f ;  /* 0x0c201f0066737f89 */ /* 0x000fe800000e0000 */
[----:B------:R-:W4:Y:S01]  /*f6d0*/  SHFL.BFLY PT, R116, R103, 0x1, 0x1f ;  /* 0x0c201f0067747f89 */ /* 0x000f2200000e0000 */
[----:B0-----:R-:W-:-:S03]  /*f6e0*/  FMNMX R78, R78, R109, !PT ;  /* 0x0000006d4e4e7209 */ /* 0x001fc60007800000 */
[----:B------:R0:W-:Y:S01]  /*f6f0*/  @P0 STS [R5+0x40480], R6 ;  /* 0x0404800605000388 */ /* 0x0001e20000000800 */
[----:B-1----:R-:W-:-:S03]  /*f700*/  FMNMX R79, R79, R108, !PT ;  /* 0x0000006c4f4f7209 */ /* 0x002fc60007800000 */
[----:B------:R1:W-:Y:S01]  /*f710*/  @P0 STS [R5+0x404c0], R7 ;  /* 0x0404c00705000388 */ /* 0x0003e20000000800 */
[----:B0-----:R-:W-:Y:S02]  /*f720*/  FMNMX R6, R76, R110, !PT ;  /* 0x0000006e4c067209 */ /* 0x001fe40007800000 */
[----:B--2---:R-:W-:Y:S02]  /*f730*/  FMNMX R76, R92, R107, !PT ;  /* 0x0000006b5c4c7209 */ /* 0x004fe40007800000 */
[----:B-1----:R-:W-:Y:S01]  /*f740*/  FMNMX R7, R77, R106, !PT ;  /* 0x0000006a4d077209 */ /* 0x002fe20007800000 */
[----:B------:R0:W-:Y:S01]  /*f750*/  @P0 STS [R5+0x40500], R6 ;  /* 0x0405000605000388 */ /* 0x0001e20000000800 */
[----:B---3--:R-:W-:-:S03]  /*f760*/  FMNMX R77, R100, R113, !PT ;  /* 0x00000071644d7209 */ /* 0x008fc60007800000 */
[----:B------:R1:W-:Y:S01]  /*f770*/  @P0 STS [R5+0x40540], R7 ;  /* 0x0405400705000388 */ /* 0x0003e20000000800 */
[----:B----4-:R-:W-:-:S03]  /*f780*/  FMNMX R92, R103, R116, !PT ;  /* 0x00000074675c7209 */ /* 0x010fc60007800000 */
[----:B------:R2:W-:Y:S01]  /*f790*/  @P0 STS [R5+0x40580], R78 ;  /* 0x0405804e05000388 */ /* 0x0005e20000000800 */
[----:B0-----:R-:W-:-:S03]  /*f7a0*/  FMNMX R6, R93, R104, !PT ;  /* 0x000000685d067209 */ /* 0x001fc60007800000 */
[----:B------:R0:W-:Y:S01]  /*f7b0*/  @P0 STS [R5+0x405c0], R79 ;  /* 0x0405c04f05000388 */ /* 0x0001e20000000800 */
[----:B-1----:R-:W-:-:S03]  /*f7c0*/  FMNMX R7, R94, R105, !PT ;  /* 0x000000695e077209 */ /* 0x002fc60007800000 */
[----:B------:R1:W-:Y:S01]  /*f7d0*/  @P0 STS [R5+0x40600], R76 ;  /* 0x0406004c05000388 */ /* 0x0003e20000000800 */
[----:B--2---:R-:W-:-:S03]  /*f7e0*/  FMNMX R78, R101, R114, !PT ;  /* 0x00000072654e7209 */ /* 0x004fc60007800000 */
[----:B------:R-:W2:Y:S01]  /*f7f0*/  S2R R124, SR_TID.X ;  /* 0x00000000007c7919 */ /* 0x000ea20000002100 */
[----:B0-----:R-:W-:Y:S02]  /*f800*/  FMNMX R79, R102, R115, !PT ;  /* 0x00000073664f7209 */ /* 0x001fe40007800000 */
[----:B-1----:R-:W-:Y:S01]  /*f810*/  FMNMX R76, R95, R112, !PT ;  /* 0x000000705f4c7209 */ /* 0x002fe20007800000 */
[----:B------:R-:W-:Y:S04]  /*f820*/  @P0 STS [R5+0x40440], R111 ;  /* 0x0404406f05000388 */ /* 0x000fe80000000800 */
[----:B------:R-:W-:Y:S04]  /*f830*/  @P0 STS [R5+0x40640], R6 ;  /* 0x0406400605000388 */ /* 0x000fe80000000800 */
[----:B------:R-:W-:Y:S04]  /*f840*/  @P0 STS [R5+0x40680], R7 ;  /* 0x0406800705000388 */ /* 0x000fe80000000800 */
[----:B------:R-:W-:Y:S04]  /*f850*/  @P0 STS [R5+0x406c0], R76 ;  /* 0x0406c04c05000388 */ /* 0x000fe80000000800 */
[----:B------:R-:W-:Y:S04]  /*f860*/  @P0 STS [R5+0x40700], R77 ;  /* 0x0407004d05000388 */ /* 0x000fe80000000800 */
[----:B------:R-:W-:Y:S04]  /*f870*/  @P0 STS [R5+0x40740], R78 ;  /* 0x0407404e05000388 */ /* 0x000fe80000000800 */
[----:B------:R-:W-:Y:S04]  /*f880*/  @P0 STS [R5+0x40780], R79 ;  /* 0x0407804f05000388 */ /* 0x000fe80000000800 */
[----:B------:R-:W-:Y:S01]  /*f890*/  @P0 STS [R5+0x407c0], R92 ;  /* 0x0407c05c05000388 */ /* 0x000fe20000000800 */
[----:B--2---:R-:W-:-:S03]  /*f8a0*/  LOP3.LUT R0, R124, 0x1ff, RZ, 0xc0, !PT ;  /* 0x000001ff7c007812 */ /* 0x004fc600078ec0ff */
[----:B------:R-:W-:Y:S06]  /*f8b0*/  BAR.SYNC.DEFER_BLOCKING 0x0 ;  /* 0x0000000000007b1d */ /* 0x000fec0000010000 */
[----:B------:R-:W0:Y:S04]  /*f8c0*/  LDS R6, [R0.X4+0x40000] ;  /* 0x0400000000067984 */ /* 0x000e280000004800 */
[----:B0-----:R-:W0:Y:S01]  /*f8d0*/  SHFL.BFLY PT, R7, R6, 0x1, 0x1f ;  /* 0x0c201f0006077f89 */ /* 0x001e2200000e0000 */
[----:B------:R-:W-:-:S02]  /*f8e0*/  SHF.L.U32 R117, R124, 0x1, RZ ;  /* 0x000000017c757819 */ /* 0x000fc400000006ff */
[----:B0-----:R-:W-:-:S05]  /*f8f0*/  FMNMX R7, R6, R7, !PT ;  /* 0x0000000706077209 */ /* 0x001fca0007800000 */
[----:B------:R-:W-:Y:S01]  /*f900*/  @!P1 STS [R0.X4+0x40000], R7 ;  /* 0x0400000700009388 */ /* 0x000fe20000004800 */
[----:B------:R-:W-:-:S03]  /*f910*/  LOP3.LUT R117, R117, 0x38, RZ, 0xc0, !PT ;  /* 0x0000003875757812 */ /* 0x000fc600078ec0ff */
[----:B------:R-:W-:Y:S06]  /*f920*/  BAR.SYNC.DEFER_BLOCKING 0x0 ;  /* 0x0000000000007b1d */ /* 0x000fec0000010000 */
[----:B------:R-:W0:Y:S04]  /*f930*/  LDS R6, [R117+0x40000] ;  /* 0x0400000075067984 */ /* 0x000e280000000800 */
[----:B------:R1:W-:Y:S04]  /*f940*/  STL [R1+0x6ac], R2 ;  /* 0x0006ac0201007387 */ /* 0x0003e80000100800 */
[----:B------:R-:W2:Y:S04]  /*f950*/  LDL.LU R26, [R1+0x48c] ;  /* 0x00048c00011a7983 */ /* 0x000ea80000300800 */
[----:B------:R-:W3:Y:S04]  /*f960*/  LDS R77, [R117+0x40040] ;  /* 0x04004000754d7984 */ /* 0x000ee80000000800 */
[----:B------:R-:W-:Y:S04]  /*f970*/  LDS R108, [R117+0x40140] ;  /* 0x04014000756c7984 */ /* 0x000fe80000000800 */
[----:B------:R-:W-:Y:S04]  /*f980*/  LDS R107, [R117+0x40180] ;  /* 0x04018000756b7984 */ /* 0x000fe80000000800 */
[----:B------:R-:W-:Y:S04]  /*f990*/  LDS R105, [R117+0x401c0] ;  /* 0x0401c00075697984 */ /* 0x000fe80000000800 */
[----:B------:R-:W-:Y:S04]  /*f9a0*/  LDS R104, [R117+0x40200] ;  /* 0x0402000075687984 */ /* 0x000fe80000000800 */
[----:B------:R-:W-:Y:S04]  /*f9b0*/  LDS R103, [R117+0x40240] ;  /* 0x0402400075677984 */ /* 0x000fe80000000800 */
[----:B------:R-:W-:Y:S01]  /*f9c0*/  LDS R102, [R117+0x40280] ;  /* 0x0402800075667984 */ /* 0x000fe20000000800 */
[----:B0-----:R-:W-:-:S03]  /*f9d0*/  FMNMX R99, R6, R121, !PT ;  /* 0x0000007906637209 */ /* 0x001fc60007800000 */
[----:B------:R-:W-:Y:S02]  /*f9e0*/  LDS R101, [R117+0x402c0] ;  /* 0x0402c00075657984 */ /* 0x000fe40000000800 */
[--C-:B------:R-:W-:Y:S02]  /*f9f0*/  FFMA R6, R72, c[0x0][0x188], -R99.reuse ;  /* 0x0000620048067a23 */ /* 0x100fe40000000863 */
[----:B------:R-:W-:Y:S01]  /*fa00*/  LDS R100, [R117+0x40300] ;  /* 0x0403000075647984 */ /* 0x000fe20000000800 */
[----:B------:R-:W-:Y:S02]  /*fa10*/  FFMA R7, R73, c[0x0][0x188], -R99 ;  /* 0x0000620049077a23 */ /* 0x000fe40000000863 */
[----:B------:R-:W-:Y:S01]  /*fa20*/  FMUL R6, R6, 1.4426950216293334961 ;  /* 0x3fb8aa3b06067820 */ /* 0x000fe20000400000 */
[----:B------:R-:W-:Y:S01]  /*fa30*/  STL [R1+0x1a0], R99 ;  /* 0x0001a06301007387 */ /* 0x000fe20000100800 */
[----:B------:R-:W-:Y:S02]  /*fa40*/  FMUL R7, R7, 1.4426950216293334961 ;  /* 0x3fb8aa3b07077820 */ /* 0x000fe40000400000 */
[----:B------:R0:W4:Y:S01]  /*fa50*/  MUFU.EX2 R0, R6 ;  /* 0x0000000600007308 */ /* 0x0001220000000800 */
[----:B------:R-:W3:Y:S04]  /*fa60*/  LDS R73, [R117+0x40080] ;  /* 0x0400800075497984 */ /* 0x000ee80000000800 */
[----:B------:R-:W2:Y:S03]  /*fa70*/  LDS R72, [R117+0x400c0] ;  /* 0x0400c00075487984 */ /* 0x000ea60000000800 */
[----:B-1----:R-:W1:Y:S01]  /*fa80*/  MUFU.EX2 R2, R7 ;  /* 0x0000000700027308 */ /* 0x002e620000000800 */
[----:B0-----:R-:W0:Y:S04]  /*fa90*/  LDS R6, [R117+0x40100] ;  /* 0x0401000075067984 */ /* 0x001e280000000800 */
[----:B------:R-:W-:Y:S04]  /*faa0*/  LDS R95, [R117+0x40340] ;  /* 0x04034000755f7984 */ /* 0x000fe80000000800 */
[----:B----4-:R4:W-:Y:S04]  /*fab0*/  STL [R1+0x470], R0 ;  /* 0x0004700001007387 */ /* 0x0109e80000100800 */
[----:B------:R-:W-:Y:S04]  /*fac0*/  LDS R94, [R117+0x40380] ;  /* 0x04038000755e7984 */ /* 0x000fe80000000800 */
[----:B-1----:R1:W-:Y:S04]  /*fad0*/  STL [R1+0x144], R2 ;  /* 0x0001440201007387 */ /* 0x0023e80000100800 */
[----:B------:R-:W0:Y:S01]  /*fae0*/  LDL.LU R3, [R1+0x490] ;  /* 0x0004900001037983 */ /* 0x000e220000300800 */
[----:B---3--:R-:W-:-:S03]  /*faf0*/  FMNMX R24, R77, R122, !PT ;  /* 0x0000007a4d187209 */ /* 0x008fc60007800000 */
[----:B------:R-:W-:Y:S02]  /*fb00*/  LDS R93, [R117+0x403c0] ;  /* 0x0403c000755d7984 */ /* 0x000fe40000000800 */
[--C-:B------:R-:W-:Y:S02]  /*fb10*/  FFMA R74, R74, c[0x0][0x188], -R24.reuse ;  /* 0x000062004a4a7a23 */ /* 0x100fe40000000818 */
[----:B------:R-:W-:Y:S01]  /*fb20*/  FFMA R75, R75, c[0x0][0x188], -R24 ;  /* 0x000062004b4b7a23 */ /* 0x000fe20000000818 */
[----:B------:R-:W-:Y:S01]  /*fb30*/  LDS R92, [R117+0x40400] ;  /* 0x04040000755c7984 */ /* 0x000fe20000000800 */
[----:B------:R-:W-:Y:S01]  /*fb40*/  FMNMX R25, R73, R123, !PT ;  /* 0x0000007b49197209 */ /* 0x000fe20007800000 */
[----:B------:R-:W-:Y:S02]  /*fb50*/  FMUL R74, R74, 1.4426950216293334961 ;  /* 0x3fb8aa3b4a4a7820 */ /* 0x000fe40000400000 */
[----:B------:R-:W-:Y:S01]  /*fb60*/  LDS R77, [R117+0x404c0] ;  /* 0x0404c000754d7984 */ /* 0x000fe20000000800 */
[----:B------:R-:W-:-:S02]  /*fb70*/  FMUL R75, R75, 1.4426950216293334961 ;  /* 0x3fb8aa3b4b4b7820 */ /* 0x000fc40000400000 */
[--C-:B------:R-:W-:Y:S02]  /*fb80*/  FFMA R68, R68, c[0x0][0x188], -R25.reuse ;  /* 0x0000620044447a23 */ /* 0x100fe40000000819 */
[----:B------:R-:W-:Y:S01]  /*fb90*/  FFMA R69, R69, c[0x0][0x188], -R25 ;  /* 0x0000620045457a23 */ /* 0x000fe20000000819 */
[----:B------:R3:W1:Y:S01]  /*fba0*/  MUFU.EX2 R78, R74 ;  /* 0x0000004a004e7308 */ /* 0x0006620000000800 */
[----:B------:R-:W-:Y:S02]  /*fbb0*/  FMUL R68, R68, 1.4426950216293334961 ;  /* 0x3fb8aa3b44447820 */ /* 0x000fe40000400000 */
[----:B------:R-:W-:Y:S02]  /*fbc0*/  FMUL R69, R69, 1.4426950216293334961 ;  /* 0x3fb8aa3b45457820 */ /* 0x000fe40000400000 */
[----:B------:R-:W-:-:S03]  /*fbd0*/  FADD R7, R0, R2 ;  /* 0x0000000200077221 */ /* 0x000fc60000000000 */
[----:B------:R-:W1:Y:S01]  /*fbe0*/  MUFU.EX2 R79, R75 ;  /* 0x0000004b004f7308 */ /* 0x000e620000000800 */
[----:B------:R-:W-:Y:S04]  /*fbf0*/  STL [R1+0x19c], R24 ;  /* 0x00019c1801007387 */ /* 0x000fe80000100800 */
[----:B---3--:R-:W-:Y:S03]  /*fc00*/  LDS R74, [R117+0x40580] ;  /* 0x04058000754a7984 */ /* 0x008fe60000000800 */
[----:B----4-:R-:W3:Y:S08]  /*fc10*/  MUFU.EX2 R0, R68 ;  /* 0x0000004400007308 */ /* 0x010ef00000000800 */
[----:B-1----:R-:W1:Y:S01]  /*fc20*/  MUFU.EX2 R2, R69 ;  /* 0x0000004500027308 */ /* 0x002e620000000800 */
[----:B------:R-:W-:Y:S04]  /*fc30*/  STL [R1+0x21c], R78 ;  /* 0x00021c4e01007387 */ /* 0x000fe80000100800 */
[----:B------:R-:W-:Y:S04]  /*fc40*/  STL [R1+0x198], R25 ;  /* 0x0001981901007387 */ /* 0x000fe80000100800 */
[----:B------:R-:W-:Y:S01]  /*fc50*/  STL [R1+0x140], R79 ;  /* 0x0001404f01007387 */ /* 0x000fe20000100800 */
[----:B--2---:R-:W-:-:S02]  /*fc60*/  FMNMX R27, R72, R26, !PT ;  /* 0x0000001a481b7209 */ /* 0x004fc40007800000 */
[----:B0-----:R-:W-:-:S03]  /*fc70*/  FMNMX R120, R6, R3, !PT ;  /* 0x0000000306787209 */ /* 0x001fc60007800000 */
[--C-:B------:R-:W-:Y:S01]  /*fc80*/  FFMA R70, R70, c[0x0][0x188], -R27.reuse ;  /* 0x0000620046467a23 */ /* 0x100fe2000000081b */
[----:B------:R-:W0:Y:S01]  /*fc90*/  SHFL.BFLY PT, R76, R7, 0x2, 0x1f ;  /* 0x0c401f00074c7f89 */ /* 0x000e2200000e0000 */
[----:B------:R-:W-:Y:S02]  /*fca0*/  FFMA R71, R71, c[0x0][0x188], -R27 ;  /* 0x0000620047477a23 */ /* 0x000fe4000000081b */
[----:B------:R-:W-:Y:S01]  /*fcb0*/  FMUL R70, R70, 1.4426950216293334961 ;  /* 0x3fb8aa3b46467820 */ /* 0x000fe20000400000 */
[----:B------:R-:W-:Y:S01]  /*fcc0*/  LDS R75, [R117+0x40540] ;  /* 0x04054000754b7984 */ /* 0x000fe20000000800 */
[----:B------:R-:W-:Y:S02]  /*fcd0*/  FMUL R6, R71, 1.4426950216293334961 ;  /* 0x3fb8aa3b47067820 */ /* 0x000fe40000400000 */
[----:B------:R-:W2:Y:S01]  /*fce0*/  MUFU.EX2 R4, R70 ;  /* 0x0000004600047308 */ /* 0x000ea20000000800 */
[----:B------:R-:W-:Y:S01]  /*fcf0*/  STL [R1+0x194], R27 ;  /* 0x0001941b01007387 */ /* 0x000fe20000100800 */
[----:B------:R-:W-:-:S02]  /*fd00*/  FFMA R113, R64, c[0x0][0x188], -R120 ;  /* 0x0000620040717a23 */ /* 0x000fc40000000878 */
[----:B------:R-:W-:Y:S01]  /*fd10*/  FADD R112, R78, R79 ;  /* 0x0000004f4e707221 */ /* 0x000fe20000000000 */
[----:B------:R-:W-:Y:S03]  /*fd20*/  LDS R72, [R117+0x40600] ;  /* 0x0406000075487984 */ /* 0x000fe60000000800 */
[----:B------:R-:W4:Y:S01]  /*fd30*/  MUFU.EX2 R125, R6 ;  /* 0x00000006007d7308 */ /* 0x000f220000000800 */
[----:B---3--:R-:W-:Y:S04]  /*fd40*/  STL [R1+0x20c], R0 ;  /* 0x00020c0001007387 */ /* 0x008fe80000100800 */
[----:B-1----:R-:W-:Y:S04]  /*fd50*/  STL [R1+0x208], R2 ;  /* 0x0002080201007387 */ /* 0x002fe80000100800 */
[----:B--2---:R-:W-:Y:S04]  /*fd60*/  STL [R1+0x204], R4 ;  /* 0x0002040401007387 */ /* 0x004fe80000100800 */
[----:B------:R-:W-:Y:S04]  /*fd70*/  STL [R1+0x190], R120 ;  /* 0x0001907801007387 */ /* 0x000fe80000100800 */
[----:B----4-:R-:W-:Y:S04]  /*fd80*/  STL [R1+0x200], R125 ;  /* 0x0002007d01007387 */ /* 0x010fe80000100800 */
[----:B------:R-:W2:Y:S04]  /*fd90*/  LDL.LU R119, [R1+0x494] ;  /* 0x0004940001777983 */ /* 0x000ea80000300800 */
[----:B------:R-:W3:Y:S04]  /*fda0*/  LDL.LU R116, [R1+0x498] ;  /* 0x0004980001747983 */ /* 0x000ee80000300800 */
[----:B------:R-:W4:Y:S01]  /*fdb0*/  LDL.LU R114, [R1+0x49c] ;  /* 0x00049c0001727983 */ /* 0x000f220000300800 */
[----:B0-----:R-:W-:-:S03]  /*fdc0*/  FADD R7, R7, R76 ;  /* 0x0000004c07077221 */ /* 0x001fc60000000000 */
[----:B------:R-:W-:Y:S04]  /*fdd0*/  LDS R79, [R117+0x40440] ;  /* 0x04044000754f7984 */ /* 0x000fe80000000800 */
[----:B------:R-:W0:Y:S01]  /*fde0*/  SHFL.BFLY PT, R73, R7, 0x1, 0x1f ;  /* 0x0c201f0007497f89 */ /* 0x000e2200000e0000 */
[----:B------:R-:W-:-:S03]  /*fdf0*/  FADD R109, R0, R2 ;  /* 0x00000002006d7221 */ /* 0x000fc60000000000 */
[----:B------:R-:W-:Y:S04]  /*fe00*/  LDS R78, [R117+0x40480] ;  /* 0x04048000754e7984 */ /* 0x000fe80000000800 */
[----:B------:R-:W-:Y:S04]  /*fe10*/  LDS R76, [R117+0x40500] ;  /* 0x04050000754c7984 */ /* 0x000fe80000000800 */
[----:B------:R-:W-:Y:S04]  /*fe20*/  LDS R71, [R117+0x40640] ;  /* 0x0406400075477984 */ /* 0x000fe80000000800 */
[----:B------:R-:W-:Y:S04]  /*fe30*/  LDS R70, [R117+0x40680] ;  /* 0x0406800075467984 */ /* 0x000fe80000000800 */
[----:B------:R-:W-:Y:S01]  /*fe40*/  LDS R69, [R117+0x406c0] ;  /* 0x0406c00075457984 */ /* 0x000fe20000000800 */
[----:B0-----:R-:W-:-:S03]  /*fe50*/  FADD R110, R7, R73 ;  /* 0x00000049076e7221 */ /* 0x001fc60000000000 */
[----:B------:R-:W-:Y:S04]  /*fe60*/  LDS R68, [R117+0x40700] ;  /* 0x0407000075447984 */ /* 0x000fe80000000800 */
[----:B------:R-:W-:Y:S04]  /*fe70*/  LDS R73, [R117+0x405c0] ;  /* 0x0405c00075497984 */ /* 0x000fe80000000800 */
[----:B------:R-:W-:Y:S04]  /*fe80*/  LDS R64, [R117+0x40740] ;  /* 0x0407400075407984 */ /* 0x000fe80000000800 */
[----:B------:R-:W-:Y:S04]  /*fe90*/  LDS R7, [R117+0x40780] ;  /* 0x0407800075077984 */ /* 0x000fe80000000800 */
[----:B------:R-:W-:Y:S04]  /*fea0*/  LDS R6, [R117+0x407c0] ;  /* 0x0407c00075067984 */ /* 0x000fe80000000800 */
[----:B------:R-:W-:Y:S06]  /*feb0*/  BAR.SYNC.DEFER_BLOCKING 0x0 ;  /* 0x0000000000007b1d */ /* 0x000fec0000010000 */
[----:B------:R-:W0:Y:S04]  /*fec0*/  SHFL.BFLY PT, R106, R109, 0x2, 0x1f ;  /* 0x0c401f006d6a7f89 */ /* 0x000e2800000e0000 */
[----:B------:R-:W1:Y:S01]  /*fed0*/  SHFL.BFLY PT, R111, R112, 0x2, 0x1f ;  /* 0x0c401f00706f7f89 */ /* 0x000e6200000e0000 */
[----:B------:R-:W-:-:S03]  /*fee0*/  FFMA R65, R65, c[0x0][0x188], -R120 ;  /* 0x0000620041417a23 */ /* 0x000fc60000000878 */
[----:B------:R0:W-:Y:S02]  /*fef0*/  @P0 STS [R5+0x40000], R110 ;  /* 0x0400006e05000388 */ /* 0x0001e40000000800 */
[----:B0-----:R-:W-:-:S04]  /*ff00*/  FMUL R110, R113, 1.4426950216293334961 ;  /* 0x3fb8aa3b716e7820 */ /* 0x001fc80000400000 */
[----:B------:R0:W1:Y:S02]  /*ff10*/  MUFU.EX2 R0, R110 ;  /* 0x0000006e00007308 */ /* 0x0000640000000800 */
[----:B0-----:R-:W-:Y:S02]  /*ff20*/  FMUL R110, R65, 1.4426950216293334961 ;  /* 0x3fb8aa3b416e7820 */ /* 0x001fe40000400000 */
[----:B------:R-:W-:-:S04]  /*ff30*/  FADD R65, R109, R106 ;  /* 0x0000006a6d417221 */ /* 0x000fc80000000000 */
[----:B------:R-:W0:Y:S01]  /*ff40*/  MUFU.EX2 R2, R110 ;  /* 0x0000006e00027308 */ /* 0x000e220000000800 */
[----:B-1----:R-:W-:Y:S01]  /*ff50*/  FADD R111, R112, R111 ;  /* 0x0000006f706f7221 */ /* 0x002fe20000000000 */
[----:B------:R1:W-:Y:S01]  /*ff60*/  STL [R1+0x1fc], R0 ;  /* 0x0001fc0001007387 */ /* 0x0003e20000100800 */
[----:B--2---:R-:W-:Y:S02]  /*ff70*/  FMNMX R118, R108, R119, !PT ;  /* 0x000000776c767209 */ /* 0x004fe40007800000 */
[----:B---3--:R-:W-:-:S03]  /*ff80*/  FMNMX R115, R107, R116, !PT ;  /* 0x000000746b737209 */ /* 0x008fc60007800000 */
[----:B------:R-:W-:-:S04]  /*ff90*/  FFMA R66, R66, c[0x0][0x188], -R118 ;  /* 0x0000620042427a23 */ /* 0x000fc80000000876 */
[----:B------:R-:W-:Y:S02]  /*ffa0*/  FMUL R107, R66, 1.4426950216293334961 ;  /* 0x3fb8aa3b426b7820 */ /* 0x000fe40000400000 */
[----:B------:R-:W-:Y:S02]  /*ffb0*/  FFMA R109, R60, c[0x0][0x188], -R115 ;  /* 0x000062003c6d7a23 */ /* 0x000fe40000000873 */
[----:B------:R-:W-:Y:S02]  /*ffc0*/  FADD R60, R4, R125 ;  /* 0x0000007d043c7221 */ /* 0x000fe40000000000 */
[----:B------:R-:W-:Y:S01]  /*ffd0*/  FFMA R67, R67, c[0x0][0x188], -R118 ;  /* 0x0000620043437a23 */ /* 0x000fe20000000876 */
[----:B------:R2:W3:Y:S01]  /*ffe0*/  MUFU.EX2 R124, R107 ;  /* 0x0000006b007c7308 */ /* 0x0004e20000000800 */
[----:B------:R-:W-:Y:S02]  /*fff0*/  FFMA R61, R61, c[0x0][0x188], -R115 ;  /* 0x000062003d3d7a23 */ /* 0x000fe40000000873 */
[----:B------:R-:W-:-:S02]  /*10000*/  FMUL R108, R67, 1.4426950216293334961 ;  /* 0x3fb8aa3b436c7820 */ /* 0x000fc40000400000 */
[----:B------:R-:W-:Y:S01]  /*10010*/  FMUL R109, R109, 1.4426950216293334961 ;  /* 0x3fb8aa3b6d6d7820 */ /* 0x000fe20000400000 */
[----:B--2---:R-:W2:Y:S01]  /*10020*/  SHFL.BFLY PT, R107, R60, 0x2, 0x1f ;  /* 0x0c401f003c6b7f89 */ /* 0x004ea200000e0000 */
[----:B------:R-:W-:Y:S01]  /*10030*/  FMUL R61, R61, 1.4426950216293334961 ;  /* 0x3fb8aa3b3d3d7820 */ /* 0x000fe20000400000 */
[----:B------:R-:W0:Y:S08]  /*10040*/  MUFU.EX2 R113, R108 ;  /* 0x0000006c00717308 */ /* 0x000e300000000800 */
[----:B------:R-:W1:Y:S08]  /*10050*/  MUFU.EX2 R110, R109 ;  /* 0x0000006d006e7308 */ /* 0x000e700000000800 */
[----:B------:R-:W1:Y:S01]  /*10060*/  MUFU.EX2 R112, R61 ;  /* 0x0000003d00707308 */ /* 0x000e620000000800 */
[----:B------:R-:W-:Y:S01]  /*10070*/  STL [R1+0x18c], R118 ;  /* 0x00018c7601007387 */ /* 0x000fe20000100800 */
[----:B0-----:R-:W-:Y:S01]  /*10080*/  FADD R67, R0, R2 ;  /* 0x0000000200437221 */ /* 0x001fe20000000000 */
[----:B----4-:R-:W-:-:S02]  /*10090*/  FMNMX R4, R105, R114, !PT ;  /* 0x0000007269047209 */ /* 0x010fc40007800000 */
[----:B------:R-:W-:Y:S04]  /*100a0*/  STL [R1+0x1f8], R2 ;  /* 0x0001f80201007387 */ /* 0x000fe80000100800 */
[----:B------:R-:W-:Y:S04]  /*100b0*/  STL [R1+0x188], R115 ;  /* 0x0001887301007387 */ /* 0x000fe80000100800 */
[----:B---3--:R-:W-:Y:S04]  /*100c0*/  STL [R1+0x1f4], R124 ;  /* 0x0001f47c01007387 */ /* 0x008fe80000100800 */
[----:B-1----:R-:W3:Y:S01]  /*100d0*/  LDL R0, [R1+0x4a0] ;  /* 0x0004a00001007983 */ /* 0x002ee20000100800 */
[----:B--2---:R-:W-:-:S03]  /*100e0*/  FADD R60, R60, R107 ;  /* 0x0000006b3c3c7221 */ /* 0x004fc60000000000 */
[----:B------:R-:W-:Y:S04]  /*100f0*/  STL [R1+0x1f0], R113 ;  /* 0x0001f07101007387 */ /* 0x000fe80000100800 */
[----:B------:R-:W-:Y:S04]  /*10100*/  STL [R1+0x1ac], R110 ;  /* 0x0001ac6e01007387 */ /* 0x000fe80000100800 */
[----:B------:R-:W-:Y:S04]  /*10110*/  STL [R1+0x12c], R112 ;  /* 0x00012c7001007387 */ /* 0x000fe80000100800 */
[----:B------:R-:W-:Y:S04]  /*10120*/  STL [R1+0x184], R4 ;  /* 0x0001840401007387 */ /* 0x000fe80000100800 */
[----:B------:R-:W2:Y:S04]  /*10130*/  LDL R107, [R1+0x4a4] ;  /* 0x0004a400016b7983 */ /* 0x000ea80000100800 */
[----:B------:R-:W0:Y:S04]  /*10140*/  SHFL.BFLY PT, R66, R65, 0x1, 0x1f ;  /* 0x0c201f0041427f89 */ /* 0x000e2800000e0000 */
[----:B------:R-:W1:Y:S01]  /*10150*/  SHFL.BFLY PT, R108, R67, 0x2, 0x1f ;  /* 0x0c401f00436c7f89 */ /* 0x000e6200000e0000 */
[----:B------:R-:W-:-:S02]  /*10160*/  FFMA R105, R63, c[0x0][0x188], -R4 ;  /* 0x000062003f697a23 */ /* 0x000fc40000000804 */
[----:B------:R-:W-:Y:S02]  /*10170*/  FADD R63, R110, R112 ;  /* 0x000000706e3f7221 */ /* 0x000fe40000000000 */
[----:B------:R-:W-:Y:S02]  /*10180*/  FFMA R62, R62, c[0x0][0x188], -R4 ;  /* 0x000062003e3e7a23 */ /* 0x000fe40000000804 */
[----:B------:R-:W-:Y:S02]  /*10190*/  FMUL R105, R105, 1.4426950216293334961 ;  /* 0x3fb8aa3b69697820 */ /* 0x000fe40000400000 */
[----:B------:R-:W-:Y:S02]  /*101a0*/  FMUL R62, R62, 1.4426950216293334961 ;  /* 0x3fb8aa3b3e3e7820 */ /* 0x000fe40000400000 */
[----:B0-----:R-:W-:Y:S02]  /*101b0*/  FADD R66, R65, R66 ;  /* 0x0000004241427221 */ /* 0x001fe40000000000 */
[----:B------:R-:W0:Y:S01]  /*101c0*/  SHFL.BFLY PT, R65, R63, 0x2, 0x1f ;  /* 0x0c401f003f417f89 */ /* 0x000e2200000e0000 */
[----:B------:R-:W4:Y:S01]  /*101d0*/  MUFU.EX2 R2, R62 ;  /* 0x0000003e00027308 */ /* 0x000f220000000800 */
[----:B-1----:R-:W-:-:S07]  /*101e0*/  FADD R61, R67, R108 ;  /* 0x0000006c433d7221 */ /* 0x002fce0000000000 */
[----:B------:R-:W1:Y:S01]  /*101f0*/  MUFU.EX2 R108, R105 ;  /* 0x00000069006c7308 */ /* 0x000e620000000800 */
[----:B----4-:R4:W-:Y:S01]  /*10200*/  STL [R1+0x1a8], R2 ;  /* 0x0001a80201007387 */ /* 0x0109e20000100800 */
[----:B0-----:R-:W-:-:S03]  /*10210*/  FADD R63, R63, R65 ;  /* 0x000000413f3f7221 */ /* 0x001fc60000000000 */
[----:B-1----:R-:W-:Y:S01]  /*10220*/  STL [R1+0x128], R108 ;  /* 0x0001286c01007387 */ /* 0x002fe20000100800 */
[----:B------:R-:W-:-:S03]  /*10230*/  FADD R65, R2, R108 ;  /* 0x0000006c02417221 */ /* 0x000fc60000000000 */
[----:B----4-:R-:W4:Y:S04]  /*10240*/  LDL R2, [R1+0x4a8] ;  /* 0x0004a80001027983 */ /* 0x010f280000100800 */
[----:B------:R-:W0:Y:S01]  /*10250*/  SHFL.BFLY PT, R106, R111, 0x1, 0x1f ;  /* 0x0c201f006f6a7f89 */ /* 0x000e2200000e0000 */
[----:B------:R-:W-:-:S03]  /*10260*/  FADD R62, R124, R113 ;  /* 0x000000717c3e7221 */ /* 0x000fc60000000000 */
[----:B------:R-:W-:Y:S04]  /*10270*/  @P0 STS [R5+0x40080], R66 ;  /* 0x0400804205000388 */ /* 0x000fe80000000800 */
[----:B------:R-:W1:Y:S04]  /*10280*/  SHFL.BFLY PT, R66, R62, 0x2, 0x1f ;  /* 0x0c401f003e427f89 */ /* 0x000e6800000e0000 */
[----:B------:R-:W1:Y:S01]  /*10290*/  SHFL.BFLY PT, R67, R61, 0x1, 0x1f ;  /* 0x0c201f003d437f89 */ /* 0x000e6200000e0000 */
[----:B0-----:R-:W-:-:S05]  /*102a0*/  FADD R106, R111, R106 ;  /* 0x0000006a6f6a7221 */ /* 0x001fca0000000000 */
[----:B------:R-:W-:Y:S04]  /*102b0*/  @P0 STS [R5+0x40040], R106 ;  /* 0x0400406a05000388 */ /* 0x000fe80000000800 */
[----:B------:R-:W0:Y:S01]  /*102c0*/  SHFL.BFLY PT, R106, R60, 0x1, 0x1f ;  /* 0x0c201f003c6a7f89 */ /* 0x000e2200000e0000 */
[----:B-1----:R-:W-:-:S03]  /*102d0*/  FADD R62, R62, R66 ;  /* 0x000000423e3e7221 */ /* 0x002fc60000000000 */
[----:B------:R-:W1:Y:S01]  /*102e0*/  SHFL.BFLY PT, R66, R65, 0x2, 0x1f ;  /* 0x0c401f0041427f89 */ /* 0x000e6200000e0000 */
[----:B------:R-:W-:-:S03]  /*102f0*/  FADD R61, R61, R67 ;  /* 0x000000433d3d7221 */ /* 0x000fc60000000000 */
[----:B------:R-:W1:Y:S01]  /*10300*/  SHFL.BFLY PT, R67, R62, 0x1, 0x1f ;  /* 0x0c201f003e437f89 */ /* 0x000e6200000e0000 */
[----:B0-----:R-:W-:Y:S01]  /*10310*/  FADD R60, R60, R106 ;  /* 0x0000006a3c3c7221 */ /* 0x001fe20000000000 */
[----:B---3--:R-:W-:-:S05]  /*10320*/  FMNMX R0, R104, R0, !PT ;  /* 0x0000000068007209 */ /* 0x008fca0007800000 */
[--C-:B------:R-:W-:Y:S02]  /*10330*/  FFMA R56, R56, c[0x0][0x188], -R0.reuse ;  /* 0x0000620038387a23 */ /* 0x100fe40000000800 */
[----:B------:R-:W-:Y:S02]  /*10340*/  FFMA R57, R57, c[0x0][0x188], -R0 ;  /* 0x0000620039397a23 */ /* 0x000fe40000000800 */
[----:B------:R-:W-:Y:S02]  /*10350*/  FMUL R56, R56, 1.4426950216293334961 ;  /* 0x3fb8aa3b38387820 */ /* 0x000fe40000400000 */
[----:B------:R-:W-:Y:S01]  /*10360*/  FMUL R57, R57, 1.4426950216293334961 ;  /* 0x3fb8aa3b39397820 */ /* 0x000fe20000400000 */
[----:B--2---:R-:W-:-:S05]  /*10370*/  FMNMX R106, R103, R107, !PT ;  /* 0x0000006b676a7209 */ /* 0x004fca0007800000 */
[--C-:B------:R-:W-:Y:S02]  /*10380*/  FFMA R58, R58, c[0x0][0x188], -R106.reuse ;  /* 0x000062003a3a7a23 */ /* 0x100fe4000000086a */
[----:B------:R-:W-:Y:S02]  /*10390*/  FFMA R59, R59, c[0x0][0x188], -R106 ;  /* 0x000062003b3b7a23 */ /* 0x000fe4000000086a */
[----:B------:R-:W-:Y:S01]  /*103a0*/  FMUL R58, R58, 1.4426950216293334961 ;  /* 0x3fb8aa3b3a3a7820 */ /* 0x000fe20000400000 */
[----:B------:R-:W0:Y:S01]  /*103b0*/  MUFU.EX2 R105, R56 ;  /* 0x0000003800697308 */ /* 0x000e220000000800 */
[----:B------:R-:W-:-:S07]  /*103c0*/  FMUL R59, R59, 1.4426950216293334961 ;  /* 0x3fb8aa3b3b3b7820 */ /* 0x000fce0000400000 */
[----:B------:R1:W-:Y:S02]  /*103d0*/  MUFU.EX2 R103, R57 ;  /* 0x0000003900677308 */ /* 0x0003e40000000800 */
[----:B-1----:R-:W-:-:S06]  /*103e0*/  FADD R57, R65, R66 ;  /* 0x0000004241397221 */ /* 0x002fcc0000000000 */
[----:B------:R-:W1:Y:S08]  /*103f0*/  MUFU.EX2 R66, R58 ;  /* 0x0000003a00427308 */ /* 0x000e700000000800 */
[----:B------:R-:W2:Y:S01]  /*10400*/  MUFU.EX2 R111, R59 ;  /* 0x0000003b006f7308 */ /* 0x000ea20000000800 */
[----:B------:R-:W-:Y:S01]  /*10410*/  STL [R1+0x180], R0 ;  /* 0x0001800001007387 */ /* 0x000fe20000100800 */
[----:B------:R-:W-:-:S03]  /*10420*/  FADD R56, R62, R67 ;  /* 0x000000433e387221 */ /* 0x000fc60000000000 */
[----:B0-----:R-:W-:Y:S04]  /*10430*/  STL [R1+0x1a4], R105 ;  /* 0x0001a46901007387 */ /* 0x001fe80000100800 */
[----:B------:R-:W-:Y:S04]  /*10440*/  STL [R1+0x17c], R106 ;  /* 0x00017c6a01007387 */ /* 0x000fe80000100800 */
[----:B-1----:R-:W-:Y:S04]  /*10450*/  STL [R1+0x14c], R66 ;  /* 0x00014c4201007387 */ /* 0x002fe80000100800 */
[----:B------:R-:W3:Y:S04]  /*10460*/  LDL R65, [R1+0x4b0] ;  /* 0x0004b00001417983 */ /* 0x000ee80000100800 */
[----:B------:R-:W-:Y:S04]  /*10470*/  STL [R1+0x840], R103 ;  /* 0x0008406701007387 */ /* 0x000fe80000100800 */
[----:B------:R0:W-:Y:S04]  /*10480*/  @P0 STS [R5+0x40140], R56 ;  /* 0x0401403805000388 */ /* 0x0001e80000000800 */
[----:B--2---:R1:W-:Y:S01]  /*10490*/  STL [R1+0x844], R111 ;  /* 0x0008446f01007387 */ /* 0x0043e20000100800 */
[----:B0-----:R-:W-:-:S03]  /*104a0*/  FADD R56, R66, R111 ;  /* 0x0000006f42387221 */ /* 0x001fc60000000000 */
[----:B-1----:R-:W2:Y:S01]  /*104b0*/  LDL.LU R111, [R1+0x4ac] ;  /* 0x0004ac00016f7983 */ /* 0x002ea20000300800 */
[----:B----4-:R-:W-:-:S03]  /*104c0*/  FMNMX R102, R102, R2, !PT ;  /* 0x0000000266667209 */ /* 0x010fc60007800000 */
[----:B------:R-:W4:Y:S04]  /*104d0*/  LDL R2, [R1+0x4b4] ;  /* 0x0004b40001027983 */ /* 0x000f280000100800 */
[----:B------:R-:W0:Y:S01]  /*104e0*/  SHFL.BFLY PT, R62, R57, 0x1, 0x1f ;  /* 0x0c201f00393e7f89 */ /* 0x000e2200000e0000 */
[----:B------:R-:W-:-:S03]  /*104f0*/  FADD R58, R105, R103 ;  /* 0x00000067693a7221 */ /* 0x000fc60000000000 */
[----:B------:R1:W-:Y:S01]  /*10500*/  @P0 STS [R5+0x400c0], R60 ;  /* 0x0400c03c05000388 */ /* 0x0003e20000000800 */
[----:B------:R-:W-:-:S03]  /*10510*/  FFMA R53, R53, c[0x0][0x188], -R102 ;  /* 0x0000620035357a23 */ /* 0x000fc60000000866 */
[----:B-1----:R-:W4:Y:S01]  /*10520*/  LDL R60, [R1+0x4b8] ;  /* 0x0004b800013c7983 */ /* 0x002f220000100800 */
[----:B0-----:R-:W-:-:S03]  /*10530*/  FADD R62, R57, R62 ;  /* 0x0000003e393e7221 */ /* 0x001fc60000000000 */
[----:B------:R-:W0:Y:S01]  /*10540*/  SHFL.BFLY PT, R57, R56, 0x2, 0x1f ;  /* 0x0c401f0038397f89 */ /* 0x000e2200000e0000 */
[----:B------:R-:W-:-:S03]  /*10550*/  FMUL R53, R53, 1.4426950216293334961 ;  /* 0x3fb8aa3b35357820 */ /* 0x000fc60000400000 */
[----:B------:R3:W-:Y:S04]  /*10560*/  @P0 STS [R5+0x40100], R61 ;  /* 0x0401003d05000388 */ /* 0x0007e80000000800 */
[----:B------:R-:W-:Y:S04]  /*10570*/  STL [R1+0x178], R102 ;  /* 0x0001786601007387 */ /* 0x000fe80000100800 */
[----:B------:R-:W1:Y:S01]  /*10580*/  SHFL.BFLY PT, R59, R58, 0x2, 0x1f ;  /* 0x0c401f003a3b7f89 */ /* 0x000e6200000e0000 */
[----:B---3--:R-:W-:Y:S02]  /*10590*/  FMNMX R61, R100, R65, !PT ;  /* 0x00000041643d7209 */ /* 0x008fe40007800000 */
[----:B--2---:R-:W-:-:S05]  /*105a0*/  FMNMX R103, R101, R111, !PT ;  /* 0x0000006f65677209 */ /* 0x004fca0007800000 */
[----:B------:R-:W-:Y:S01]  /*105b0*/  FFMA R55, R55, c[0x0][0x188], -R103 ;  /* 0x0000620037377a23 */ /* 0x000fe20000000867 */
[----:B------:R0:W-:Y:S01]  /*105c0*/  MUFU.EX2 R101, R53 ;  /* 0x0000003500657308 */ /* 0x0001e20000000800 */
[----:B------:R-:W-:Y:S02]  /*105d0*/  STL [R1+0x174], R103 ;  /* 0x0001746701007387 */ /* 0x000fe40000100800 */
[----:B------:R-:W-:Y:S02]  /*105e0*/  FMUL R55, R55, 1.4426950216293334961 ;  /* 0x3fb8aa3b37377820 */ /* 0x000fe40000400000 */
[----:B0-----:R-:W-:Y:S02]  /*105f0*/  FADD R53, R56, R57 ;  /* 0x0000003938357221 */ /* 0x001fe40000000000 */
[----:B------:R-:W2:Y:S01]  /*10600*/  LDL R56, [R1+0x4bc] ;  /* 0x0004bc0001387983 */ /* 0x000ea20000100800 */
[----:B------:R0:W-:Y:S03]  /*10610*/  MUFU.EX2 R100, R55 ;  /* 0x0000003700647308 */ /* 0x0001e60000000800 */
[----:B------:R-:W-:Y:S04]  /*10620*/  STL [R1+0x170], R61 ;  /* 0x0001703d01007387 */ /* 0x000fe80000100800 */
[----:B0-----:R-:W3:Y:S01]  /*10630*/  LDL R55, [R1+0x4c0] ;  /* 0x0004c00001377983 */ /* 0x001ee20000100800 */
[----:B----4-:R-:W-:-:S05]  /*10640*/  FMNMX R2, R95, R2, !PT ;  /* 0x000000025f027209 */ /* 0x010fca0007800000 */
[----:B------:R0:W-:Y:S01]  /*10650*/  STL [R1+0x16c], R2 ;  /* 0x00016c0201007387 */ /* 0x0001e20000100800 */
[--C-:B------:R-:W-:Y:S02]  /*10660*/  FFMA R50, R50, c[0x0][0x188], -R2.reuse ;  /* 0x0000620032327a23 */ /* 0x100fe40000000802 */
[----:B------:R-:W-:Y:S02]  /*10670*/  FFMA R51, R51, c[0x0][0x188], -R2 ;  /* 0x0000620033337a23 */ /* 0x000fe40000000802 */
[----:B0-----:R-:W4:Y:S01]  /*10680*/  LDL R2, [R1+0x4c4] ;  /* 0x0004c40001027983 */ /* 0x001f220000100800 */
[----:B------:R-:W-:Y:S02]  /*10690*/  FFMA R52, R52, c[0x0][0x188], -R102 ;  /* 0x0000620034347a23 */ /* 0x000fe40000000866 */
[----:B-1----:R-:W-:Y:S02]  /*106a0*/  FADD R59, R58, R59 ;  /* 0x0000003b3a3b7221 */ /* 0x002fe40000000000 */
[----:B------:R-:W-:-:S02]  /*106b0*/  FFMA R54, R54, c[0x0][0x188], -R103 ;  /* 0x0000620036367a23 */ /* 0x000fc40000000867 */
[----:B------:R-:W-:Y:S02]  /*106c0*/  FMUL R58, R52, 1.4426950216293334961 ;  /* 0x3fb8aa3b343a7820 */ /* 0x000fe40000400000 */
[----:B------:R-:W-:Y:S01]  /*106d0*/  FMUL R54, R54, 1.4426950216293334961 ;  /* 0x3fb8aa3b36367820 */ /* 0x000fe20000400000 */
[----:B------:R-:W0:Y:S01]  /*106e0*/  SHFL.BFLY PT, R52, R59, 0x1, 0x1f ;  /* 0x0c201f003b347f89 */ /* 0x000e2200000e0000 */
[--C-:B------:R-:W-:Y:S02]  /*106f0*/  FFMA R48, R48, c[0x0][0x188], -R61.reuse ;  /* 0x0000620030307a23 */ /* 0x100fe4000000083d */
[----:B------:R-:W-:Y:S01]  /*10700*/  FFMA R49, R49, c[0x0][0x188], -R61 ;  /* 0x0000620031317a23 */ /* 0x000fe2000000083d */
[----:B------:R1:W-:Y:S01]  /*10710*/  MUFU.EX2 R110, R54 ;  /* 0x00000036006e7308 */ /* 0x0003e20000000800 */
[----:B------:R-:W-:Y:S02]  /*10720*/  FMUL R48, R48, 1.4426950216293334961 ;  /* 0x3fb8aa3b30307820 */ /* 0x000fe40000400000 */
[----:B------:R-:W-:Y:S01]  /*10730*/  FMUL R49, R49, 1.4426950216293334961 ;  /* 0x3fb8aa3b31317820 */ /* 0x000fe20000400000 */
[----:B-1----:R-:W1:Y:S04]  /*10740*/  SHFL.BFLY PT, R54, R53, 0x1, 0x1f ;  /* 0x0c201f0035367f89 */ /* 0x002e6800000e0000 */
[----:B------:R-:W-:Y:S08]  /*10750*/  MUFU.EX2 R108, R48 ;  /* 0x00000030006c7308 */ /* 0x000ff00000000800 */
[----:B------:R-:W1:Y:S01]  /*10760*/  MUFU.EX2 R95, R49 ;  /* 0x00000031005f7308 */ /* 0x000e620000000800 */
[----:B------:R-:W-:-:S02]  /*10770*/  FMUL R50, R50, 1.4426950216293334961 ;  /* 0x3fb8aa3b32327820 */ /* 0x000fc40000400000 */
[----:B0-----:R-:W-:Y:S02]  /*10780*/  FADD R52, R59, R52 ;  /* 0x000000343b347221 */ /* 0x001fe40000000000 */
[----:B------:R-:W-:-:S03]  /*10790*/  FMUL R51, R51, 1.4426950216293334961 ;  /* 0x3fb8aa3b33337820 */ /* 0x000fc60000400000 */
[----:B------:R1:W-:Y:S01]  /*107a0*/  MUFU.EX2 R107, R50 ;  /* 0x00000032006b7308 */ /* 0x0003e20000000800 */
[----:B------:R-:W-:Y:S01]  /*107b0*/  @P0 STS [R5+0x40200], R52 ;  /* 0x0402003405000388 */ /* 0x000fe20000000800 */
[----:B-1----:R-:W-:-:S06]  /*107c0*/  FADD R50, R108, R95 ;  /* 0x0000005f6c327221 */ /* 0x002fcc0000000000 */
[----:B------:R0:W-:Y:S01]  /*107d0*/  MUFU.EX2 R106, R51 ;  /* 0x00000033006a7308 */ /* 0x0001e20000000800 */
[----:B------:R-:W-:Y:S01]  /*107e0*/  FADD R49, R53, R54 ;  /* 0x0000003635317221 */ /* 0x000fe20000000000 */
[----:B------:R-:W-:Y:S01]  /*107f0*/  SHFL.BFLY PT, R52, R50, 0x2, 0x1f ;  /* 0x0c401f0032347f89 */ /* 0x000fe200000e0000 */
[----:B0-----:R-:W-:-:S03]  /*10800*/  FADD R51, R110, R100 ;  /* 0x000000646e337221 */ /* 0x001fc60000000000 */
[----:B------:R-:W-:Y:S04]  /*10810*/  @P0 STS [R5+0x40240], R49 ;  /* 0x0402403105000388 */ /* 0x000fe80000000800 */
[----:B------:R-:W0:Y:S01]  /*10820*/  SHFL.BFLY PT, R49, R51, 0x2, 0x1f ;  /* 0x0c401f0033317f89 */ /* 0x000e2200000e0000 */
[----:B------:R-:W-:-:S05]  /*10830*/  FMNMX R57, R94, R60, !PT ;  /* 0x0000003c5e397209 */ /* 0x000fca0007800000 */
[----:B------:R-:W-:-:S04]  /*10840*/  FFMA R45, R45, c[0x0][0x188], -R57 ;  /* 0x000062002d2d7a23 */ /* 0x000fc80000000839 */
[----:B------:R-:W-:Y:S01]  /*10850*/  FMUL R45, R45, 1.4426950216293334961 ;  /* 0x3fb8aa3b2d2d7820 */ /* 0x000fe20000400000 */
[----:B------:R-:W-:Y:S01]  /*10860*/  STL [R1+0x168], R57 ;  /* 0x0001683901007387 */ /* 0x000fe20000100800 */
[----:B0-----:R-:W-:Y:S01]  /*10870*/  FADD R49, R51, R49 ;  /* 0x0000003133317221 */ /* 0x001fe20000000000 */
[----:B--2---:R-:W-:Y:S02]  /*10880*/  FMNMX R56, R93, R56, !PT ;  /* 0x000000385d387209 */ /* 0x004fe40007800000 */
[----:B------:R0:W-:Y:S02]  /*10890*/  MUFU.EX2 R93, R45 ;  /* 0x0000002d005d7308 */ /* 0x0001e40000000800 */
[----:B0-----:R-:W-:Y:S01]  /*108a0*/  FADD R45, R50, R52 ;  /* 0x00000034322d7221 */ /* 0x001fe20000000000 */
[----:B---3--:R-:W-:-:S05]  /*108b0*/  FMNMX R52, R92, R55, !PT ;  /* 0x000000375c347209 */ /* 0x008fca0007800000 */
[----:B------:R-:W-:-:S04]  /*108c0*/  FFMA R51, R40, c[0x0][0x188], -R52 ;  /* 0x0000620028337a23 */ /* 0x000fc80000000834 */
[----:B------:R-:W-:Y:S01]  /*108d0*/  FMUL R51, R51, 1.4426950216293334961 ;  /* 0x3fb8aa3b33337820 */ /* 0x000fe20000400000 */
[----:B------:R-:W-:Y:S03]  /*108e0*/  STL [R1+0x164], R56 ;  /* 0x0001643801007387 */ /* 0x000fe60000100800 */
[----:B------:R0:W-:Y:S01]  /*108f0*/  MUFU.EX2 R67, R51 ;  /* 0x0000003300437308 */ /* 0x0001e20000000800 */
[----:B------:R1:W-:Y:S01]  /*10900*/  STL [R1+0x160], R52 ;  /* 0x0001603401007387 */ /* 0x0003e20000100800 */
[----:B------:R-:W-:Y:S01]  /*10910*/  FFMA R41, R41, c[0x0][0x188], -R52 ;  /* 0x0000620029297a23 */ /* 0x000fe20000000834 */
[----:B----4-:R-:W-:Y:S02]  /*10920*/  FMNMX R2, R79, R2, !PT ;  /* 0x000000024f027209 */ /* 0x010fe40007800000 */
[----:B0-----:R-:W2:Y:S04]  /*10930*/  LDL R51, [R1+0x4c8] ;  /* 0x0004c80001337983 */ /* 0x001ea80000100800 */
[----:B-1----:R-:W3:Y:S01]  /*10940*/  LDL R52, [R1+0x4cc] ;  /* 0x0004cc0001347983 */ /* 0x002ee20000100800 */
[----:B------:R-:W-:-:S02]  /*10950*/  FFMA R42, R42, c[0x0][0x188], -R2 ;  /* 0x000062002a2a7a23 */ /* 0x000fc40000000802 */
[----:B------:R-:W-:Y:S01]  /*10960*/  FFMA R43, R43, c[0x0][0x188], -R2 ;  /* 0x000062002b2b7a23 */ /* 0x000fe20000000802 */
[----:B------:R0:W-:Y:S04]  /*10970*/  STL [R1+0x15c], R2 ;  /* 0x00015c0201007387 */ /* 0x0001e80000100800 */
[----:B0-----:R-:W3:Y:S01]  /*10980*/  LDL R2, [R1+0x4d0] ;  /* 0x0004d00001027983 */ /* 0x001ee20000100800 */
[----:B------:R-:W0:Y:S02]  /*10990*/  MUFU.EX2 R109, R58 ;  /* 0x0000003a006d7308 */ /* 0x000e240000000800 */
[----:B0-----:R-:W-:-:S05]  /*109a0*/  FADD R48, R109, R101 ;  /* 0x000000656d307221 */ /* 0x001fca0000000000 */
[----:B------:R-:W0:Y:S01]  /*109b0*/  SHFL.BFLY PT, R53, R48, 0x2, 0x1f ;  /* 0x0c401f0030357f89 */ /* 0x000e2200000e0000 */
[----:B------:R-:W-:Y:S02]  /*109c0*/  FFMA R54, R44, c[0x0][0x188], -R57 ;  /* 0x000062002c367a23 */ /* 0x000fe40000000839 */
[----:B------:R-:W-:Y:S01]  /*109d0*/  FADD R44, R107, R106 ;  /* 0x0000006a6b2c7221 */ /* 0x000fe20000000000 */
[----:B------:R-:W1:Y:S01]  /*109e0*/  SHFL.BFLY PT, R104, R63, 0x1, 0x1f ;  /* 0x0c201f003f687f89 */ /* 0x000e6200000e0000 */
[----:B0-----:R-:W-:-:S03]  /*109f0*/  FADD R48, R48, R53 ;  /* 0x0000003530307221 */ /* 0x001fc60000000000 */
[----:B------:R-:W0:Y:S01]  /*10a00*/  SHFL.BFLY PT, R53, R44, 0x2, 0x1f ;  /* 0x0c401f002c357f89 */ /* 0x000e2200000e0000 */
[--C-:B------:R-:W-:Y:S02]  /*10a10*/  FFMA R46, R46, c[0x0][0x188], -R56.reuse ;  /* 0x000062002e2e7a23 */ /* 0x100fe40000000838 */
[----:B------:R-:W-:Y:S02]  /*10a20*/  FFMA R47, R47, c[0x0][0x188], -R56 ;  /* 0x000062002f2f7a23 */ /* 0x000fe40000000838 */
[----:B------:R-:W-:Y:S02]  /*10a30*/  FMUL R50, R46, 1.4426950216293334961 ;  /* 0x3fb8aa3b2e327820 */ /* 0x000fe40000400000 */
[----:B-1----:R-:W-:Y:S02]  /*10a40*/  FADD R63, R63, R104 ;  /* 0x000000683f3f7221 */ /* 0x002fe40000000000 */
[----:B------:R1:W-:Y:S01]  /*10a50*/  MUFU.EX2 R104, R50 ;  /* 0x0000003200687308 */ /* 0x0003e20000000800 */
[----:B------:R-:W-:-:S02]  /*10a60*/  FMUL R47, R47, 1.4426950216293334961 ;  /* 0x3fb8aa3b2f2f7820 */ /* 0x000fc40000400000 */
[----:B------:R-:W-:Y:S02]  /*10a70*/  FMUL R54, R54, 1.4426950216293334961 ;  /* 0x3fb8aa3b36367820 */ /* 0x000fe40000400000 */
[----:B0-----:R-:W-:-:S05]  /*10a80*/  FADD R44, R44, R53 ;  /* 0x000000352c2c7221 */ /* 0x001fca0000000000 */
[----:B-1----:R-:W0:Y:S01]  /*10a90*/  SHFL.BFLY PT, R50, R44, 0x1, 0x1f ;  /* 0x0c201f002c327f89 */ /* 0x002e2200000e0000 */
[----:B------:R1:W-:Y:S01]  /*10aa0*/  MUFU.EX2 R92, R47 ;  /* 0x0000002f005c7308 */ /* 0x0003e20000000800 */
[----:B------:R-:W-:Y:S02]  /*10ab0*/  FMUL R42, R42, 1.4426950216293334961 ;  /* 0x3fb8aa3b2a2a7820 */ /* 0x000fe40000400000 */
[----:B------:R-:W-:Y:S01]  /*10ac0*/  FMUL R43, R43, 1.4426950216293334961 ;  /* 0x3fb8aa3b2b2b7820 */ /* 0x000fe20000400000 */
[----:B-1----:R-:W1:Y:S04]  /*10ad0*/  SHFL.BFLY PT, R47, R45, 0x1, 0x1f ;  /* 0x0c201f002d2f7f89 */ /* 0x002e6800000e0000 */
[----:B------:R-:W0:Y:S08]  /*10ae0*/  MUFU.EX2 R105, R54 ;  /* 0x0000003600697308 */ /* 0x000e300000000800 */
[----:B------:R0:W-:Y:S08]  /*10af0*/  MUFU.EX2 R66, R42 ;  /* 0x0000002a00427308 */ /* 0x0001f00000000800 */
[----:B------:R-:W1:Y:S01]  /*10b00*/  MUFU.EX2 R65, R43 ;  /* 0x0000002b00417308 */ /* 0x000e620000000800 */
[----:B------:R-:W1:Y:S01]  /*10b10*/  SHFL.BFLY PT, R46, R48, 0x1, 0x1f ;  /* 0x0c201f00302e7f89 */ /* 0x000e6200000e0000 */
[----:B0-----:R-:W-:-:S02]  /*10b20*/  FADD R42, R44, R50 ;  /* 0x000000322c2a7221 */ /* 0x001fc40000000000 */
[----:B------:R-:W-:Y:S02]  /*10b30*/  FMUL R41, R41, 1.4426950216293334961 ;  /* 0x3fb8aa3b29297820 */ /* 0x000fe40000400000 */
[----:B------:R-:W-:Y:S01]  /*10b40*/  FADD R44, R105, R93 ;  /* 0x0000005d692c7221 */ /* 0x000fe20000000000 */
[----:B------:R0:W-:Y:S01]  /*10b50*/  @P0 STS [R5+0x40340], R42 ;  /* 0x0403402a05000388 */ /* 0x0001e20000000800 */
[----:B------:R1:W1:Y:S03]  /*10b60*/  MUFU.EX2 R79, R41 ;  /* 0x00000029004f7308 */ /* 0x0002660000000800 */
[----:B------:R-:W1:Y:S02]  /*10b70*/  SHFL.BFLY PT, R40, R49, 0x1, 0x1f ;  /* 0x0c201f0031287f89 */ /* 0x000e6400000e0000 */
[----:B-1----:R-:W-:Y:S02]  /*10b80*/  FADD R41, R45, R47 ;  /* 0x0000002f2d297221 */ /* 0x002fe40000000000 */
[----:B0-----:R-:W-:Y:S01]  /*10b90*/  FADD R42, R66, R65 ;  /* 0x00000041422a7221 */ /* 0x001fe20000000000 */
[----:B------:R-:W0:Y:S04]  /*10ba0*/  SHFL.BFLY PT, R47, R44, 0x2, 0x1f ;  /* 0x0c401f002c2f7f89 */ /* 0x000e2800000e0000 */
[----:B------:R-:W1:Y:S01]  /*10bb0*/  SHFL.BFLY PT, R43, R42, 0x2, 0x1f ;  /* 0x0c401f002a2b7f89 */ /* 0x000e6200000e0000 */
[----:B------:R-:W-:-:S03]  /*10bc0*/  FADD R46, R48, R46 ;  /* 0x0000002e302e7221 */ /* 0x000fc60000000000 */
[----:B------:R-:W4:Y:S01]  /*10bd0*/  LDL R48, [R1+0x4d4] ;  /* 0x0004d40001307983 */ /* 0x000f220000100800 */
[----:B------:R-:W-:Y:S02]  /*10be0*/  FADD R40, R49, R40 ;  /* 0x0000002831287221 */ /* 0x000fe40000000000 */
[----:B0-----:R-:W-:Y:S01]  /*10bf0*/  FADD R44, R44, R47 ;  /* 0x0000002f2c2c7221 */ /* 0x001fe20000000000 */
[----:B--2---:R-:W-:Y:S02]  /*10c00*/  FMNMX R51, R78, R51, !PT ;  /* 0x000000334e337209 */ /* 0x004fe40007800000 */
[----:B---3--:R-:W-:-:S03]  /*10c10*/  FMNMX R49, R77, R52, !PT ;  /* 0x000000344d317209 */ /* 0x008fc60007800000 */
[----:B------:R-:W-:Y:S01]  /*10c20*/  FFMA R47, R36, c[0x0][0x188], -R51 ;  /* 0x00006200242f7a23 */ /* 0x000fe20000000833 */
[----:B------:R-:W-:Y:S01]  /*10c30*/  STL [R1+0x158], R51 ;  /* 0x0001583301007387 */ /* 0x000fe20000100800 */
[----:B-1----:R-:W-:Y:S02]  /*10c40*/  FADD R36, R42, R43 ;  /* 0x0000002b2a247221 */ /* 0x002fe40000000000 */
[----:B------:R-:W-:Y:S01]  /*10c50*/  FMUL R43, R47, 1.4426950216293334961 ;  /* 0x3fb8aa3b2f2b7820 */ /* 0x000fe20000400000 */
[----:B------:R-:W-:Y:S01]  /*10c60*/  STL [R1+0x154], R49 ;  /* 0x0001543101007387 */ /* 0x000fe20000100800 */
[----:B------:R-:W-:-:S03]  /*10c70*/  FMNMX R47, R76, R2, !PT ;  /* 0x000000024c2f7209 */ /* 0x000fc60007800000 */
[----:B------:R-:W2:Y:S04]  /*10c80*/  LDL R2, [R1+0x4d8] ;  /* 0x0004d80001027983 */ /* 0x000ea80000100800 */
[----:B------:R0:W-:Y:S04]  /*10c90*/  @P0 STS [R5+0x402c0], R40 ;  /* 0x0402c02805000388 */ /* 0x0001e80000000800 */
[----:B------:R1:W-:Y:S01]  /*10ca0*/  @P0 STS [R5+0x40300], R41 ;  /* 0x0403002905000388 */ /* 0x0003e20000000800 */
[----:B0-----:R-:W-:Y:S02]  /*10cb0*/  FADD R40, R67, R79 ;  /* 0x0000004f43287221 */ /* 0x001fe40000000000 */
[----:B-1----:R-:W-:Y:S01]  /*10cc0*/  FADD R41, R104, R92 ;  /* 0x0000005c68297221 */ /* 0x002fe20000000000 */
[----:B------:R-:W-:Y:S04]  /*10cd0*/  @P0 STS [R5+0x40280], R46 ;  /* 0x0402802e05000388 */ /* 0x000fe80000000800 */
[----:B------:R-:W0:Y:S04]  /*10ce0*/  SHFL.BFLY PT, R46, R41, 0x2, 0x1f ;  /* 0x0c401f00292e7f89 */ /* 0x000e2800000e0000 */
[----:B------:R-:W1:Y:S04]  /*10cf0*/  SHFL.BFLY PT, R45, R40, 0x2, 0x1f ;  /* 0x0c401f00282d7f89 */ /* 0x000e6800000e0000 */
[----:B------:R3:W-:Y:S02]  /*10d00*/  @P0 STS [R5+0x401c0], R62 ;  /* 0x0401c03e05000388 */ /* 0x0007e40000000800 */
[----:B---3--:R3:W-:Y:S01]  /*10d10*/  MUFU.EX2 R62, R43 ;  /* 0x0000002b003e7308 */ /* 0x0087e20000000800 */
[----:B0-----:R-:W-:-:S02]  /*10d20*/  FADD R41, R41, R46 ;  /* 0x0000002e29297221 */ /* 0x001fc40000000000 */
[----:B------:R-:W0:Y:S01]  /*10d30*/  SHFL.BFLY PT, R46, R44, 0x1, 0x1f ;  /* 0x0c201f002c2e7f89 */ /* 0x000e2200000e0000 */
[----:B-1----:R-:W-:-:S03]  /*10d40*/  FADD R40, R40, R45 ;  /* 0x0000002d28287221 */ /* 0x002fc60000000000 */
[----:B---3--:R-:W-:Y:S04]  /*10d50*/  SHFL.BFLY PT, R43, R36, 0x1, 0x1f ;  /* 0x0c201f00242b7f89 */ /* 0x008fe800000e0000 */
[----:B------:R-:W1:Y:S01]  /*10d60*/  SHFL.BFLY PT, R42, R40, 0x1, 0x1f ;  /* 0x0c201f00282a7f89 */ /* 0x000e6200000e0000 */
[----:B------:R-:W-:Y:S02]  /*10d70*/  FFMA R37, R37, c[0x0][0x188], -R51 ;  /* 0x0000620025257a23 */ /* 0x000fe40000000833 */
[----:B------:R-:W-:Y:S02]  /*10d80*/  FFMA R39, R39, c[0x0][0x188], -R49 ;  /* 0x0000620027277a23 */ /* 0x000fe40000000831 */
[----:B------:R-:W-:Y:S02]  /*10d90*/  FMUL R37, R37, 1.4426950216293334961 ;  /* 0x3fb8aa3b25257820 */ /* 0x000fe40000400000 */
[----:B------:R-:W-:-:S02]  /*10da0*/  FMUL R39, R39, 1.4426950216293334961 ;  /* 0x3fb8aa3b27277820 */ /* 0x000fc40000400000 */
[----:B------:R0:W-:Y:S01]  /*10db0*/  MUFU.EX2 R61, R37 ;  /* 0x00000025003d7308 */ /* 0x0001e20000000800 */
[----:B------:R-:W-:Y:S01]  /*10dc0*/  STL [R1+0x150], R47 ;  /* 0x0001502f01007387 */ /* 0x000fe20000100800 */
[----:B0-----:R-:W-:-:S06]  /*10dd0*/  FADD R37, R44, R46 ;  /* 0x0000002e2c257221 */ /* 0x001fcc0000000000 */
[----:B------:R1:W-:Y:S02]  /*10de0*/  MUFU.EX2 R59, R39 ;  /* 0x00000027003b7308 */ /* 0x0003e40000000800 */
[----:B-1----:R-:W-:Y:S02]  /*10df0*/  FADD R39, R40, R42 ;  /* 0x0000002a28277221 */ /* 0x002fe40000000000 */
[----:B------:R-:W-:Y:S02]  /*10e00*/  FFMA R40, R32, c[0x0][0x188], -R47 ;  /* 0x0000620020287a23 */ /* 0x000fe4000000082f */
[----:B------:R-:W-:Y:S01]  /*10e10*/  FADD R32, R36, R43 ;  /* 0x0000002b24207221 */ /* 0x000fe20000000000 */
[----:B----4-:R-:W-:-:S05]  /*10e20*/  FMNMX R44, R75, R48, !PT ;  /* 0x000000304b2c7209 */ /* 0x010fca0007800000 */
[----:B------:R-:W-:Y:S04]  /*10e30*/  STL [R1+0x148], R44 ;  /* 0x0001482c01007387 */ /* 0x000fe80000100800 */
[----:B------:R-:W3:Y:S04]  /*10e40*/  LDL R43, [R1+0x4dc] ;  /* 0x0004dc00012b7983 */ /* 0x000ee80000100800 */
[----:B------:R-:W4:Y:S01]  /*10e50*/  LDL R42, [R1+0x4e4] ;  /* 0x0004e400012a7983 */ /* 0x000f220000100800 */
[----:B--2---:R-:W-:-:S05]  /*10e60*/  FMNMX R2, R74, R2, !PT ;  /* 0x000000024a027209 */ /* 0x004fca0007800000 */
[----:B------:R0:W-:Y:S01]  /*10e70*/  STL [R1+0x124], R2 ;  /* 0x0001240201007387 */ /* 0x0001e20000100800 */
[--C-:B------:R-:W-:Y:S02]  /*10e80*/  FFMA R28, R28, c[0x0][0x188], -R2.reuse ;  /* 0x000062001c1c7a23 */ /* 0x100fe40000000802 */
[----:B------:R-:W-:Y:S02]  /*10e90*/  FFMA R29, R29, c[0x0][0x188], -R2 ;  /* 0x000062001d1d7a23 */ /* 0x000fe40000000802 */
[----:B0-----:R-:W2:Y:S01]  /*10ea0*/  LDL R2, [R1+0x4e8] ;  /* 0x0004e80001027983 */ /* 0x001ea20000100800 */
[----:B------:R-:W-:-:S03]  /*10eb0*/  FFMA R38, R38, c[0x0][0x188], -R49 ;  /* 0x0000620026267a23 */ /* 0x000fc60000000831 */
[----:B------:R-:W0:Y:S01]  /*10ec0*/  SHFL.BFLY PT, R45, R41, 0x1, 0x1f ;  /* 0x0c201f00292d7f89 */ /* 0x000e2200000e0000 */
[----:B------:R-:W-:-:S04]  /*10ed0*/  FMUL R38, R38, 1.4426950216293334961 ;  /* 0x3fb8aa3b26267820 */ /* 0x000fc80000400000 */
[----:B------:R0:W1:Y:S01]  /*10ee0*/  MUFU.EX2 R60, R38 ;  /* 0x00000026003c7308 */ /* 0x0000620000000800 */
[----:B------:R-:W-:Y:S02]  /*10ef0*/  FFMA R33, R33, c[0x0][0x188], -R47 ;  /* 0x0000620021217a23 */ /* 0x000fe4000000082f */
[--C-:B------:R-:W-:Y:S02]  /*10f00*/  FFMA R34, R34, c[0x0][0x188], -R44.reuse ;  /* 0x0000620022227a23 */ /* 0x100fe4000000082c */
[----:B------:R-:W-:Y:S02]  /*10f10*/  FMUL R36, R40, 1.4426950216293334961 ;  /* 0x3fb8aa3b28247820 */ /* 0x000fe40000400000 */
[----:B------:R-:W-:Y:S02]  /*10f20*/  FMUL R33, R33, 1.4426950216293334961 ;  /* 0x3fb8aa3b21217820 */ /* 0x000fe40000400000 */
[----:B------:R0:W-:Y:S01]  /*10f30*/  MUFU.EX2 R58, R36 ;  /* 0x00000024003a7308 */ /* 0x0001e20000000800 */
[----:B------:R-:W-:-:S02]  /*10f40*/  FFMA R35, R35, c[0x0][0x188], -R44 ;  /* 0x0000620023237a23 */ /* 0x000fc4000000082c */
[----:B0-----:R-:W-:Y:S02]  /*10f50*/  FADD R38, R41, R45 ;  /* 0x0000002d29267221 */ /* 0x001fe40000000000 */
[----:B------:R-:W-:Y:S02]  /*10f60*/  FMUL R41, R34, 1.4426950216293334961 ;  /* 0x3fb8aa3b22297820 */ /* 0x000fe40000400000 */
[----:B-1----:R-:W-:Y:S02]  /*10f70*/  FADD R34, R60, R59 ;  /* 0x0000003b3c227221 */ /* 0x002fe40000000000 */
[----:B------:R-:W-:Y:S01]  /*10f80*/  FADD R36, R62, R61 ;  /* 0x0000003d3e247221 */ /* 0x000fe20000000000 */
[----:B------:R0:W-:Y:S04]  /*10f90*/  MUFU.EX2 R57, R33 ;  /* 0x0000002100397308 */ /* 0x0001e80000000800 */
[----:B------:R-:W1:Y:S04]  /*10fa0*/  SHFL.BFLY PT, R40, R36, 0x2, 0x1f ;  /* 0x0c401f0024287f89 */ /* 0x000e6800000e0000 */
[----:B0-----:R-:W0:Y:S01]  /*10fb0*/  SHFL.BFLY PT, R33, R34, 0x2, 0x1f ;  /* 0x0c401f0022217f89 */ /* 0x001e2200000e0000 */
[----:B------:R-:W-:Y:S01]  /*10fc0*/  FMUL R35, R35, 1.4426950216293334961 ;  /* 0x3fb8aa3b23237820 */ /* 0x000fe20000400000 */
[----:B------:R-:W-:Y:S08]  /*10fd0*/  MUFU.EX2 R56, R41 ;  /* 0x0000002900387308 */ /* 0x000ff00000000800 */
[----:B------:R-:W0:Y:S01]  /*10fe0*/  MUFU.EX2 R55, R35 ;  /* 0x0000002300377308 */ /* 0x000e220000000800 */
[----:B------:R1:W-:Y:S04]  /*10ff0*/  @P0 STS [R5+0x403c0], R38 ;  /* 0x0403c02605000388 */ /* 0x0003e80000000800 */
[----:B------:R-:W-:Y:S01]  /*11000*/  @P0 STS [R5+0x40380], R37 ;  /* 0x0403802505000388 */ /* 0x000fe20000000800 */
[----:B-1----:R-:W-:-:S02]  /*11010*/  FADD R38, R36, R40 ;  /* 0x0000002824267221 */ /* 0x002fc40000000000 */
[----:B0-----:R-:W-:Y:S02]  /*11020*/  FADD R34, R34, R33 ;  /* 0x0000002122227221 */ /* 0x001fe40000000000 */
[----:B------:R-:W-:Y:S01]  /*11030*/  FADD R33, R56, R55 ;  /* 0x0000003738217221 */ /* 0x000fe20000000000 */
[----:B------:R-:W-:Y:S04]  /*11040*/  @P0 STS [R5+0x40400], R39 ;  /* 0x0404002705000388 */ /* 0x000fe80000000800 */
[----:B------:R-:W0:Y:S04]  /*11050*/  SHFL.BFLY PT, R39, R38, 0x1, 0x1f ;  /* 0x0c201f0026277f89 */ /* 0x000e2800000e0000 */
[----:B------:R-:W1:Y:S04]  /*11060*/  SHFL.BFLY PT, R37, R34, 0x1, 0x1f ;  /* 0x0c201f0022257f89 */ /* 0x000e6800000e0000 */
[----:B------:R-:W1:Y:S01]  /*11070*/  SHFL.BFLY PT, R36, R33, 0x2, 0x1f ;  /* 0x0c401f0021247f89 */ /* 0x000e6200000e0000 */
[----:B------:R-:W-:-:S02]  /*11080*/  FMUL R28, R28, 1.4426950216293334961 ;  /* 0x3fb8aa3b1c1c7820 */ /* 0x000fc40000400000 */
[----:B------:R-:W-:Y:S02]  /*11090*/  FMUL R29, R29, 1.4426950216293334961 ;  /* 0x3fb8aa3b1d1d7820 */ /* 0x000fe40000400000 */
[----:B------:R0:W-:Y:S08]  /*110a0*/  MUFU.EX2 R54, R28 ;  /* 0x0000001c00367308 */ /* 0x0001f00000000800 */
[----:B------:R1:W2:Y:S01]  /*110b0*/  MUFU.EX2 R53, R29 ;  /* 0x0000001d00357308 */ /* 0x0002a20000000800 */
[----:B0-----:R-:W-:-:S02]  /*110c0*/  FADD R28, R38, R39 ;  /* 0x00000027261c7221 */ /* 0x001fc40000000000 */
[----:B-1----:R-:W-:Y:S02]  /*110d0*/  FADD R29, R34, R37 ;  /* 0x00000025221d7221 */ /* 0x002fe40000000000 */
[----:B------:R-:W-:Y:S01]  /*110e0*/  FADD R33, R33, R36 ;  /* 0x0000002421217221 */ /* 0x000fe20000000000 */
[----:B---3--:R-:W-:-:S05]  /*110f0*/  FMNMX R40, R73, R43, !PT ;  /* 0x0000002b49287209 */ /* 0x008fca0007800000 */
[----:B------:R-:W-:Y:S01]  /*11100*/  FFMA R31, R31, c[0x0][0x188], -R40 ;  /* 0x000062001f1f7a23 */ /* 0x000fe20000000828 */
[----:B------:R-:W-:Y:S01]  /*11110*/  STL [R1+0x120], R40 ;  /* 0x0001202801007387 */ /* 0x000fe20000100800 */
[----:B----4-:R-:W-:Y:S02]  /*11120*/  FMNMX R38, R72, R42, !PT ;  /* 0x0000002a48267209 */ /* 0x010fe40007800000 */
[----:B------:R-:W-:Y:S01]  /*11130*/  FMUL R36, R31, 1.4426950216293334961 ;  /* 0x3fb8aa3b1f247820 */ /* 0x000fe20000400000 */
[----:B------:R-:W3:Y:S03]  /*11140*/  LDL R37, [R1+0x4ec] ;  /* 0x0004ec0001257983 */ /* 0x000ee60000100800 */
[----:B------:R2:W-:Y:S01]  /*11150*/  MUFU.EX2 R49, R36 ;  /* 0x0000002400317308 */ /* 0x0005e20000000800 */
[----:B------:R-:W-:Y:S01]  /*11160*/  STL [R1+0x11c], R38 ;  /* 0x00011c2601007387 */ /* 0x000fe20000100800 */
[----:B--2---:R-:W-:-:S03]  /*11170*/  FMNMX R36, R71, R2, !PT ;  /* 0x0000000247247209 */ /* 0x004fc60007800000 */
[----:B------:R-:W2:Y:S04]  /*11180*/  LDL R2, [R1+0x4f0] ;  /* 0x0004f00001027983 */ /* 0x000ea80000100800 */
[----:B------:R0:W-:Y:S02]  /*11190*/  @P0 STS [R5+0x40440], R32 ;  /* 0x0404402005000388 */ /* 0x0001e40000000800 */
[----:B0-----:R-:W-:-:S05]  /*111a0*/  FADD R32, R58, R57 ;  /* 0x000000393a207221 */ /* 0x001fca0000000000 */
[----:B------:R-:W0:Y:S01]  /*111b0*/  SHFL.BFLY PT, R35, R32, 0x2, 0x1f ;  /* 0x0c401f0020237f89 */ /* 0x000e2200000e0000 */
[----:B------:R-:W-:Y:S02]  /*111c0*/  FFMA R30, R30, c[0x0][0x188], -R40 ;  /* 0x000062001e1e7a23 */ /* 0x000fe40000000828 */
[----:B0-----:R-:W-:Y:S02]  /*111d0*/  FADD R35, R32, R35 ;  /* 0x0000002320237221 */ /* 0x001fe40000000000 */
[----:B------:R-:W-:Y:S02]  /*111e0*/  FMUL R32, R30, 1.4426950216293334961 ;  /* 0x3fb8aa3b1e207820 */ /* 0x000fe40000400000 */
[----:B------:R-:W-:-:S05]  /*111f0*/  FADD R30, R54, R53 ;  /* 0x00000035361e7221 */ /* 0x000fca0000000000 */
[----:B------:R-:W0:Y:S01]  /*11200*/  SHFL.BFLY PT, R31, R30, 0x2, 0x1f ;  /* 0x0c401f001e1f7f89 */ /* 0x000e2200000e0000 */
[----:B------:R1:W4:Y:S03]  /*11210*/  MUFU.EX2 R52, R32 ;  /* 0x0000002000347308 */ /* 0x0003260000000800 */
[----:B------:R-:W-:Y:S04]  /*11220*/  SHFL.BFLY PT, R34, R35, 0x1, 0x1f ;  /* 0x0c201f0023227f89 */ /* 0x000fe800000e0000 */
[----:B-1----:R-:W1:Y:S04]  /*11230*/  SHFL.BFLY PT, R32, R33, 0x1, 0x1f ;  /* 0x0c201f0021207f89 */ /* 0x002e6800000e0000 */
[----:B------:R0:W-:Y:S01]  /*11240*/  @P0 STS [R5+0x40480], R28 ;  /* 0x0404801c05000388 */ /* 0x0001e20000000800 */
[----:B------:R-:W-:-:S02]  /*11250*/  FFMA R21, R21, c[0x0][0x188], -R38 ;  /* 0x0000620015157a23 */ /* 0x000fc40000000826 */
[----:B0-----:R-:W-:-:S05]  /*11260*/  FADD R28, R30, R31 ;  /* 0x0000001f1e1c7221 */ /* 0x001fca0000000000 */
[----:B------:R-:W0:Y:S01]  /*11270*/  SHFL.BFLY PT, R31, R28, 0x1, 0x1f ;  /* 0x0c201f001c1f7f89 */ /* 0x000e2200000e0000 */
[----:B------:R-:W-:Y:S02]  /*11280*/  FMUL R21, R21, 1.4426950216293334961 ;  /* 0x3fb8aa3b15157820 */ /* 0x000fe40000400000 */
[----:B------:R-:W-:Y:S02]  /*11290*/  FFMA R20, R20, c[0x0][0x188], -R38 ;  /* 0x0000620014147a23 */ /* 0x000fe40000000826 */
[----:B------:R1:W-:Y:S02]  /*112a0*/  MUFU.EX2 R47, R21 ;  /* 0x00000015002f7308 */ /* 0x0003e40000000800 */
[----:B------:R-:W-:Y:S02]  /*112b0*/  FMUL R20, R20, 1.4426950216293334961 ;  /* 0x3fb8aa3b14147820 */ /* 0x000fe40000400000 */
[----:B-1----:R-:W-:Y:S02]  /*112c0*/  FADD R21, R33, R32 ;  /* 0x0000002021157221 */ /* 0x002fe40000000000 */
[----:B------:R-:W-:-:S02]  /*112d0*/  FFMA R33, R22, c[0x0][0x188], -R36 ;  /* 0x0000620016217a23 */ /* 0x000fc40000000824 */
[----:B------:R1:W0:Y:S01]  /*112e0*/  MUFU.EX2 R48, R20 ;  /* 0x0000001400307308 */ /* 0x0002220000000800 */
[----:B------:R-:W-:Y:S02]  /*112f0*/  FFMA R23, R23, c[0x0][0x188], -R36 ;  /* 0x0000620017177a23 */ /* 0x000fe40000000824 */
[----:B------:R-:W-:Y:S01]  /*11300*/  FMUL R33, R33, 1.4426950216293334961 ;  /* 0x3fb8aa3b21217820 */ /* 0x000fe20000400000 */
[----:B------:R-:W-:Y:S01]  /*11310*/  STL [R1+0x118], R36 ;  /* 0x0001182401007387 */ /* 0x000fe20000100800 */
[----:B-1----:R-:W-:-:S03]  /*11320*/  FADD R20, R35, R34 ;  /* 0x0000002223147221 */ /* 0x002fc60000000000 */
[----:B------:R1:W-:Y:S01]  /*11330*/  MUFU.EX2 R44, R33 ;  /* 0x00000021002c7308 */ /* 0x0003e20000000800 */
[----:B------:R-:W4:Y:S01]  /*11340*/  LDL R34, [R1+0x4f4] ;  /* 0x0004f40001227983 */ /* 0x000f220000100800 */
[----:B-1----:R-:W-:Y:S01]  /*11350*/  FMUL R33, R23, 1.4426950216293334961 ;  /* 0x3fb8aa3b17217820 */ /* 0x002fe20000400000 */
[----:B---3--:R-:W-:-:S05]  /*11360*/  FMNMX R35, R70, R37, !PT ;  /* 0x0000002546237209 */ /* 0x008fca0007800000 */
[----:B------:R-:W-:Y:S01]  /*11370*/  FFMA R23, R16, c[0x0][0x188], -R35 ;  /* 0x0000620010177a23 */ /* 0x000fe20000000823 */
[----:B------:R-:W-:Y:S01]  /*11380*/  STL [R1+0x114], R35 ;  /* 0x0001142301007387 */ /* 0x000fe20000100800 */
[----:B0-----:R-:W-:-:S03]  /*11390*/  FADD R16, R28, R31 ;  /* 0x0000001f1c107221 */ /* 0x001fc60000000000 */
[----:B------:R-:W3:Y:S04]  /*113a0*/  LDL R31, [R1+0x4f8] ;  /* 0x0004f800011f7983 */ /* 0x000ee80000100800 */
[----:B------:R-:W3:Y:S01]  /*113b0*/  LDL R28, [R1+0x4fc] ;  /* 0x0004fc00011c7983 */ /* 0x000ee20000100800 */
[----:B--2---:R-:W-:-:S05]  /*113c0*/  FMNMX R2, R69, R2, !PT ;  /* 0x0000000245027209 */ /* 0x004fca0007800000 */
[----:B------:R-:W-:Y:S01]  /*113d0*/  STL [R1+0x110], R2 ;  /* 0x0001100201007387 */ /* 0x000fe20000100800 */
[--C-:B------:R-:W-:Y:S02]  /*113e0*/  FFMA R18, R18, c[0x0][0x188], -R2.reuse ;  /* 0x0000620012127a23 */ /* 0x100fe40000000802 */
[----:B------:R-:W-:Y:S01]  /*113f0*/  FFMA R19, R19, c[0x0][0x188], -R2 ;  /* 0x0000620013137a23 */ /* 0x000fe20000000802 */
[----:B------:R0:W-:Y:S04]  /*11400*/  STL [R1+0x6bc], R2 ;  /* 0x0006bc0201007387 */ /* 0x0001e80000100800 */
[----:B0-----:R-:W2:Y:S04]  /*11410*/  LDL R2, [R1+0x500] ;  /* 0x0005000001027983 */ /* 0x001ea80000100800 */
[----:B------:R4:W-:Y:S02]  /*11420*/  @P0 STS [R5+0x404c0], R29 ;  /* 0x0404c01d05000388 */ /* 0x0009e40000000800 */
[----:B----4-:R-:W-:-:S05]  /*11430*/  FADD R29, R52, R49 ;  /* 0x00000031341d7221 */ /* 0x010fca0000000000 */
[----:B------:R-:W0:Y:S01]  /*11440*/  SHFL.BFLY PT, R32, R29, 0x2, 0x1f ;  /* 0x0c401f001d207f89 */ /* 0x000e2200000e0000 */
[----:B------:R-:W-:-:S05]  /*11450*/  FADD R30, R48, R47 ;  /* 0x0000002f301e7221 */ /* 0x000fca0000000000 */
[----:B------:R-:W1:Y:S01]  /*11460*/  SHFL.BFLY PT, R22, R30, 0x2, 0x1f ;  /* 0x0c401f001e167f89 */ /* 0x000e6200000e0000 */
[----:B------:R-:W-:Y:S02]  /*11470*/  FMUL R23, R23, 1.4426950216293334961 ;  /* 0x3fb8aa3b17177820 */ /* 0x000fe40000400000 */
[----:B------:R-:W-:Y:S01]  /*11480*/  FFMA R17, R17, c[0x0][0x188], -R35 ;  /* 0x0000620011117a23 */ /* 0x000fe20000000823 */
[----:B------:R-:W4:Y:S03]  /*11490*/  MUFU.EX2 R43, R33 ;  /* 0x00000021002b7308 */ /* 0x000f260000000800 */
[----:B------:R-:W-:-:S05]  /*114a0*/  FMUL R17, R17, 1.4426950216293334961 ;  /* 0x3fb8aa3b11117820 */ /* 0x000fca0000400000 */
[----:B------:R1:W-:Y:S01]  /*114b0*/  MUFU.EX2 R42, R23 ;  /* 0x00000017002a7308 */ /* 0x0003e20000000800 */
[----:B0-----:R-:W-:-:S05]  /*114c0*/  FADD R29, R29, R32 ;  /* 0x000000201d1d7221 */ /* 0x001fca0000000000 */
[----:B-1----:R-:W0:Y:S02]  /*114d0*/  SHFL.BFLY PT, R23, R29, 0x1, 0x1f ;  /* 0x0c201f001d177f89 */ /* 0x002e2400000e0000 */
[----:B------:R1:W0:Y:S01]  /*114e0*/  MUFU.EX2 R41, R17 ;  /* 0x0000001100297308 */ /* 0x0002220000000800 */
[----:B------:R-:W-:Y:S01]  /*114f0*/  FADD R22, R30, R22 ;  /* 0x000000161e167221 */ /* 0x000fe20000000000 */
[----:B------:R4:W-:Y:S04]  /*11500*/  @P0 STS [R5+0x40500], R20 ;  /* 0x0405001405000388 */ /* 0x0009e80000000800 */
[----:B-1----:R-:W1:Y:S01]  /*11510*/  SHFL.BFLY PT, R17, R22, 0x1, 0x1f ;  /* 0x0c201f0016117f89 */ /* 0x002e6200000e0000 */
[----:B----4-:R-:W-:-:S03]  /*11520*/  FADD R20, R44, R43 ;  /* 0x0000002b2c147221 */ /* 0x010fc60000000000 */
[----:B------:R0:W-:Y:S04]  /*11530*/  @P0 STS [R5+0x40580], R16 ;  /* 0x0405801005000388 */ /* 0x0001e80000000800 */
[----:B------:R-:W-:Y:S04]  /*11540*/  @P0 STS [R5+0x40540], R21 ;  /* 0x0405401505000388 */ /* 0x000fe80000000800 */
[----:B------:R-:W4:Y:S01]  /*11550*/  SHFL.BFLY PT, R21, R20, 0x2, 0x1f ;  /* 0x0c401f0014157f89 */ /* 0x000f2200000e0000 */
[----:B0-----:R-:W-:Y:S02]  /*11560*/  FADD R16, R42, R41 ;  /* 0x000000292a107221 */ /* 0x001fe40000000000 */
[----:B------:R-:W-:-:S03]  /*11570*/  FADD R29, R29, R23 ;  /* 0x000000171d1d7221 */ /* 0x000fc60000000000 */
[----:B------:R-:W0:Y:S01]  /*11580*/  SHFL.BFLY PT, R23, R16, 0x2, 0x1f ;  /* 0x0c401f0010177f89 */ /* 0x000e2200000e0000 */
[----:B------:R-:W-:-:S05]  /*11590*/  FMNMX R125, R68, R34, !PT ;  /* 0x00000022447d7209 */ /* 0x000fca0007800000 */
[----:B------:R-:W-:Y:S01]  /*115a0*/  STL [R1+0x6c0], R125 ;  /* 0x0006c07d01007387 */ /* 0x000fe20000100800 */
[----:B-1----:R-:W-:Y:S02]  /*115b0*/  FADD R17, R22, R17 ;  /* 0x0000001116117221 */ /* 0x002fe40000000000 */
[----:B------:R-:W-:Y:S01]  /*115c0*/  FMUL R18, R18, 1.4426950216293334961 ;  /* 0x3fb8aa3b12127820 */ /* 0x000fe20000400000 */
[----:B---3--:R-:W-:Y:S02]  /*115d0*/  FMNMX R124, R64, R31, !PT ;  /* 0x0000001f407c7209 */ /* 0x008fe40007800000 */
[----:B------:R-:W-:-:S03]  /*115e0*/  FMNMX R7, R7, R28, !PT ;  /* 0x0000001c07077209 */ /* 0x000fc60007800000 */
[----:B------:R-:W-:Y:S04]  /*115f0*/  STL [R1+0x6c4], R124 ;  /* 0x0006c47c01007387 */ /* 0x000fe80000100800 */
[----:B------:R-:W-:Y:S01]  /*11600*/  STL [R1+0x6c8], R7 ;  /* 0x0006c80701007387 */ /* 0x000fe20000100800 */
[----:B------:R-:W-:-:S03]  /*11610*/  FFMA R13, R13, c[0x0][0x188], -R125 ;  /* 0x000062000d0d7a23 */ /* 0x000fc6000000087d */
[----:B------:R4:W-:Y:S01]  /*11620*/  @P0 STS [R5+0x40600], R17 ;  /* 0x0406001105000388 */ /* 0x0009e20000000800 */
[----:B------:R1:W-:Y:S01]  /*11630*/  MUFU.EX2 R40, R18 ;  /* 0x0000001200287308 */ /* 0x0003e20000000800 */
[----:B------:R-:W-:Y:S02]  /*11640*/  FMUL R13, R13, 1.4426950216293334961 ;  /* 0x3fb8aa3b0d0d7820 */ /* 0x000fe40000400000 */
[----:B------:R-:W-:Y:S02]  /*11650*/  FFMA R14, R14, c[0x0][0x188], -R124 ;  /* 0x000062000e0e7a23 */ /* 0x000fe4000000087c */
[----:B----4-:R-:W-:Y:S02]  /*11660*/  FADD R17, R20, R21 ;  /* 0x0000001514117221 */ /* 0x010fe40000000000 */
[----:B-1----:R-:W-:Y:S02]  /*11670*/  FFMA R18, R12, c[0x0][0x188], -R125 ;  /* 0x000062000c127a23 */ /* 0x002fe4000000087d */
[----:B0-----:R-:W-:-:S02]  /*11680*/  FADD R12, R16, R23 ;  /* 0x00000017100c7221 */ /* 0x001fc40000000000 */
[----:B------:R-:W0:Y:S01]  /*11690*/  SHFL.BFLY PT, R16, R17, 0x1, 0x1f ;  /* 0x0c201f0011107f89 */ /* 0x000e2200000e0000 */
[----:B------:R-:W-:Y:S01]  /*116a0*/  FFMA R15, R15, c[0x0][0x188], -R124 ;  /* 0x000062000f0f7a23 */ /* 0x000fe2000000087c */
[----:B------:R1:W-:Y:S01]  /*116b0*/  MUFU.EX2 R36, R13 ;  /* 0x0000000d00247308 */ /* 0x0003e20000000800 */
[----:B------:R-:W-:Y:S02]  /*116c0*/  FMUL R14, R14, 1.4426950216293334961 ;  /* 0x3fb8aa3b0e0e7820 */ /* 0x000fe40000400000 */
[----:B------:R-:W-:Y:S01]  /*116d0*/  FMUL R15, R15, 1.4426950216293334961 ;  /* 0x3fb8aa3b0f0f7820 */ /* 0x000fe20000400000 */
[----:B-1----:R-:W1:Y:S04]  /*116e0*/  SHFL.BFLY PT, R13, R12, 0x1, 0x1f ;  /* 0x0c201f000c0d7f89 */ /* 0x002e6800000e0000 */
[----:B------:R0:W-:Y:S01]  /*116f0*/  MUFU.EX2 R38, R14 ;  /* 0x0000000e00267308 */ /* 0x0001e20000000800 */
[----:B------:R-:W-:-:S02]  /*11700*/  FMUL R19, R19, 1.4426950216293334961 ;  /* 0x3fb8aa3b13137820 */ /* 0x000fc40000400000 */
[----:B------:R-:W-:Y:S02]  /*11710*/  FMUL R18, R18, 1.4426950216293334961 ;  /* 0x3fb8aa3b12127820 */ /* 0x000fe40000400000 */
[--C-:B------:R-:W-:Y:S02]  /*11720*/  FFMA R8, R8, c[0x0][0x188], -R7.reuse ;  /* 0x0000620008087a23 */ /* 0x100fe40000000807 */
[----:B------:R-:W-:Y:S01]  /*11730*/  FFMA R9, R9, c[0x0][0x188], -R7 ;  /* 0x0000620009097a23 */ /* 0x000fe20000000807 */
[----:B------:R-:W-:Y:S01]  /*11740*/  MUFU.EX2 R35, R15 ;  /* 0x0000000f00237308 */ /* 0x000fe20000000800 */
[----:B------:R-:W-:Y:S02]  /*11750*/  FMUL R8, R8, 1.4426950216293334961 ;  /* 0x3fb8aa3b08087820 */ /* 0x000fe40000400000 */
[----:B------:R-:W-:-:S05]  /*11760*/  FMUL R9, R9, 1.4426950216293334961 ;  /* 0x3fb8aa3b09097820 */ /* 0x000fca0000400000 */
[----:B------:R-:W-:Y:S08]  /*11770*/  MUFU.EX2 R37, R19 ;  /* 0x0000001300257308 */ /* 0x000ff00000000800 */
[----:B------:R-:W3:Y:S01]  /*11780*/  MUFU.EX2 R39, R18 ;  /* 0x0000001200277308 */ /* 0x000ee20000000800 */
[----:B0-----:R-:W-:-:S07]  /*11790*/  FADD R14, R17, R16 ;  /* 0x00000010110e7221 */ /* 0x001fce0000000000 */
[----:B------:R1:W-:Y:S08]  /*117a0*/  MUFU.EX2 R46, R8 ;  /* 0x00000008002e7308 */ /* 0x0003f00000000800 */
[----:B------:R-:W0:Y:S01]  /*117b0*/  MUFU.EX2 R45, R9 ;  /* 0x00000009002d7308 */ /* 0x000e220000000800 */
[----:B-1----:R-:W-:Y:S01]  /*117c0*/  FADD R8, R12, R13 ;  /* 0x0000000d0c087221 */ /* 0x002fe20000000000 */
[----:B------:R1:W-:Y:S01]  /*117d0*/  @P0 STS [R5+0x40640], R14 ;  /* 0x0406400e05000388 */ /* 0x0003e20000000800 */
[----:B---3--:R-:W-:-:S03]  /*117e0*/  FADD R12, R39, R36 ;  /* 0x00000024270c7221 */ /* 0x008fc60000000000 */
[----:B------:R0:W-:Y:S01]  /*117f0*/  @P0 STS [R5+0x40680], R8 ;  /* 0x0406800805000388 */ /* 0x0001e20000000800 */
[----:B-1----:R-:W-:-:S03]  /*11800*/  FADD R14, R40, R37 ;  /* 0x00000025280e7221 */ /* 0x002fc60000000000 */
[----:B------:R-:W-:Y:S01]  /*11810*/  SHFL.BFLY PT, R13, R12, 0x2, 0x1f ;  /* 0x0c401f000c0d7f89 */ /* 0x000fe200000e0000 */
[----:B0-----:R-:W-:-:S03]  /*11820*/  FADD R8, R46, R45 ;  /* 0x0000002d2e087221 */ /* 0x001fc60000000000 */
[----:B------:R-:W0:Y:S01]  /*11830*/  SHFL.BFLY PT, R15, R14, 0x2, 0x1f ;  /* 0x0c401f000e0f7f89 */ /* 0x000e2200000e0000 */
[----:B--2---:R-:W-:-:S03]  /*11840*/  FMNMX R6, R6, R2, !PT ;  /* 0x0000000206067209 */ /* 0x004fc60007800000 */
[----:B------:R-:W2:Y:S02]  /*11850*/  LDL.LU R2, [R1+0x504] ;  /* 0x0005040001027983 */ /* 0x000ea40000300800 */
[--C-:B------:R-:W-:Y:S02]  /*11860*/  FFMA R10, R10, c[0x0][0x188], -R6.reuse ;  /* 0x000062000a0a7a23 */ /* 0x100fe40000000806 */
[----:B------:R-:W1:Y:S02]  /*11870*/  S2R R113, SR_TID.X ;  /* 0x0000000000717919 */ /* 0x000e640000002100 */
[----:B------:R-:W-:Y:S02]  /*11880*/  FMUL R10, R10, 1.4426950216293334961 ;  /* 0x3fb8aa3b0a0a7820 */ /* 0x000fe40000400000 */
[----:B------:R-:W-:Y:S02]  /*11890*/  @P0 STS [R5+0x40180], R63 ;  /* 0x0401803f05000388 */ /* 0x000fe40000000800 */
[----:B------:R3:W-:Y:S01]  /*118a0*/  MUFU.EX2 R51, R10 ;  /* 0x0000000a00337308 */ /* 0x0007e20000000800 */
[----:B------:R-:W-:Y:S01]  /*118b0*/  FFMA R9, R11, c[0x0][0x188], -R6 ;  /* 0x000062000b097a23 */ /* 0x000fe20000000806 */
[----:B------:R-:W-:Y:S01]  /*118c0*/  @P0 STS [R5+0x405c0], R29 ;  /* 0x0405c01d05000388 */ /* 0x000fe20000000800 */
[----:B0-----:R-:W-:-:S02]  /*118d0*/  FADD R15, R14, R15 ;  /* 0x0000000f0e0f7221 */ /* 0x001fc40000000000 */
[----:B------:R-:W-:Y:S01]  /*118e0*/  FADD R13, R12, R13 ;  /* 0x0000000d0c0d7221 */ /* 0x000fe20000000000 */
[----:B------:R-:W4:Y:S01]  /*118f0*/  LDL.LU R30, [R1+0x1d0] ;  /* 0x0001d000011e7983 */ /* 0x000f220000300800 */
[----:B---3--:R-:W-:-:S05]  /*11900*/  FADD R10, R38, R35 ;  /* 0x00000023260a7221 */ /* 0x008fca0000000000 */
[----:B------:R-:W0:Y:S01]  /*11910*/  SHFL.BFLY PT, R11, R10, 0x2, 0x1f ;  /* 0x0c401f000a0b7f89 */ /* 0x000e2200000e0000 */
[----:B------:R-:W-:-:S03]  /*11920*/  FMUL R16, R9, 1.4426950216293334961 ;  /* 0x3fb8aa3b09107820 */ /* 0x000fc60000400000 */
[----:B------:R-:W3:Y:S01]  /*11930*/  SHFL.BFLY PT, R9, R8, 0x2, 0x1f ;  /* 0x0c401f0008097f89 */ /* 0x000ee200000e0000 */
[----:B------:R-:W0:Y:S03]  /*11940*/  MUFU.EX2 R50, R16 ;  /* 0x0000001000327308 */ /* 0x000e260000000800 */
[----:B------:R-:W1:Y:S01]  /*11950*/  SHFL.BFLY PT, R12, R15, 0x1, 0x1f ;  /* 0x0c201f000f0c7f89 */ /* 0x000e6200000e0000 */
[----:B0-----:R-:W-:Y:S02]  /*11960*/  FADD R11, R10, R11 ;  /* 0x0000000b0a0b7221 */ /* 0x001fe40000000000 */
[----:B------:R-:W-:Y:S02]  /*11970*/  FADD R10, R51, R50 ;  /* 0x00000032330a7221 */ /* 0x000fe40000000000 */
[----:B---3--:R-:W-:-:S03]  /*11980*/  FADD R9, R8, R9 ;  /* 0x0000000908097221 */ /* 0x008fc60000000000 */
[----:B------:R-:W0:Y:S04]  /*11990*/  SHFL.BFLY PT, R14, R10, 0x2, 0x1f ;  /* 0x0c401f000a0e7f89 */ /* 0x000e2800000e0000 */
[----:B------:R-:W3:Y:S01]  /*119a0*/  SHFL.BFLY PT, R8, R13, 0x1, 0x1f ;  /* 0x0c201f000d087f89 */ /* 0x000ee200000e0000 */
[----:B-1----:R-:W-:-:S03]  /*119b0*/  FADD R12, R15, R12 ;  /* 0x0000000c0f0c7221 */ /* 0x002fc60000000000 */
[----:B------:R-:W1:Y:S01]  /*119c0*/  SHFL.BFLY PT, R15, R11, 0x1, 0x1f ;  /* 0x0c201f000b0f7f89 */ /* 0x000e6200000e0000 */
[----:B0-----:R-:W-:Y:S02]  /*119d0*/  FADD R10, R10, R14 ;  /* 0x0000000e0a0a7221 */ /* 0x001fe40000000000 */
[----:B---3--:R-:W-:-:S03]  /*119e0*/  FADD R8, R13, R8 ;  /* 0x000000080d087221 */ /* 0x008fc60000000000 */
[----:B------:R-:W0:Y:S04]  /*119f0*/  SHFL.BFLY PT, R14, R10, 0x1, 0x1f ;  /* 0x0c201f000a0e7f89 */ /* 0x000e2800000e0000 */
[----:B------:R-:W3:Y:S01]  /*11a00*/  SHFL.BFLY PT, R13, R9, 0x1, 0x1f ;  /* 0x0c201f00090d7f89 */ /* 0x000ee200000e0000 */
[----:B-1----:R-:W-:-:S03]  /*11a10*/  FADD R11, R11, R15 ;  /* 0x0000000f0b0b7221 */ /* 0x002fc60000000000 */
[----:B------:R-:W-:Y:S04]  /*11a20*/  @P0 STS [R5+0x406c0], R12 ;  /* 0x0406c00c05000388 */ /* 0x000fe80000000800 */
[----:B------:R-:W-:Y:S04]  /*11a30*/  @P0 STS [R5+0x40700], R8 ;  /* 0x0407000805000388 */ /* 0x000fe80000000800 */
[----:B------:R-:W-:Y:S01]  /*11a40*/  @P0 STS [R5+0x40740], R11 ;  /* 0x0407400b05000388 */ /* 0x000fe20000000800 */
[----:B0-----:R-:W-:Y:S02]  /*11a50*/  FADD R10, R10, R14 ;  /* 0x0000000e0a0a7221 */ /* 0x001fe40000000000 */
[----:B---3--:R-:W-:-:S03]  /*11a60*/  FADD R9, R9, R13 ;  /* 0x0000000d09097221 */ /* 0x008fc60000000000 */
[----:B------:R-:W-:Y:S04]  /*11a70*/  @P0 STS [R5+0x407c0], R10 ;  /* 0x0407c00a05000388 */ /* 0x000fe80000000800 */
[----:B------:R-:W-:Y:S01]  /*11a80*/  @P0 STS [R5+0x40780], R9 ;  /* 0x0407800905000388 */ /* 0x000fe20000000800 */
[----:B------:R-:W-:-:S03]  /*11a90*/  LOP3.LUT R113, R113, 0x1ff, RZ, 0xc0, !PT ;  /* 0x000001ff71717812 */ /* 0x000fc600078ec0ff */
[----:B------:R-:W-:Y:S06]  /*11aa0*/  BAR.SYNC.DEFER_BLOCKING 0x0 ;  /* 0x0000000000007b1d */ /* 0x000fec0000010000 */
[----:B------:R-:W0:Y:S04]  /*11ab0*/  LDS R8, [R113.X4+0x40000] ;  /* 0x0400000071087984 */ /* 0x000e280000004800 */
[----:B0-----:R-:W0:Y:S02]  /*11ac0*/  SHFL.BFLY PT, R9, R8, 0x1, 0x1f ;  /* 0x0c201f0008097f89 */ /* 0x001e2400000e0000 */
[----:B0-----:R-:W-:-:S05]  /*11ad0*/  FADD R9, R8, R9 ;  /* 0x0000000908097221 */ /* 0x001fca0000000000 */
[----:B------:R-:W-:Y:S04]  /*11ae0*/  @!P1 STS [R113.X4+0x40000], R9 ;  /* 0x0400000971009388 */ /* 0x000fe80000004800 */
[----:B------:R-:W-:Y:S01]  /*11af0*/  BAR.SYNC.DEFER_BLOCKING 0x0 ;  /* 0x0000000000007b1d */ /* 0x000fe20000010000 */
[----:B------:R-:W-:-:S05]  /*11b00*/  FADD R8, -R99, R121 ;  /* 0x0000007963087221 */ /* 0x000fca0000000100 */
[----:B------:R-:W2:Y:S01]  /*11b10*/  LDS R9, [R117+0x40000] ;  /* 0x0400000075097984 */ /* 0x000ea20000000800 */
[----:B------:R-:W-:-:S03]  /*11b20*/  FMUL R8, R8, 1.4426950216293334961 ;  /* 0x3fb8aa3b08087820 */ /* 0x000fc60000400000 */
[----:B------:R-:W-:Y:S01]  /*11b30*/  STL [R1+0x6cc], R6 ;  /* 0x0006cc0601007387 */ /* 0x000fe20000100800 */
[----:B------:R0:W2:Y:S03]  /*11b40*/  MUFU.EX2 R14, R8 ;  /* 0x00000008000e7308 */ /* 0x0000a60000000800 */
[----:B------:R-:W-:Y:S04]  /*11b50*/  STL [R1+0x6b0], R5 ;  /* 0x0006b00501007387 */ /* 0x000fe80000100800 */
[----:B------:R-:W3:Y:S04]  /*11b60*/  LDL.LU R28, [R1+0x1d4] ;  /* 0x0001d400011c7983 */ /* 0x000ee80000300800 */
[----:B------:R-:W3:Y:S04]  /*11b70*/  LDL.LU R12, [R1+0x1c0] ;  /* 0x0001c000010c7983 */ /* 0x000ee80000300800 */
[----:B------:R-:W3:Y:S01]  /*11b80*/  LDL.LU R99, [R1+0x85c] ;  /* 0x00085c0001637983 */ /* 0x000ee20000300800 */
[----:B0-----:R-:W-:-:S03]  /*11b90*/  FADD R8, -R24, R122 ;  /* 0x0000007a18087221 */ /* 0x001fc60000000100 */
[----:B------:R-:W3:Y:S04]  /*11ba0*/  LDL.LU R13, [R1+0x1c4] ;  /* 0x0001c400010d7983 */ /* 0x000ee80000300800 */
[----:B------:R-:W3:Y:S04]  /*11bb0*/  LDL.LU R16, [R1+0x1b0] ;  /* 0x0001b00001107983 */ /* 0x000ee80000300800 */
[----:B------:R-:W3:Y:S01]  /*11bc0*/  LDL.LU R17, [R1+0x1b4] ;  /* 0x0001b40001117983 */ /* 0x000ee20000300800 */
[----:B------:R-:W-:-:S03]  /*11bd0*/  FADD R11, -R25, R123 ;  /* 0x0000007b190b7221 */ /* 0x000fc60000000100 */
[----:B------:R-:W3:Y:S04]  /*11be0*/  LDL.LU R20, [R1+0x130] ;  /* 0x0001300001147983 */ /* 0x000ee80000300800 */
[----:B------:R-:W3:Y:S04]  /*11bf0*/  LDL.LU R24, [R1+0x858] ;  /* 0x0008580001187983 */ /* 0x000ee80000300800 */
[----:B------:R-:W3:Y:S04]  /*11c00*/  LDL.LU R21, [R1+0x134] ;  /* 0x0001340001157983 */ /* 0x000ee80000300800 */
[----:B------:R-:W3:Y:S04]  /*11c10*/  LDL.LU R25, [R1+0x854] ;  /* 0x0008540001197983 */ /* 0x000ee80000300800 */
[----:B------:R-:W3:Y:S04]  /*11c20*/  LDL.LU R31, [R1+0x508] ;  /* 0x00050800011f7983 */ /* 0x000ee80000300800 */
[----:B------:R-:W0:Y:S01]  /*11c30*/  LDS R10, [R117+0x40040] ;  /* 0x04004000750a7984 */ /* 0x000e220000000800 */
[----:B--2---:R-:W-:-:S03]  /*11c40*/  FFMA R2, R14, R2, R9 ;  /* 0x000000020e027223 */ /* 0x004fc60000000009 */
[----:B------:R-:W1:Y:S04]  /*11c50*/  LDS R29, [R117+0x40080] ;  /* 0x04008000751d7984 */ /* 0x000e680000000800 */
[----:B------:R2:W-:Y:S04]  /*11c60*/  STL [R1+0x504], R2 ;  /* 0x0005040201007387 */ /* 0x0005e80000100800 */
[----:B------:R-:W3:Y:S04]  /*11c70*/  LDL.LU R32, [R1+0x1d8] ;  /* 0x0001d80001207983 */ /* 0x000ee80000300800 */
[----:B--2---:R-:W2:Y:S01]  /*11c80*/  LDL.LU R2, [R1+0x1dc] ;  /* 0x0001dc0001027983 */ /* 0x004ea20000300800 */
[----:B------:R-:W-:-:S03]  /*11c90*/  FMUL R8, R8, 1.4426950216293334961 ;  /* 0x3fb8aa3b08087820 */ /* 0x000fc60000400000 */
[----:B------:R-:W2:Y:S01]  /*11ca0*/  LDL.LU R22, [R1+0x1c8] ;  /* 0x0001c80001167983 */ /* 0x000ea20000300800 */
[----:B------:R4:W0:Y:S03]  /*11cb0*/  MUFU.EX2 R23, R8 ;  /* 0x0000000800177308 */ /* 0x0008260000000800 */
[----:B------:R-:W2:Y:S04]  /*11cc0*/  LDL.LU R15, [R1+0x1cc] ;  /* 0x0001cc00010f7983 */ /* 0x000ea80000300800 */
[----:B------:R-:W2:Y:S01]  /*11cd0*/  LDL.LU R18, [R1+0x1b8] ;  /* 0x0001b80001127983 */ /* 0x000ea20000300800 */
[----:B----4-:R-:W-:-:S03]  /*11ce0*/  FMUL R8, R14, R30 ;  /* 0x0000001e0e087220 */ /* 0x010fc60000400000 */
[----:B------:R-:W4:Y:S04]  /*11cf0*/  LDL.LU R19, [R1+0x1bc] ;  /* 0x0001bc0001137983 */ /* 0x000f280000300800 */
[----:B------:R-:W4:Y:S04]  /*11d00*/  LDL.LU R7, [R1+0x138] ;  /* 0x0001380001077983 */ /* 0x000f280000300800 */
[----:B------:R-:W4:Y:S04]  /*11d10*/  LDL.LU R6, [R1+0x13c] ;  /* 0x00013c0001067983 */ /* 0x000f280000300800 */
[----:B------:R-:W1:Y:S04]  /*11d20*/  LDL.LU R5, [R1+0x50c] ;  /* 0x00050c0001057983 */ /* 0x000e680000300800 */
[----:B------:R-:W-:Y:S01]  /*11d30*/  STL [R1+0x7c4], R8 ;  /* 0x0007c40801007387 */ /* 0x000fe20000100800 */
[----:B---3--:R-:W-:-:S03]  /*11d40*/  FMUL R9, R14, R28 ;  /* 0x0000001c0e097220 */ /* 0x008fc60000400000 */
[----:B------:R-:W3:Y:S01]  /*11d50*/  LDS R28, [R117+0x400c0] ;  /* 0x0400c000751c7984 */ /* 0x000ee20000000800 */
[----:B------:R-:W-:-:S03]  /*11d60*/  FMUL R12, R14, R12 ;  /* 0x0000000c0e0c7220 */ /* 0x000fc60000400000 */
[----:B------:R-:W-:Y:S01]  /*11d70*/  STL [R1+0x7c8], R9 ;  /* 0x0007c80901007387 */ /* 0x000fe20000100800 */
        /* <DEDUP_REMOVED lines=10> */
[----:B------:R-:W-:Y:S02]  /*11e20*/  FMUL R14, R11, 1.4426950216293334961 ;  /* 0x3fb8aa3b0b0e7820 */ /* 0x000fe40000400000 */
[----:B------:R-:W-:Y:S01]  /*11e30*/  FADD R11, -R27, R26 ;  /* 0x0000001a1b0b7221 */ /* 0x000fe20000000100 */
[----:B------:R-:W-:Y:S01]  /*11e40*/  STL [R1+0x7e0], R21 ;  /* 0x0007e01501007387 */ /* 0x000fe20000100800 */
[----:B0-----:R-:W-:-:S03]  /*11e50*/  FFMA R31, R23, R31, R10 ;  /* 0x0000001f171f7223 */ /* 0x001fc6000000000a */
[----:B------:R-:W3:Y:S04]  /*11e60*/  LDL.LU R26, [R1+0x850] ;  /* 0x00085000011a7983 */ /* 0x000ee80000300800 */
[----:B------:R-:W3:Y:S04]  /*11e70*/  LDL.LU R27, [R1+0x84c] ;  /* 0x00084c00011b7983 */ /* 0x000ee80000300800 */
[----:B------:R0:W-:Y:S01]  /*11e80*/  STL [R1+0x508], R31 ;  /* 0x0005081f01007387 */ /* 0x0001e20000100800 */
[----:B------:R-:W-:Y:S02]  /*11e90*/  FMUL R10, R23, R32 ;  /* 0x00000020170a7220 */ /* 0x000fe40000400000 */
[----:B0-----:R-:W-:-:S03]  /*11ea0*/  FMUL R31, R11, 1.4426950216293334961 ;  /* 0x3fb8aa3b0b1f7820 */ /* 0x001fc60000400000 */
[----:B------:R-:W-:Y:S01]  /*11eb0*/  STL [R1+0x7e4], R10 ;  /* 0x0007e40a01007387 */ /* 0x000fe20000100800 */
[----:B--2---:R-:W-:-:S03]  /*11ec0*/  FMUL R11, R23, R2 ;  /* 0x00000002170b7220 */ /* 0x004fc60000400000 */
[----:B------:R-:W3:Y:S01]  /*11ed0*/  LDL.LU R2, [R1+0x510] ;  /* 0x0005100001027983 */ /* 0x000ee20000300800 */
[----:B------:R0:W2:Y:S01]  /*11ee0*/  MUFU.EX2 R30, R14 ;  /* 0x0000000e001e7308 */ /* 0x0000a20000000800 */
[----:B------:R-:W-:-:S07]  /*11ef0*/  FMUL R15, R23, R15 ;  /* 0x0000000f170f7220 */ /* 0x000fce0000400000 */
[----:B------:R-:W3:Y:S01]  /*11f00*/  MUFU.EX2 R31, R31 ;  /* 0x0000001f001f7308 */ /* 0x000ee20000000800 */
[C---:B0-----:R-:W-:Y:S02]  /*11f10*/  FMUL R14, R23.reuse, R22 ;  /* 0x00000016170e7220 */ /* 0x041fe40000400000 */
[C---:B------:R-:W-:Y:S01]  /*11f20*/  FMUL R18, R23.reuse, R18 ;  /* 0x0000001217127220 */ /* 0x040fe20000400000 */
[----:B------:R-:W-:Y:S01]  /*11f30*/  STL [R1+0x7e8], R11 ;  /* 0x0007e80b01007387 */ /* 0x000fe20000100800 */
[C---:B----4-:R-:W-:Y:S02]  /*11f40*/  FMUL R19, R23.reuse, R19 ;  /* 0x0000001317137220 */ /* 0x050fe40000400000 */
[C---:B------:R-:W-:Y:S01]  /*11f50*/  FMUL R22, R23.reuse, R7 ;  /* 0x0000000717167220 */ /* 0x040fe20000400000 */
[----:B------:R-:W-:Y:S01]  /*11f60*/  STL [R1+0x7ec], R14 ;  /* 0x0007ec0e01007387 */ /* 0x000fe20000100800 */
[C---:B--2---:R-:W-:Y:S02]  /*11f70*/  FMUL R88, R30.reuse, R88 ;  /* 0x000000581e587220 */ /* 0x044fe40000400000 */
[----:B------:R-:W-:Y:S01]  /*11f80*/  FMUL R23, R23, R6 ;  /* 0x0000000617177220 */ /* 0x000fe20000400000 */
[----:B------:R-:W-:Y:S01]  /*11f90*/  STL [R1+0x7f0], R15 ;  /* 0x0007f00f01007387 */ /* 0x000fe20000100800 */
[----:B------:R-:W-:-:S02]  /*11fa0*/  FMUL R89, R30, R89 ;  /* 0x000000591e597220 */ /* 0x000fc40000400000 */
[C---:B-1----:R-:W-:Y:S01]  /*11fb0*/  FFMA R5, R30.reuse, R5, R29 ;  /* 0x000000051e057223 */ /* 0x042fe2000000001d */
        /* <DEDUP_REMOVED lines=12> */
[----:B------:R-:W-:Y:S04]  /*12080*/  STL [R1+0x808], R89 ;  /* 0x0008085901007387 */ /* 0x000fe80000100800 */
[----:B------:R-:W-:Y:S04]  /*12090*/  STL [R1+0x80c], R84 ;  /* 0x00080c5401007387 */ /* 0x000fe80000100800 */
[----:B------:R-:W-:Y:S04]  /*120a0*/  STL [R1+0x810], R85 ;  /* 0x0008105501007387 */ /* 0x000fe80000100800 */
[----:B------:R-:W-:Y:S04]  /*120b0*/  STL [R1+0x818], R80 ;  /* 0x0008185001007387 */ /* 0x000fe80000100800 */
[----:B------:R-:W-:Y:S04]  /*120c0*/  STL [R1+0x81c], R81 ;  /* 0x00081c5101007387 */ /* 0x000fe80000100800 */
[----:B------:R-:W-:Y:S04]  /*120d0*/  STL [R1+0x820], R96 ;  /* 0x0008206001007387 */ /* 0x000fe80000100800 */
[----:B------:R-:W-:Y:S04]  /*120e0*/  STL [R1+0x824], R97 ;  /* 0x0008246101007387 */ /* 0x000fe80000100800 */
[----:B------:R-:W0:Y:S01]  /*120f0*/  LDS R30, [R117+0x40100] ;  /* 0x04010000751e7984 */ /* 0x000e220000000800 */
[----:B---3--:R-:W-:-:S02]  /*12100*/  FFMA R2, R31, R2, R28 ;  /* 0x000000021f027223 */ /* 0x008fc4000000001c */
[C---:B------:R-:W-:Y:S01]  /*12110*/  FMUL R90, R31.reuse, R90 ;  /* 0x0000005a1f5a7220 */ /* 0x040fe20000400000 */
[----:B------:R-:W1:Y:S04]  /*12120*/  LDS R28, [R117+0x40140] ;  /* 0x04014000751c7984 */ /* 0x000e680000000800 */
[----:B------:R2:W-:Y:S04]  /*12130*/  STL [R1+0x510], R2 ;  /* 0x0005100201007387 */ /* 0x0005e80000100800 */
[----:B--2---:R-:W0:Y:S01]  /*12140*/  LDL.LU R2, [R1+0x514] ;  /* 0x0005140001027983 */ /* 0x004e220000300800 */
[----:B------:R-:W-:-:S02]  /*12150*/  FMUL R91, R31, R91 ;  /* 0x0000005b1f5b7220 */ /* 0x000fc40000400000 */
[C---:B------:R-:W-:Y:S02]  /*12160*/  FMUL R86, R31.reuse, R86 ;  /* 0x000000561f567220 */ /* 0x040fe40000400000 */
[C---:B------:R-:W-:Y:S01]  /*12170*/  FMUL R87, R31.reuse, R87 ;  /* 0x000000571f577220 */ /* 0x040fe20000400000 */
[----:B------:R-:W-:Y:S01]  /*12180*/  STL [R1+0x828], R90 ;  /* 0x0008285a01007387 */ /* 0x000fe20000100800 */
[C---:B------:R-:W-:Y:S02]  /*12190*/  FMUL R82, R31.reuse, R82 ;  /* 0x000000521f527220 */ /* 0x040fe40000400000 */
[C---:B------:R-:W-:Y:S01]  /*121a0*/  FMUL R83, R31.reuse, R83 ;  /* 0x000000531f537220 */ /* 0x040fe20000400000 */
[----:B------:R-:W-:Y:S01]  /*121b0*/  STL [R1+0x82c], R91 ;  /* 0x00082c5b01007387 */ /* 0x000fe20000100800 */
[----:B------:R-:W-:-:S03]  /*121c0*/  FMUL R98, R31, R98 ;  /* 0x000000621f627220 */ /* 0x000fc60000400000 */
[----:B------:R-:W-:Y:S01]  /*121d0*/  STL [R1+0x830], R86 ;  /* 0x0008305601007387 */ /* 0x000fe20000100800 */
[----:B------:R-:W-:-:S03]  /*121e0*/  FMUL R99, R31, R99 ;  /* 0x000000631f637220 */ /* 0x000fc60000400000 */
[----:B------:R-:W-:Y:S01]  /*121f0*/  STL [R1+0x834], R87 ;  /* 0x0008345701007387 */ /* 0x000fe20000100800 */
[----:B------:R-:W-:-:S03]  /*12200*/  FADD R31, -R120, R3 ;  /* 0x00000003781f7221 */ /* 0x000fc60000000100 */
[----:B------:R-:W-:Y:S04]  /*12210*/  STL [R1+0x838], R82 ;  /* 0x0008385201007387 */ /* 0x000fe80000100800 */
[----:B------:R-:W-:Y:S01]  /*12220*/  STL [R1+0x83c], R83 ;  /* 0x00083c5301007387 */ /* 0x000fe20000100800 */
[----:B------:R-:W-:-:S03]  /*12230*/  FMUL R31, R31, 1.4426950216293334961 ;  /* 0x3fb8aa3b1f1f7820 */ /* 0x000fc60000400000 */
[----:B------:R-:W4:Y:S04]  /*12240*/  LDL.LU R3, [R1+0x848] ;  /* 0x0008480001037983 */ /* 0x000f280000300800 */
[----:B------:R-:W3:Y:S04]  /*12250*/  LDL.LU R19, [R1+0x230] ;  /* 0x0002300001137983 */ /* 0x000ee80000300800 */
[----:B------:R-:W4:Y:S04]  /*12260*/  LDL.LU R18, [R1+0x234] ;  /* 0x0002340001127983 */ /* 0x000f280000300800 */
[----:B------:R-:W4:Y:S01]  /*12270*/  LDL.LU R12, [R1+0x10] ;  /* 0x00001000010c7983 */ /* 0x000f220000300800 */
[----:B------:R1:W0:Y:S03]  /*12280*/  MUFU.EX2 R33, R31 ;  /* 0x0000001f00217308 */ /* 0x0002260000000800 */
[----:B------:R-:W4:Y:S04]  /*12290*/  LDL.LU R9, [R1+0x14] ;  /* 0x0000140001097983 */ /* 0x000f280000300800 */
[----:B------:R-:W4:Y:S04]  /*122a0*/  LDL.LU R17, [R1] ;  /* 0x0000000001117983 */ /* 0x000f280000300800 */
[----:B------:R-:W4:Y:S04]  /*122b0*/  LDL.LU R16, [R1+0x4] ;  /* 0x0000040001107983 */ /* 0x000f280000300800 */
[----:B------:R-:W4:Y:S04]  /*122c0*/  LDL.LU R15, [R1+0x220] ;  /* 0x00022000010f7983 */ /* 0x000f280000300800 */
[----:B------:R-:W4:Y:S04]  /*122d0*/  LDL.LU R14, [R1+0x224] ;  /* 0x00022400010e7983 */ /* 0x000f280000300800 */
[----:B------:R-:W4:Y:S01]  /*122e0*/  LDL.LU R13, [R1+0x518] ;  /* 0x00051800010d7983 */ /* 0x000f220000300800 */
[----:B------:R-:W-:-:S03]  /*122f0*/  FADD R34, -R115, R116 ;  /* 0x0000007473227221 */ /* 0x000fc60000000100 */
[----:B------:R-:W4:Y:S01]  /*12300*/  LDL.LU R11, [R1+0x238] ;  /* 0x00023800010b7983 */ /* 0x000f220000300800 */
[----:B------:R-:W-:Y:S02]  /*12310*/  FMUL R63, R34, 1.4426950216293334961 ;  /* 0x3fb8aa3b223f7820 */ /* 0x000fe40000400000 */
[----:B------:R-:W-:Y:S01]  /*12320*/  FADD R34, -R4, R114 ;  /* 0x0000007204227221 */ /* 0x000fe20000000100 */
[----:B------:R-:W4:Y:S04]  /*12330*/  LDL.LU R10, [R1+0x23c] ;  /* 0x00023c00010a7983 */ /* 0x000f280000300800 */
[----:B------:R-:W4:Y:S04]  /*12340*/  LDL.LU R8, [R1+0x18] ;  /* 0x0000180001087983 */ /* 0x000f280000300800 */
[----:B------:R-:W4:Y:S01]  /*12350*/  LDL.LU R4, [R1+0x1c] ;  /* 0x00001c0001047983 */ /* 0x000f220000300800 */
[----:B------:R-:W-:-:S03]  /*12360*/  FADD R29, -R118, R119 ;  /* 0x00000077761d7221 */ /* 0x000fc60000000100 */
[----:B-1----:R-:W1:Y:S01]  /*12370*/  LDS R31, [R117+0x40180] ;  /* 0x04018000751f7984 */ /* 0x002e620000000800 */
[----:B0-----:R-:W-:-:S05]  /*12380*/  FFMA R2, R33, R2, R30 ;  /* 0x0000000221027223 */ /* 0x001fca000000001e */
[----:B------:R0:W-:Y:S04]  /*12390*/  STL [R1+0x514], R2 ;  /* 0x0005140201007387 */ /* 0x0001e80000100800 */
[----:B------:R-:W2:Y:S04]  /*123a0*/  LDL.LU R5, [R1+0x8] ;  /* 0x0000080001057983 */ /* 0x000ea80000300800 */
[----:B0-----:R-:W2:Y:S04]  /*123b0*/  LDL.LU R2, [R1+0xc] ;  /* 0x00000c0001027983 */ /* 0x001ea80000300800 */
[----:B------:R-:W2:Y:S04]  /*123c0*/  LDL.LU R22, [R1+0x228] ;  /* 0x0002280001167983 */ /* 0x000ea80000300800 */
[----:B------:R-:W2:Y:S04]  /*123d0*/  LDL.LU R7, [R1+0x22c] ;  /* 0x00022c0001077983 */ /* 0x000ea80000300800 */
[----:B------:R-:W1:Y:S01]  /*123e0*/  LDL.LU R6, [R1+0x51c] ;  /* 0x00051c0001067983 */ /* 0x000e620000300800 */
[----:B------:R-:W-:-:S04]  /*123f0*/  FMUL R29, R29, 1.4426950216293334961 ;  /* 0x3fb8aa3b1d1d7820 */ /* 0x000fc80000400000 */
[----:B------:R0:W4:Y:S01]  /*12400*/  MUFU.EX2 R32, R29 ;  /* 0x0000001d00207308 */ /* 0x0001220000000800 */
[----:B---3--:R-:W-:-:S07]  /*12410*/  FMUL R112, R33, R19 ;  /* 0x0000001321707220 */ /* 0x008fce0000400000 */
[----:B------:R3:W1:Y:S01]  /*12420*/  MUFU.EX2 R30, R63 ;  /* 0x0000003f001e7308 */ /* 0x0006620000000800 */
[C---:B----4-:R-:W-:Y:S01]  /*12430*/  FMUL R113, R33.reuse, R18 ;  /* 0x0000001221717220 */ /* 0x050fe20000400000 */
[----:B0-----:R-:W0:Y:S01]  /*12440*/  LDS R29, [R117+0x401c0] ;  /* 0x0401c000751d7984 */ /* 0x001e220000000800 */
[C---:B------:R-:W-:Y:S02]  /*12450*/  FMUL R120, R33.reuse, R15 ;  /* 0x0000000f21787220 */ /* 0x040fe40000400000 */
[----:B------:R-:W-:-:S03]  /*12460*/  FMUL R121, R33, R14 ;  /* 0x0000000e21797220 */ /* 0x000fc60000400000 */
[----:B------:R-:W-:Y:S01]  /*12470*/  STL [R1+0x798], R120 ;  /* 0x0007987801007387 */ /* 0x000fe20000100800 */
[----:B------:R-:W-:-:S03]  /*12480*/  FFMA R13, R32, R13, R28 ;  /* 0x0000000d200d7223 */ /* 0x000fc6000000001c */
[----:B------:R-:W-:Y:S04]  /*12490*/  STL [R1+0x79c], R121 ;  /* 0x00079c7901007387 */ /* 0x000fe80000100800 */
[----:B------:R-:W4:Y:S04]  /*124a0*/  LDL.LU R71, [R1+0x1e0] ;  /* 0x0001e00001477983 */ /* 0x000f280000300800 */
[----:B------:R-:W4:Y:S04]  /*124b0*/  LDL.LU R70, [R1+0x1e4] ;  /* 0x0001e40001467983 */ /* 0x000f280000300800 */
[----:B------:R-:W4:Y:S04]  /*124c0*/  LDL.LU R64, [R1+0xe0] ;  /* 0x0000e00001407983 */ /* 0x000f280000300800 */
[----:B------:R0:W-:Y:S04]  /*124d0*/  STL [R1+0x518], R13 ;  /* 0x0005180d01007387 */ /* 0x0001e80000100800 */
[----:B---3--:R-:W3:Y:S04]  /*124e0*/  LDL.LU R63, [R1+0xe4] ;  /* 0x0000e400013f7983 */ /* 0x008ee80000300800 */
[----:B------:R-:W3:Y:S04]  /*124f0*/  LDL.LU R21, [R1+0xd0] ;  /* 0x0000d00001157983 */ /* 0x000ee80000300800 */
[----:B------:R-:W3:Y:S04]  /*12500*/  LDL.LU R19, [R1+0xd4] ;  /* 0x0000d40001137983 */ /* 0x000ee80000300800 */
[----:B------:R-:W3:Y:S04]  /*12510*/  LDL.LU R18, [R1+0x520] ;  /* 0x0005200001127983 */ /* 0x000ee80000300800 */
[----:B------:R-:W3:Y:S01]  /*12520*/  LDL.LU R15, [R1+0x1e8] ;  /* 0x0001e800010f7983 */ /* 0x000ee20000300800 */
[----:B------:R-:W-:-:S03]  /*12530*/  FMUL R114, R32, R11 ;  /* 0x0000000b20727220 */ /* 0x000fc60000400000 */
[----:B------:R-:W3:Y:S01]  /*12540*/  LDL.LU R14, [R1+0x1ec] ;  /* 0x0001ec00010e7983 */ /* 0x000ee20000300800 */
[C---:B------:R-:W-:Y:S02]  /*12550*/  FMUL R20, R33.reuse, R17 ;  /* 0x0000001121147220 */ /* 0x040fe40000400000 */
[----:B------:R-:W-:Y:S01]  /*12560*/  FMUL R115, R32, R10 ;  /* 0x0000000a20737220 */ /* 0x000fe20000400000 */
[----:B------:R-:W3:Y:S01]  /*12570*/  LDL.LU R11, [R1+0xe8] ;  /* 0x0000e800010b7983 */ /* 0x000ee20000300800 */
[----:B------:R-:W-:-:S03]  /*12580*/  FMUL R17, R33, R16 ;  /* 0x0000001021117220 */ /* 0x000fc60000400000 */
[----:B------:R-:W3:Y:S01]  /*12590*/  LDL.LU R10, [R1+0xec] ;  /* 0x0000ec00010a7983 */ /* 0x000ee20000300800 */
[C---:B------:R-:W-:Y:S02]  /*125a0*/  FMUL R12, R33.reuse, R12 ;  /* 0x0000000c210c7220 */ /* 0x040fe40000400000 */
[----:B------:R-:W-:Y:S02]  /*125b0*/  FMUL R9, R33, R9 ;  /* 0x0000000921097220 */ /* 0x000fe40000400000 */
[C---:B------:R-:W-:Y:S02]  /*125c0*/  FMUL R8, R32.reuse, R8 ;  /* 0x0000000820087220 */ /* 0x040fe40000400000 */
[C---:B------:R-:W-:Y:S02]  /*125d0*/  FMUL R4, R32.reuse, R4 ;  /* 0x0000000420047220 */ /* 0x040fe40000400000 */
[C---:B--2---:R-:W-:Y:S02]  /*125e0*/  FMUL R16, R32.reuse, R5 ;  /* 0x0000000520107220 */ /* 0x044fe40000400000 */
[----:B------:R-:W2:Y:S01]  /*125f0*/  LDL.LU R5, [R1+0xd8] ;  /* 0x0000d80001057983 */ /* 0x000ea20000300800 */
[----:B0-----:R-:W-:-:S03]  /*12600*/  FMUL R13, R32, R2 ;  /* 0x00000002200d7220 */ /* 0x001fc60000400000 */
[----:B------:R-:W2:Y:S01]  /*12610*/  LDL.LU R2, [R1+0xdc] ;  /* 0x0000dc0001027983 */ /* 0x000ea20000300800 */
[C---:B------:R-:W-:Y:S02]  /*12620*/  FMUL R122, R32.reuse, R22 ;  /* 0x00000016207a7220 */ /* 0x040fe40000400000 */
[----:B------:R-:W-:-:S03]  /*12630*/  FMUL R123, R32, R7 ;  /* 0x00000007207b7220 */ /* 0x000fc60000400000 */
[----:B------:R-:W-:Y:S01]  /*12640*/  STL [R1+0x7a0], R122 ;  /* 0x0007a07a01007387 */ /* 0x000fe20000100800 */
[----:B-1----:R-:W-:-:S03]  /*12650*/  FFMA R6, R30, R6, R31 ;  /* 0x000000061e067223 */ /* 0x002fc6000000001f */
[----:B------:R-:W-:Y:S04]  /*12660*/  STL [R1+0x7a4], R123 ;  /* 0x0007a47b01007387 */ /* 0x000fe80000100800 */
[----:B------:R-:W2:Y:S04]  /*12670*/  LDL.64 R72, [R1+0x670] ;  /* 0x0006700001487983 */ /* 0x000ea80000100a00 */
[----:B------:R-:W2:Y:S04]  /*12680*/  LDL.64 R74, [R1+0x678] ;  /* 0x00067800014a7983 */ /* 0x000ea80000100a00 */
[----:B------:R-:W2:Y:S04]  /*12690*/  LDL.64 R32, [R1+0x668] ;  /* 0x0006680001207983 */ /* 0x000ea80000100a00 */
[----:B------:R0:W-:Y:S01]  /*126a0*/  STL [R1+0x51c], R6 ;  /* 0x00051c0601007387 */ /* 0x0001e20000100800 */
[----:B------:R-:W-:-:S03]  /*126b0*/  FMUL R34, R34, 1.4426950216293334961 ;  /* 0x3fb8aa3b22227820 */ /* 0x000fc60000400000 */
[----:B------:R-:W2:Y:S04]  /*126c0*/  LDL.64 R68, [R1+0x660] ;  /* 0x0006600001447983 */ /* 0x000ea80000100a00 */
[----:B------:R-:W2:Y:S04]  /*126d0*/  LDL.64 R22, [R1+0x650] ;  /* 0x0006500001167983 */ /* 0x000ea80000100a00 */
[----:B0-----:R-:W2:Y:S01]  /*126e0*/  LDL.64 R6, [R1+0x658] ;  /* 0x0006580001067983 */ /* 0x001ea20000100a00 */
[----:B------:R0:W1:Y:S01]  /*126f0*/  MUFU.EX2 R28, R34 ;  /* 0x00000022001c7308 */ /* 0x0000620000000800 */
[----:B----4-:R-:W-:-:S02]  /*12700*/  FMUL R116, R30, R71 ;  /* 0x000000471e747220 */ /* 0x010fc40000400000 */
[----:B------:R-:W-:-:S03]  /*12710*/  FMUL R117, R30, R70 ;  /* 0x000000461e757220 */ /* 0x000fc60000400000 */
[----:B------:R-:W-:Y:S01]  /*12720*/  STL [R1+0x788], R116 ;  /* 0x0007887401007387 */ /* 0x000fe20000100800 */
[----:B0-----:R-:W-:-:S03]  /*12730*/  FMUL R34, R30, R64 ;  /* 0x000000401e227220 */ /* 0x001fc60000400000 */
[----:B------:R-:W-:Y:S01]  /*12740*/  STL [R1+0x78c], R117 ;  /* 0x00078c7501007387 */ /* 0x000fe20000100800 */
[----:B---3--:R-:W-:-:S03]  /*12750*/  FMUL R31, R30, R63 ;  /* 0x0000003f1e1f7220 */ /* 0x008fc60000400000 */
[----:B------:R-:W-:Y:S01]  /*12760*/  STL [R1+0xe0], R34 ;  /* 0x0000e02201007387 */ /* 0x000fe20000100800 */
[----:B------:R-:W-:-:S03]  /*12770*/  FMUL R21, R30, R21 ;  /* 0x000000151e157220 */ /* 0x000fc60000400000 */
[----:B------:R-:W-:Y:S01]  /*12780*/  STL [R1+0xe4], R31 ;  /* 0x0000e41f01007387 */ /* 0x000fe20000100800 */
[----:B------:R-:W-:-:S03]  /*12790*/  FMUL R19, R30, R19 ;  /* 0x000000131e137220 */ /* 0x000fc60000400000 */
[----:B------:R-:W-:Y:S01]  /*127a0*/  STL [R1+0xd0], R21 ;  /* 0x0000d01501007387 */ /* 0x000fe20000100800 */
[C---:B-1----:R-:W-:Y:S02]  /*127b0*/  FFMA R18, R28.reuse, R18, R29 ;  /* 0x000000121c127223 */ /* 0x042fe4000000001d */
[C---:B------:R-:W-:Y:S01]  /*127c0*/  FMUL R118, R28.reuse, R15 ;  /* 0x0000000f1c767220 */ /* 0x040fe20000400000 */
[----:B------:R-:W-:Y:S01]  /*127d0*/  STL [R1+0xd4], R19 ;  /* 0x0000d41301007387 */ /* 0x000fe20000100800 */
[----:B------:R-:W-:-:S03]  /*127e0*/  FMUL R119, R28, R14 ;  /* 0x0000000e1c777220 */ /* 0x000fc60000400000 */
[----:B------:R-:W-:Y:S01]  /*127f0*/  STL [R1+0x790], R118 ;  /* 0x0007907601007387 */ /* 0x000fe20000100800 */
[----:B------:R-:W-:-:S03]  /*12800*/  FMUL R15, R28, R11 ;  /* 0x0000000b1c0f7220 */ /* 0x000fc60000400000 */
[----:B------:R0:W-:Y:S01]  /*12810*/  STL [R1+0x520], R18 ;  /* 0x0005201201007387 */ /* 0x0001e20000100800 */
[----:B------:R-:W-:-:S03]  /*12820*/  FMUL R14, R28, R10 ;  /* 0x0000000a1c0e7220 */ /* 0x000fc60000400000 */
[----:B------:R-:W-:Y:S04]  /*12830*/  STL [R1+0x794], R119 ;  /* 0x0007947701007387 */ /* 0x000fe80000100800 */
[----:B------:R-:W3:Y:S04]  /*12840*/  LDL.64 R10, [R1+0x648] ;  /* 0x00064800010a7983 */ /* 0x000ee80000100a00 */
[----:B------:R-:W-:Y:S04]  /*12850*/  STL [R1+0xe8], R15 ;  /* 0x0000e80f01007387 */ /* 0x000fe80000100800 */
[----:B------:R1:W-:Y:S04]  /*12860*/  STL [R1+0xec], R14 ;  /* 0x0000ec0e01007387 */ /* 0x0003e80000100800 */
[----:B------:R-:W4:Y:S01]  /*12870*/  LDL.64 R70, [R1+0x640] ;  /* 0x0006400001467983 */ /* 0x000f220000100a00 */
[----:B------:R-:W-:-:S02]  /*12880*/  FMUL R24, R30, R24 ;  /* 0x000000181e187220 */ /* 0x000fc40000400000 */
[----:B------:R-:W-:Y:S02]  /*12890*/  FMUL R25, R30, R25 ;  /* 0x000000191e197220 */ /* 0x000fe40000400000 */
[C---:B------:R-:W-:Y:S02]  /*128a0*/  FMUL R26, R28.reuse, R26 ;  /* 0x0000001a1c1a7220 */ /* 0x040fe40000400000 */
[C---:B------:R-:W-:Y:S02]  /*128b0*/  FMUL R27, R28.reuse, R27 ;  /* 0x0000001b1c1b7220 */ /* 0x040fe40000400000 */
[----:B--2---:R-:W-:-:S05]  /*128c0*/  FMUL R5, R28, R5 ;  /* 0x000000051c057220 */ /* 0x004fca0000400000 */
[----:B------:R-:W-:Y:S01]  /*128d0*/  STL [R1+0xd8], R5 ;  /* 0x0000d80501007387 */ /* 0x000fe20000100800 */
[----:B------:R-:W-:-:S03]  /*128e0*/  FMUL R2, R28, R2 ;  /* 0x000000021c027220 */ /* 0x000fc60000400000 */
[----:B0-----:R-:W2:Y:S04]  /*128f0*/  LDL.64 R18, [R1+0x638] ;  /* 0x0006380001127983 */ /* 0x001ea80000100a00 */
[----:B------:R-:W-:Y:S04]  /*12900*/  STL [R1+0xdc], R2 ;  /* 0x0000dc0201007387 */ /* 0x000fe80000100800 */
[----:B-1----:R-:W4:Y:S01]  /*12910*/  LDL.64 R14, [R1+0x630] ;  /* 0x00063000010e7983 */ /* 0x002f220000100a00 */
[----:B------:R-:W-:-:S03]  /*12920*/  IMAD.WIDE R30, R3, 0x2, R72 ;  /* 0x00000002031e7825 */ /* 0x000fc600078e0248 */
[----:B------:R-:W4:Y:S04]  /*12930*/  LDL.LU R77, [R1+0x4a0] ;  /* 0x0004a000014d7983 */ /* 0x000f280000300800 */
[----:B------:R0:W-:Y:S04]  /*12940*/  STL.64 [R1+0x760], R26 ;  /* 0x0007601a01007387 */ /* 0x0001e80000100a00 */
[----:B------:R1:W4:Y:S04]  /*12950*/  LDG.E.U16 R82, [R30.64] ;  /* 0x000000041e527981 */ /* 0x000328000c1e1500 */
[----:B------:R0:W-:Y:S01]  /*12960*/  STL.64 [R1+0x758], R24 ;  /* 0x0007581801007387 */ /* 0x0001e20000100a00 */
[----:B-1----:R-:W-:-:S03]  /*12970*/  IMAD.WIDE R30, R3, 0x2, R6 ;  /* 0x00000002031e7825 */ /* 0x002fc600078e0206 */
[----:B------:R-:W4:Y:S04]  /*12980*/  LDL.64 R6, [R1+0x628] ;  /* 0x0006280001067983 */ /* 0x000f280000100a00 */
[----:B------:R-:W1:Y:S01]  /*12990*/  S2R R94, SR_TID.X ;  /* 0x00000000005e7919 */ /* 0x000e620000002100 */
[----:B------:R-:W-:-:S03]  /*129a0*/  IMAD.WIDE R28, R3, 0x2, R74 ;  /* 0x00000002031c7825 */ /* 0x000fc600078e024a */
[----:B------:R0:W4:Y:S01]  /*129b0*/  LDG.E.U16 R91, [R30.64] ;  /* 0x000000041e5b7981 */ /* 0x000122000c1e1500 */
[----:B------:R-:W-:-:S03]  /*129c0*/  IMAD.WIDE R32, R3, 0x2, R32 ;  /* 0x0000000203207825 */ /* 0x000fc600078e0220 */
[----:B------:R0:W4:Y:S04]  /*129d0*/  LDG.E.U16 R83, [R28.64] ;  /* 0x000000041c537981 */ /* 0x000128000c1e1500 */
[----:B------:R1:W4:Y:S01]  /*129e0*/  LDG.E.U16 R87, [R32.64] ;  /* 0x0000000420577981 */ /* 0x000322000c1e1500 */
[----:B0-----:R-:W-:-:S03]  /*129f0*/  IMAD.WIDE R28, R3, 0x2, R68 ;  /* 0x00000002031c7825 */ /* 0x001fc600078e0244 */
[----:B------:R-:W4:Y:S01]  /*12a00*/  LDL.64 R68, [R1+0x618] ;  /* 0x0006180001447983 */ /* 0x000f220000100a00 */
[----:B-1----:R-:W-:-:S03]  /*12a10*/  IMAD.WIDE R32, R3, 0x2, R22 ;  /* 0x0000000203207825 */ /* 0x002fc600078e0216 */
[----:B------:R3:W4:Y:S01]  /*12a20*/  LDG.E.U16 R86, [R28.64] ;  /* 0x000000041c567981 */ /* 0x000722000c1e1500 */
[----:B------:R-:W-:-:S03]  /*12a30*/  IMAD.SHL.U32 R63, R94, 0x2, RZ ;  /* 0x000000025e3f7824 */ /* 0x000fc600078e00ff */
[----:B------:R-:W4:Y:S04]  /*12a40*/  LDL.64 R22, [R1+0x620] ;  /* 0x0006200001167983 */ /* 0x000f280000100a00 */
[----:B------:R2:W4:Y:S01]  /*12a50*/  LDG.E.U16 R90, [R32.64] ;  /* 0x00000004205a7981 */ /* 0x000522000c1e1500 */
[----:B---3--:R-:W-:-:S03]  /*12a60*/  IMAD.WIDE R28, R3, 0x2, R10 ;  /* 0x00000002031c7825 */ /* 0x008fc600078e020a */
[----:B------:R-:W3:Y:S04]  /*12a70*/  LDL.LU R11, [R1+0x524] ;  /* 0x00052400010b7983 */ /* 0x000ee80000300800 */
[----:B------:R-:W3:Y:S04]  /*12a80*/  LDL.LU R78, [R1+0x4a4] ;  /* 0x0004a400014e7983 */ /* 0x000ee80000300800 */
[----:B------:R-:W3:Y:S04]  /*12a90*/  LDL R94, [R1+0x17c] ;  /* 0x00017c00015e7983 */ /* 0x000ee80000100800 */
[----:B------:R-:W3:Y:S04]  /*12aa0*/  LDL.64 R26, [R1+0x610] ;  /* 0x00061000011a7983 */ /* 0x000ee80000100a00 */
[----:B------:R-:W3:Y:S04]  /*12ab0*/  LDL.LU R24, [R1+0xc0] ;  /* 0x0000c00001187983 */ /* 0x000ee80000300800 */
[----:B------:R-:W3:Y:S04]  /*12ac0*/  LDL.LU R21, [R1+0xc4] ;  /* 0x0000c40001157983 */ /* 0x000ee80000300800 */
[----:B------:R4:W3:Y:S01]  /*12ad0*/  LDG.E.U16 R97, [R28.64] ;  /* 0x000000041c617981 */ /* 0x0008e2000c1e1500 */
[----:B--2---:R-:W-:-:S03]  /*12ae0*/  IMAD.WIDE R32, R3, 0x2, R18 ;  /* 0x0000000203207825 */ /* 0x004fc600078e0212 */
[----:B------:R-:W2:Y:S04]  /*12af0*/  LDL.LU R19, [R1+0xb0] ;  /* 0x0000b00001137983 */ /* 0x000ea80000300800 */
[----:B------:R-:W2:Y:S01]  /*12b00*/  LDL.LU R18, [R1+0xb4] ;  /* 0x0000b40001127983 */ /* 0x000ea20000300800 */
[----:B----4-:R-:W-:-:S03]  /*12b10*/  IMAD.WIDE R28, R3, 0x2, R14 ;  /* 0x00000002031c7825 */ /* 0x010fc600078e020e */
[----:B------:R-:W4:Y:S04]  /*12b20*/  LDL.LU R15, [R1+0xa0] ;  /* 0x0000a000010f7983 */ /* 0x000f280000300800 */
[----:B------:R-:W4:Y:S04]  /*12b30*/  LDL.LU R14, [R1+0xa4] ;  /* 0x0000a400010e7983 */ /* 0x000f280000300800 */
[----:B------:R-:W4:Y:S04]  /*12b40*/  LDL.LU R10, [R1+0x90] ;  /* 0x00009000010a7983 */ /* 0x000f280000300800 */
[----:B------:R-:W4:Y:S04]  /*12b50*/  LDL.LU R5, [R1+0x94] ;  /* 0x0000940001057983 */ /* 0x000f280000300800 */
[----:B------:R0:W4:Y:S01]  /*12b60*/  LDG.E.U16 R80, [R28.64] ;  /* 0x000000041c507981 */ /* 0x000122000c1e1500 */
[----:B------:R-:W-:Y:S01]  /*12b70*/  LOP3.LUT R63, R63, 0x38, RZ, 0xc0, !PT ;  /* 0x000000383f3f7812 */ /* 0x000fe200078ec0ff */
[----:B------:R-:W-:-:S02]  /*12b80*/  IMAD.WIDE R30, R3, 0x2, R70 ;  /* 0x00000002031e7825 */ /* 0x000fc400078e0246 */
[----:B------:R1:W4:Y:S04]  /*12b90*/  LDG.E.U16 R81, [R32.64] ;  /* 0x0000000420517981 */ /* 0x000328000c1e1500 */
[----:B------:R-:W3:Y:S01]  /*12ba0*/  LDS R34, [R63+0x40200] ;  /* 0x040200003f227984 */ /* 0x000ee20000000800 */
[----:B0-----:R-:W-:-:S03]  /*12bb0*/  IMAD.WIDE R28, R3, 0x2, R6 ;  /* 0x00000002031c7825 */ /* 0x001fc600078e0206 */
[----:B------:R0:W4:Y:S04]  /*12bc0*/  LDG.E.U16 R96, [R30.64] ;  /* 0x000000041e607981 */ /* 0x000128000c1e1500 */
[----:B------:R-:W4:Y:S04]  /*12bd0*/  LDL.64 R6, [R1+0x608] ;  /* 0x0006080001067983 */ /* 0x000f280000100a00 */
[----:B------:R-:W4:Y:S01]  /*12be0*/  LDL.LU R2, [R1+0x528] ;  /* 0x0005280001027983 */ /* 0x000f220000300800 */
[----:B0-----:R-:W-:-:S03]  /*12bf0*/  FADD R30, -R0, R77 ;  /* 0x0000004d001e7221 */ /* 0x001fc60000000100 */
[----:B-1----:R-:W0:Y:S01]  /*12c00*/  LDS R32, [R63+0x40240] ;  /* 0x040240003f207984 */ /* 0x002e220000000800 */
[----:B------:R-:W-:-:S03]  /*12c10*/  FMUL R30, R30, 1.4426950216293334961 ;  /* 0x3fb8aa3b1e1e7820 */ /* 0x000fc60000400000 */
[----:B------:R1:W4:Y:S01]  /*12c20*/  LDG.E.U16 R0, [R28.64] ;  /* 0x000000041c007981 */ /* 0x000322000c1e1500 */
[----:B------:R1:W3:Y:S02]  /*12c30*/  MUFU.EX2 R33, R30 ;  /* 0x0000001e00217308 */ /* 0x0002e40000000800 */
[C---:B-1----:R-:W-:Y:S02]  /*12c40*/  IMAD.WIDE R30, R3.reuse, 0x2, R22 ;  /* 0x00000002031e7825 */ /* 0x042fe400078e0216 */
[----:B------:R-:W4:Y:S02]  /*12c50*/  LDL.64 R22, [R1+0x600] ;  /* 0x0006000001167983 */ /* 0x000f240000100a00 */
[----:B------:R-:W-:Y:S02]  /*12c60*/  IMAD.WIDE R28, R3, 0x2, R68 ;  /* 0x00000002031c7825 */ /* 0x000fe400078e0244 */
[----:B------:R1:W4:Y:S04]  /*12c70*/  LDG.E.U16 R85, [R30.64] ;  /* 0x000000041e557981 */ /* 0x000328000c1e1500 */
[----:B------:R0:W4:Y:S01]  /*12c80*/  LDG.E.U16 R84, [R28.64] ;  /* 0x000000041c547981 */ /* 0x000122000c1e1500 */
[----:B---3--:R-:W-:-:S05]  /*12c90*/  FFMA R11, R33, R11, R34 ;  /* 0x0000000b210b7223 */ /* 0x008fca0000000022 */
[----:B------:R3:W-:Y:S04]  /*12ca0*/  STL [R1+0x524], R11 ;  /* 0x0005240b01007387 */ /* 0x0007e80000100800 */
[----:B---3--:R-:W3:Y:S01]  /*12cb0*/  LDL.LU R11, [R1+0xac] ;  /* 0x0000ac00010b7983 */ /* 0x008ee20000300800 */
[C---:B------:R-:W-:Y:S02]  /*12cc0*/  FMUL R24, R33.reuse, R24 ;  /* 0x0000001821187220 */ /* 0x040fe40000400000 */
[----:B------:R-:W-:-:S03]  /*12cd0*/  FMUL R21, R33, R21 ;  /* 0x0000001521157220 */ /* 0x000fc60000400000 */
[----:B------:R-:W-:Y:S04]  /*12ce0*/  STL [R1+0xc0], R24 ;  /* 0x0000c01801007387 */ /* 0x000fe80000100800 */
[----:B------:R1:W-:Y:S01]  /*12cf0*/  STL [R1+0xc4], R21 ;  /* 0x0000c41501007387 */ /* 0x0003e20000100800 */
[----:B0-----:R-:W-:-:S04]  /*12d00*/  IMAD.WIDE R28, R3, 0x2, R26 ;  /* 0x00000002031c7825 */ /* 0x001fc800078e021a */
[----:B-1----:R-:W-:Y:S01]  /*12d10*/  FADD R30, -R94, R78 ;  /* 0x0000004e5e1e7221 */ /* 0x002fe20000000100 */
[----:B------:R0:W3:Y:S04]  /*12d20*/  LDG.E.U16 R89, [R28.64] ;  /* 0x000000041c597981 */ /* 0x0000e8000c1e1500 */
[----:B------:R-:W3:Y:S01]  /*12d30*/  LDL.LU R21, [R1+0xc8] ;  /* 0x0000c80001157983 */ /* 0x000ee20000300800 */
[----:B------:R-:W-:-:S06]  /*12d40*/  FMUL R30, R30, 1.4426950216293334961 ;  /* 0x3fb8aa3b1e1e7820 */ /* 0x000fcc0000400000 */
[----:B------:R-:W1:Y:S01]  /*12d50*/  MUFU.EX2 R30, R30 ;  /* 0x0000001e001e7308 */ /* 0x000e620000000800 */
[C---:B--2---:R-:W-:Y:S02]  /*12d60*/  FMUL R19, R33.reuse, R19 ;  /* 0x0000001321137220 */ /* 0x044fe40000400000 */
[----:B------:R-:W-:-:S03]  /*12d70*/  FMUL R18, R33, R18 ;  /* 0x0000001221127220 */ /* 0x000fc60000400000 */
[----:B------:R2:W-:Y:S01]  /*12d80*/  STL [R1+0xb0], R19 ;  /* 0x0000b01301007387 */ /* 0x0005e20000100800 */
[C---:B----4-:R-:W-:Y:S02]  /*12d90*/  FMUL R15, R33.reuse, R15 ;  /* 0x0000000f210f7220 */ /* 0x050fe40000400000 */
[C---:B------:R-:W-:Y:S01]  /*12da0*/  FMUL R14, R33.reuse, R14 ;  /* 0x0000000e210e7220 */ /* 0x040fe20000400000 */
[----:B--2---:R-:W2:Y:S01]  /*12db0*/  LDL.LU R19, [R1+0xcc] ;  /* 0x0000cc0001137983 */ /* 0x004ea20000300800 */
[----:B------:R-:W-:-:S03]  /*12dc0*/  FMUL R27, R33, R10 ;  /* 0x0000000a211b7220 */ /* 0x000fc60000400000 */
[----:B------:R4:W-:Y:S01]  /*12dd0*/  STL [R1+0xb4], R18 ;  /* 0x0000b41201007387 */ /* 0x0009e20000100800 */
[----:B------:R-:W-:-:S03]  /*12de0*/  FMUL R26, R33, R5 ;  /* 0x00000005211a7220 */ /* 0x000fc60000400000 */
[----:B----4-:R-:W4:Y:S04]  /*12df0*/  LDL.LU R18, [R1+0xb8] ;  /* 0x0000b80001127983 */ /* 0x010f280000300800 */
[----:B------:R0:W-:Y:S04]  /*12e00*/  STL [R1+0xa0], R15 ;  /* 0x0000a00f01007387 */ /* 0x0001e80000100800 */
[----:B0-----:R-:W4:Y:S04]  /*12e10*/  LDL.LU R15, [R1+0xbc] ;  /* 0x0000bc00010f7983 */ /* 0x001f280000300800 */
[----:B------:R0:W-:Y:S01]  /*12e20*/  STL [R1+0xa4], R14 ;  /* 0x0000a40e01007387 */ /* 0x0001e20000100800 */
[----:B------:R-:W-:-:S04]  /*12e30*/  IMAD.WIDE R28, R3, 0x2, R6 ;  /* 0x00000002031c7825 */ /* 0x000fc800078e0206 */
[----:B-1----:R-:W-:Y:S01]  /*12e40*/  FFMA R2, R30, R2, R32 ;  /* 0x000000021e027223 */ /* 0x002fe20000000020 */
[----:B------:R1:W4:Y:S04]  /*12e50*/  LDG.E.U16 R88, [R28.64] ;  /* 0x000000041c587981 */ /* 0x000328000c1e1500 */
[----:B0-----:R-:W4:Y:S04]  /*12e60*/  LDL.LU R14, [R1+0xa8] ;  /* 0x0000a800010e7983 */ /* 0x001f280000300800 */
[----:B------:R-:W-:Y:S04]  /*12e70*/  STL [R1+0x7b4], R27 ;  /* 0x0007b41b01007387 */ /* 0x000fe80000100800 */
[----:B------:R-:W4:Y:S04]  /*12e80*/  LDL.LU R10, [R1+0x98] ;  /* 0x00009800010a7983 */ /* 0x000f280000300800 */
[----:B------:R-:W-:Y:S04]  /*12e90*/  STL [R1+0x7b8], R26 ;  /* 0x0007b81a01007387 */ /* 0x000fe80000100800 */
[----:B------:R-:W4:Y:S04]  /*12ea0*/  LDL.LU R6, [R1+0x9c] ;  /* 0x00009c0001067983 */ /* 0x000f280000300800 */
[----:B------:R-:W4:Y:S04]  /*12eb0*/  LDL.LU R94, [R1+0x4a8] ;  /* 0x0004a800015e7983 */ /* 0x000f280000300800 */
[----:B------:R-:W4:Y:S04]  /*12ec0*/  LDL.LU R5, [R1+0x530] ;  /* 0x0005300001057983 */ /* 0x000f280000300800 */
[----:B------:R0:W-:Y:S04]  /*12ed0*/  STL [R1+0x528], R2 ;  /* 0x0005280201007387 */ /* 0x0001e80000100800 */
[----:B------:R-:W4:Y:S04]  /*12ee0*/  LDL.LU R7, [R1+0x144] ;  /* 0x0001440001077983 */ /* 0x000f280000300800 */
[----:B------:R-:W4:Y:S04]  /*12ef0*/  LDL.LU R124, [R1+0x470] ;  /* 0x00047000017c7983 */ /* 0x000f280000300800 */
[----:B------:R-:W4:Y:S04]  /*12f00*/  LDL.LU R64, [R1+0x140] ;  /* 0x0001400001407983 */ /* 0x000f280000300800 */
[----:B------:R-:W4:Y:S04]  /*12f10*/  LDL.LU R125, [R1+0x21c] ;  /* 0x00021c00017d7983 */ /* 0x000f280000300800 */
[----:B------:R-:W4:Y:S04]  /*12f20*/  LDL.LU R68, [R1+0x208] ;  /* 0x0002080001447983 */ /* 0x000f280000300800 */
[----:B0-----:R-:W4:Y:S04]  /*12f30*/  LDL.LU R2, [R1+0x20c] ;  /* 0x00020c0001027983 */ /* 0x001f280000300800 */
[----:B------:R-:W4:Y:S04]  /*12f40*/  LDL.LU R69, [R1+0x200] ;  /* 0x0002000001457983 */ /* 0x000f280000300800 */
[----:B------:R-:W4:Y:S01]  /*12f50*/  LDL.LU R70, [R1+0x204] ;  /* 0x0002040001467983 */ /* 0x000f220000300800 */
[----:B-1----:R-:W-:-:S03]  /*12f60*/  IMAD.WIDE R28, R3, 0x2, R22 ;  /* 0x00000002031c7825 */ /* 0x002fc600078e0216 */
[----:B------:R-:W4:Y:S04]  /*12f70*/  LDL.LU R71, [R1+0x1f8] ;  /* 0x0001f80001477983 */ /* 0x000f280000300800 */
[----:B------:R0:W4:Y:S04]  /*12f80*/  LDG.E.U16 R23, [R28.64] ;  /* 0x000000041c177981 */ /* 0x000128000c1e1500 */
[----:B------:R-:W4:Y:S04]  /*12f90*/  LDL.LU R72, [R1+0x1fc] ;  /* 0x0001fc0001487983 */ /* 0x000f280000300800 */
[----:B0-----:R-:W0:Y:S01]  /*12fa0*/  LDS R28, [R63+0x40280] ;  /* 0x040280003f1c7984 */ /* 0x001e220000000800 */
[----:B---3--:R-:W-:-:S03]  /*12fb0*/  FMUL R21, R30, R21 ;  /* 0x000000151e157220 */ /* 0x008fc60000400000 */
[----:B------:R2:W-:Y:S04]  /*12fc0*/  STL [R1+0x700], R3 ;  /* 0x0007000301007387 */ /* 0x0005e80000100800 */
[----:B------:R-:W3:Y:S01]  /*12fd0*/  LDL.LU R73, [R1+0x1f0] ;  /* 0x0001f00001497983 */ /* 0x000ee20000300800 */
[----:B------:R-:W-:-:S03]  /*12fe0*/  FMUL R123, R30, R11 ;  /* 0x0000000b1e7b7220 */ /* 0x000fc60000400000 */
[----:B------:R-:W-:Y:S04]  /*12ff0*/  STL [R1+0xc8], R21 ;  /* 0x0000c81501007387 */ /* 0x000fe80000100800 */
[----:B------:R-:W3:Y:S01]  /*13000*/  LDL.LU R74, [R1+0x1f4] ;  /* 0x0001f400014a7983 */ /* 0x000ee20000300800 */
[----:B--2---:R-:W-:-:S05]  /*13010*/  FMUL R3, R30, R19 ;  /* 0x000000131e037220 */ /* 0x004fca0000400000 */
[----:B------:R1:W-:Y:S01]  /*13020*/  STL [R1+0xcc], R3 ;  /* 0x0000cc0301007387 */ /* 0x0003e20000100800 */
[C---:B----4-:R-:W-:Y:S02]  /*13030*/  FMUL R18, R30.reuse, R18 ;  /* 0x000000121e127220 */ /* 0x050fe40000400000 */
[----:B------:R-:W-:-:S03]  /*13040*/  FMUL R15, R30, R15 ;  /* 0x0000000f1e0f7220 */ /* 0x000fc60000400000 */
[----:B------:R-:W-:Y:S01]  /*13050*/  STL [R1+0xb8], R18 ;  /* 0x0000b81201007387 */ /* 0x000fe20000100800 */
[C---:B-1----:R-:W-:Y:S02]  /*13060*/  FMUL R3, R30.reuse, R14 ;  /* 0x0000000e1e037220 */ /* 0x042fe40000400000 */
[----:B------:R-:W-:Y:S02]  /*13070*/  FMUL R25, R30, R10 ;  /* 0x0000000a1e197220 */ /* 0x000fe40000400000 */
[----:B------:R-:W-:-:S04]  /*13080*/  FADD R29, -R102, R94 ;  /* 0x0000005e661d7221 */ /* 0x000fc80000000100 */
[----:B------:R-:W-:Y:S02]  /*13090*/  FMUL R29, R29, 1.4426950216293334961 ;  /* 0x3fb8aa3b1d1d7820 */ /* 0x000fe40000400000 */
[----:B------:R-:W-:Y:S02]  /*130a0*/  FMUL R24, R30, R6 ;  /* 0x000000061e187220 */ /* 0x000fe40000400000 */
[----:B------:R-:W0:Y:S01]  /*130b0*/  MUFU.EX2 R30, R29 ;  /* 0x0000001d001e7308 */ /* 0x000e220000000800 */
[----:B------:R1:W-:Y:S04]  /*130c0*/  STL [R1+0xbc], R15 ;  /* 0x0000bc0f01007387 */ /* 0x0003e80000100800 */
[----:B------:R-:W2:Y:S04]  /*130d0*/  LDL.LU R75, [R1+0x12c] ;  /* 0x00012c00014b7983 */ /* 0x000ea80000300800 */
[----:B------:R-:W-:Y:S04]  /*130e0*/  STL [R1+0xa8], R3 ;  /* 0x0000a80301007387 */ /* 0x000fe80000100800 */
[----:B------:R-:W2:Y:S01]  /*130f0*/  LDL.LU R76, [R1+0x1ac] ;  /* 0x0001ac00014c7983 */ /* 0x000ea20000300800 */
[----:B0-----:R-:W-:-:S03]  /*13100*/  FFMA R5, R30, R5, R28 ;  /* 0x000000051e057223 */ /* 0x001fc6000000001c */
[----:B------:R-:W-:Y:S04]  /*13110*/  STL [R1+0x7a8], R123 ;  /* 0x0007a87b01007387 */ /* 0x000fe80000100800 */
[----:B------:R0:W-:Y:S04]  /*13120*/  STL [R1+0x7bc], R25 ;  /* 0x0007bc1901007387 */ /* 0x0001e80000100800 */
[----:B------:R4:W-:Y:S04]  /*13130*/  STL [R1+0x7c0], R24 ;  /* 0x0007c01801007387 */ /* 0x0009e80000100800 */
[----:B------:R-:W2:Y:S01]  /*13140*/  LDL.LU R77, [R1+0x128] ;  /* 0x00012800014d7983 */ /* 0x000ea20000300800 */
[----:B------:R-:W-:-:S03]  /*13150*/  FADD R28, -R103, R111 ;  /* 0x0000006f671c7221 */ /* 0x000fc60000000100 */
[----:B------:R-:W2:Y:S04]  /*13160*/  LDL.LU R78, [R1+0x1a8] ;  /* 0x0001a800014e7983 */ /* 0x000ea80000300800 */
[----:B------:R-:W2:Y:S01]  /*13170*/  LDL.LU R94, [R1+0x1a4] ;  /* 0x0001a400015e7983 */ /* 0x000ea20000300800 */
[----:B-1----:R-:W-:-:S03]  /*13180*/  F2FP.BF16.PACK_AB R15, R69, R70 ;  /* 0x00000046450f723e */ /* 0x002fc600000010ff */
[----:B------:R1:W-:Y:S04]  /*13190*/  STL [R1+0x530], R5 ;  /* 0x0005300501007387 */ /* 0x0003e80000100800 */
[----:B------:R-:W2:Y:S01]  /*131a0*/  LDL.LU R102, [R1+0x14c] ;  /* 0x00014c0001667983 */ /* 0x000ea20000300800 */
[----:B------:R-:W-:-:S03]  /*131b0*/  F2FP.BF16.PACK_AB R18, R68, R2 ;  /* 0x000000024412723e */ /* 0x000fc600000010ff */
[----:B------:R-:W2:Y:S01]  /*131c0*/  LDL.LU R111, [R1+0x844] ;  /* 0x00084400016f7983 */ /* 0x000ea20000300800 */
[----:B------:R-:W-:-:S03]  /*131d0*/  F2FP.BF16.PACK_AB R19, R64, R125 ;  /* 0x0000007d4013723e */ /* 0x000fc600000010ff */
[----:B------:R-:W2:Y:S04]  /*131e0*/  LDL.LU R103, [R1+0x840] ;  /* 0x0008400001677983 */ /* 0x000ea80000300800 */
[----:B------:R-:W2:Y:S04]  /*131f0*/  LDL.LU R70, [R1+0x80] ;  /* 0x0000800001467983 */ /* 0x000ea80000300800 */
[----:B------:R-:W3:Y:S04]  /*13200*/  LDL.LU R69, [R1+0x84] ;  /* 0x0000840001457983 */ /* 0x000ee80000300800 */
        /* <DEDUP_REMOVED lines=8> */
[----:B0-----:R-:W3:Y:S01]  /*13290*/  LDL.LU R25, [R1+0x8c] ;  /* 0x00008c0001197983 */ /* 0x001ee20000300800 */
[----:B------:R-:W-:-:S03]  /*132a0*/  F2FP.BF16.PACK_AB R22, R7, R124 ;  /* 0x0000007c0716723e */ /* 0x000fc600000010ff */
[----:B----4-:R-:W4:Y:S04]  /*132b0*/  LDL.LU R24, [R1+0x78] ;  /* 0x0000780001187983 */ /* 0x010f280000300800 */
[----:B------:R-:W4:Y:S04]  /*132c0*/  LDL.LU R7, [R1+0x7c] ;  /* 0x00007c0001077983 */ /* 0x000f280000300800 */
[----:B------:R-:W4:Y:S04]  /*132d0*/  LDL.LU R6, [R1+0x68] ;  /* 0x0000680001067983 */ /* 0x000f280000300800 */
[----:B-1----:R-:W4:Y:S04]  /*132e0*/  LDL.LU R5, [R1+0x6c] ;  /* 0x00006c0001057983 */ /* 0x002f280000300800 */
[----:B------:R-:W4:Y:S04]  /*132f0*/  LDL.LU R3, [R1+0x58] ;  /* 0x0000580001037983 */ /* 0x000f280000300800 */
[----:B------:R-:W4:Y:S04]  /*13300*/  LDL.LU R2, [R1+0x5c] ;  /* 0x00005c0001027983 */ /* 0x000f280000300800 */
[----:B------:R-:W0:Y:S01]  /*13310*/  LDS R29, [R63+0x402c0] ;  /* 0x0402c0003f1d7984 */ /* 0x000e220000000800 */
[----:B------:R-:W-:-:S06]  /*13320*/  FMUL R28, R28, 1.4426950216293334961 ;  /* 0x3fb8aa3b1c1c7820 */ /* 0x000fcc0000400000 */
[----:B------:R-:W0:Y:S01]  /*13330*/  MUFU.EX2 R28, R28 ;  /* 0x0000001c001c7308 */ /* 0x000e220000000800 */
[C---:B--2---:R-:W-:Y:S02]  /*13340*/  FMUL R122, R30.reuse, R70 ;  /* 0x000000461e7a7220 */ /* 0x044fe40000400000 */
[----:B---3--:R-:W-:-:S03]  /*13350*/  FMUL R121, R30, R69 ;  /* 0x000000451e797220 */ /* 0x008fc60000400000 */
[----:B------:R-:W-:Y:S01]  /*13360*/  STL [R1+0x7ac], R122 ;  /* 0x0007ac7a01007387 */ /* 0x000fe20000100800 */
[----:B------:R-:W-:-:S03]  /*13370*/  FMUL R68, R30, R68 ;  /* 0x000000441e447220 */ /* 0x000fc60000400000 */
[----:B------:R1:W-:Y:S01]  /*13380*/  STL [R1+0x7b0], R121 ;  /* 0x0007b07901007387 */ /* 0x0003e20000100800 */
[C---:B------:R-:W-:Y:S02]  /*13390*/  FMUL R119, R30.reuse, R34 ;  /* 0x000000221e777220 */ /* 0x040fe40000400000 */
[C---:B-1----:R-:W-:Y:S02]  /*133a0*/  FMUL R121, R30.reuse, R64 ;  /* 0x000000401e797220 */ /* 0x042fe40000400000 */
[C---:B------:R-:W-:Y:S02]  /*133b0*/  FMUL R118, R30.reuse, R33 ;  /* 0x000000211e767220 */ /* 0x040fe40000400000 */
[C---:B------:R-:W-:Y:S01]  /*133c0*/  FMUL R32, R30.reuse, R32 ;  /* 0x000000201e207220 */ /* 0x040fe20000400000 */
[----:B------:R-:W-:Y:S01]  /*133d0*/  STL [R1+0x70], R68 ;  /* 0x0000704401007387 */ /* 0x000fe20000100800 */
[----:B------:R-:W-:-:S03]  /*133e0*/  FMUL R30, R30, R31 ;  /* 0x0000001f1e1e7220 */ /* 0x000fc60000400000 */
[----:B------:R1:W-:Y:S01]  /*133f0*/  STL [R1+0x50], R32 ;  /* 0x0000502001007387 */ /* 0x0003e20000100800 */
[----:B0-----:R-:W-:-:S03]  /*13400*/  FFMA R27, R28, R27, R29 ;  /* 0x0000001b1c1b7223 */ /* 0x001fc6000000001d */
[----:B------:R-:W-:Y:S01]  /*13410*/  STL [R1+0x54], R30 ;  /* 0x0000541e01007387 */ /* 0x000fe20000100800 */
[----:B------:R-:W-:-:S03]  /*13420*/  FMUL R25, R28, R25 ;  /* 0x000000191c197220 */ /* 0x000fc60000400000 */
[----:B------:R-:W-:Y:S04]  /*13430*/  STL [R1+0x534], R27 ;  /* 0x0005341b01007387 */ /* 0x000fe80000100800 */
[----:B------:R-:W-:Y:S04]  /*13440*/  STL [R1+0x8c], R25 ;  /* 0x00008c1901007387 */ /* 0x000fe80000100800 */
[----:B-1----:R-:W2:Y:S04]  /*13450*/  LDL.LU R32, [R1+0x4b0] ;  /* 0x0004b00001207983 */ /* 0x002ea80000300800 */
[----:B------:R-:W2:Y:S01]  /*13460*/  LDL R33, [R1+0x170] ;  /* 0x0001700001217983 */ /* 0x000ea20000100800 */
[C---:B----4-:R-:W-:Y:S01]  /*13470*/  FMUL R3, R28.reuse, R3 ;  /* 0x000000031c037220 */ /* 0x050fe20000400000 */
[----:B------:R-:W-:Y:S01]  /*13480*/  F2FP.BF16.PACK_AB R79, R79, R67 ;  /* 0x000000434f4f723e */ /* 0x000fe200000010ff */
[C---:B------:R-:W-:Y:S01]  /*13490*/  FMUL R116, R28.reuse, R5 ;  /* 0x000000051c747220 */ /* 0x040fe20000400000 */
[----:B------:R-:W-:Y:S01]  /*134a0*/  F2FP.BF16.PACK_AB R21, R77, R78 ;  /* 0x0000004e4d15723e */ /* 0x000fe200000010ff */
[C---:B------:R-:W-:Y:S01]  /*134b0*/  FMUL R117, R28.reuse, R6 ;  /* 0x000000061c757220 */ /* 0x040fe20000400000 */
[----:B------:R0:W-:Y:S04]  /*134c0*/  STL [R1+0x58], R3 ;  /* 0x0000580301007387 */ /* 0x0001e80000100800 */
[----:B------:R-:W3:Y:S04]  /*134d0*/  LDL.LU R34, [R1+0x4b4] ;  /* 0x0004b40001227983 */ /* 0x000ee80000300800 */
[----:B------:R-:W3:Y:S01]  /*134e0*/  LDL R64, [R1+0x16c] ;  /* 0x00016c0001407983 */ /* 0x000ee20000100800 */
[----:B0-----:R-:W-:-:S03]  /*134f0*/  FMUL R3, R28, R2 ;  /* 0x000000021c037220 */ /* 0x001fc60000400000 */
[----:B------:R-:W4:Y:S04]  /*13500*/  LDL.LU R125, [R1+0x4b8] ;  /* 0x0004b800017d7983 */ /* 0x000f280000300800 */
[----:B------:R-:W4:Y:S04]  /*13510*/  LDL R2, [R1+0x168] ;  /* 0x0001680001027983 */ /* 0x000f280000100800 */
[----:B------:R-:W3:Y:S01]  /*13520*/  LDL.LU R5, [R1+0x538] ;  /* 0x0005380001057983 */ /* 0x000ee20000300800 */
[----:B------:R-:W-:-:S03]  /*13530*/  FMUL R123, R28, R7 ;  /* 0x000000071c7b7220 */ /* 0x000fc60000400000 */
[----:B------:R-:W3:Y:S04]  /*13540*/  LDL.LU R27, [R1+0x4bc] ;  /* 0x0004bc00011b7983 */ /* 0x000ee80000300800 */
[----:B------:R-:W3:Y:S04]  /*13550*/  LDL R124, [R1+0x164] ;  /* 0x00016400017c7983 */ /* 0x000ee80000100800 */
[----:B------:R-:W3:Y:S01]  /*13560*/  LDL.LU R6, [R1+0x100] ;  /* 0x0001000001067983 */ /* 0x000ee20000300800 */
[----:B------:R-:W-:-:S03]  /*13570*/  FMUL R120, R28, R26 ;  /* 0x0000001a1c787220 */ /* 0x000fc60000400000 */
[----:B------:R-:W3:Y:S04]  /*13580*/  LDL.LU R7, [R1+0x104] ;  /* 0x0001040001077983 */ /* 0x000ee80000300800 */
[----:B------:R-:W3:Y:S01]  /*13590*/  LDL.LU R26, [R1+0xf0] ;  /* 0x0000f000011a7983 */ /* 0x000ee20000300800 */
[----:B------:R-:W-:Y:S01]  /*135a0*/  FMUL R122, R28, R24 ;  /* 0x000000181c7a7220 */ /* 0x000fe20000400000 */
[----:B------:R-:W-:Y:S02]  /*135b0*/  F2FP.BF16.PACK_AB R67, R36, R39 ;  /* 0x000000272443723e */ /* 0x000fe400000010ff */
[----:B------:R-:W-:Y:S04]  /*135c0*/  STL [R1+0x748], R3 ;  /* 0x0007480301007387 */ /* 0x000fe80000100800 */
[----:B------:R-:W3:Y:S01]  /*135d0*/  LDL.LU R36, [R1+0xf4] ;  /* 0x0000f40001247983 */ /* 0x000ee20000300800 */
[----:B------:R-:W-:-:S02]  /*135e0*/  F2FP.BF16.PACK_AB R78, R65, R66 ;  /* 0x00000042414e723e */ /* 0x000fc400000010ff */
[----:B------:R-:W-:Y:S01]  /*135f0*/  F2FP.BF16.PACK_AB R66, R35, R38 ;  /* 0x000000262342723e */ /* 0x000fe200000010ff */
[----:B------:R-:W0:Y:S04]  /*13600*/  LDS R31, [R63+0x40300] ;  /* 0x040300003f1f7984 */ /* 0x000e280000000800 */
[----:B------:R-:W3:Y:S01]  /*13610*/  LDL.LU R35, [R1+0x40] ;  /* 0x0000400001237983 */ /* 0x000ee20000300800 */
[----:B--2---:R-:W-:Y:S02]  /*13620*/  FADD R28, -R33, R32 ;  /* 0x00000020211c7221 */ /* 0x004fe40000000100 */
[----:B----4-:R-:W-:Y:S01]  /*13630*/  FADD R29, -R2, R125 ;  /* 0x0000007d021d7221 */ /* 0x010fe20000000100 */
[----:B------:R-:W-:Y:S01]  /*13640*/  F2FP.BF16.PACK_AB R14, R71, R72 ;  /* 0x00000048470e723e */ /* 0x000fe200000010ff */
[----:B------:R-:W-:Y:S01]  /*13650*/  FMUL R28, R28, 1.4426950216293334961 ;  /* 0x3fb8aa3b1c1c7820 */ /* 0x000fe20000400000 */
[----:B------:R-:W-:Y:S01]  /*13660*/  F2FP.BF16.PACK_AB R70, R43, R44 ;  /* 0x0000002c2b46723e */ /* 0x000fe200000010ff */
[----:B------:R-:W1:Y:S02]  /*13670*/  LDS R32, [R63+0x40340] ;  /* 0x040340003f207984 */ /* 0x000e640000000800 */
[----:B------:R3:W0:Y:S01]  /*13680*/  MUFU.EX2 R30, R28 ;  /* 0x0000001c001e7308 */ /* 0x0006220000000800 */
[----:B------:R-:W-:Y:S01]  /*13690*/  F2FP.BF16.PACK_AB R69, R41, R42 ;  /* 0x0000002a2945723e */ /* 0x000fe200000010ff */
[----:B------:R-:W2:Y:S01]  /*136a0*/  LDS R33, [R63+0x40380] ;  /* 0x040380003f217984 */ /* 0x000ea20000000800 */
[----:B---3--:R-:W-:-:S03]  /*136b0*/  FADD R28, -R64, R34 ;  /* 0x00000022401c7221 */ /* 0x008fc60000000100 */
[----:B------:R-:W3:Y:S04]  /*136c0*/  LDL.LU R34, [R1+0x44] ;  /* 0x0000440001227983 */ /* 0x000ee80000300800 */
[----:B------:R-:W4:Y:S04]  /*136d0*/  LDL.LU R25, [R1+0x30] ;  /* 0x0000300001197983 */ /* 0x000f280000300800 */
[----:B------:R-:W2:Y:S04]  /*136e0*/  LDL.LU R24, [R1+0x34] ;  /* 0x0000340001187983 */ /* 0x000ea80000300800 */
[----:B------:R-:W2:Y:S04]  /*136f0*/  LDL.LU R125, [R1+0x4c0] ;  /* 0x0004c000017d7983 */ /* 0x000ea80000300800 */
[----:B------:R-:W2:Y:S01]  /*13700*/  LDL R2, [R1+0x160] ;  /* 0x0001600001027983 */ /* 0x000ea20000100800 */
[----:B0-----:R-:W-:-:S02]  /*13710*/  FFMA R5, R30, R5, R31 ;  /* 0x000000051e057223 */ /* 0x001fc4000000001f */
[C---:B------:R-:W-:Y:S02]  /*13720*/  FMUL R6, R30.reuse, R6 ;  /* 0x000000061e067220 */ /* 0x040fe40000400000 */
[C---:B------:R-:W-:Y:S01]  /*13730*/  FMUL R7, R30.reuse, R7 ;  /* 0x000000071e077220 */ /* 0x040fe20000400000 */
[----:B------:R0:W-:Y:S01]  /*13740*/  STL [R1+0x538], R5 ;  /* 0x0005380501007387 */ /* 0x0001e20000100800 */
[----:B------:R-:W-:Y:S01]  /*13750*/  F2FP.BF16.PACK_AB R71, R47, R48 ;  /* 0x000000302f47723e */ /* 0x000fe200000010ff */
[----:B------:R-:W-:Y:S02]  /*13760*/  FMUL R3, R30, R26 ;  /* 0x0000001a1e037220 */ /* 0x000fe40000400000 */
[----:B0-----:R-:W2:Y:S04]  /*13770*/  LDL R5, [R1+0x150] ;  /* 0x0001500001057983 */ /* 0x001ea80000100800 */
[----:B------:R0:W-:Y:S04]  /*13780*/  STL [R1+0x74c], R6 ;  /* 0x00074c0601007387 */ /* 0x0001e80000100800 */
[----:B------:R-:W2:Y:S04]  /*13790*/  LDL.LU R48, [R1+0x108] ;  /* 0x0001080001307983 */ /* 0x000ea80000300800 */
[----:B------:R1:W-:Y:S04]  /*137a0*/  STL [R1+0x750], R7 ;  /* 0x0007500701007387 */ /* 0x0003e80000100800 */
[----:B------:R-:W2:Y:S04]  /*137b0*/  LDL.LU R47, [R1+0x10c] ;  /* 0x00010c00012f7983 */ /* 0x000ea80000300800 */
[----:B0-----:R-:W2:Y:S01]  /*137c0*/  LDL.LU R6, [R1+0xf8] ;  /* 0x0000f80001067983 */ /* 0x001ea20000300800 */
[----:B------:R-:W-:-:S03]  /*137d0*/  FADD R31, -R124, R27 ;  /* 0x0000001b7c1f7221 */ /* 0x000fc60000000100 */
[----:B------:R0:W-:Y:S01]  /*137e0*/  STL [R1+0xf0], R3 ;  /* 0x0000f00301007387 */ /* 0x0001e20000100800 */
[C---:B-1----:R-:W-:Y:S01]  /*137f0*/  FMUL R7, R30.reuse, R36 ;  /* 0x000000241e077220 */ /* 0x042fe20000400000 */
[----:B------:R-:W-:Y:S02]  /*13800*/  F2FP.BF16.PACK_AB R68, R37, R40 ;  /* 0x000000282544723e */ /* 0x000fe400000010ff */
[----:B------:R-:W-:Y:S01]  /*13810*/  F2FP.BF16.PACK_AB R65, R45, R46 ;  /* 0x0000002e2d41723e */ /* 0x000fe200000010ff */
[C---:B---3--:R-:W-:Y:S01]  /*13820*/  FMUL R34, R30.reuse, R34 ;  /* 0x000000221e227220 */ /* 0x048fe20000400000 */
[----:B0-----:R-:W3:Y:S04]  /*13830*/  LDL.LU R3, [R1+0xfc] ;  /* 0x0000fc0001037983 */ /* 0x001ee80000300800 */
[----:B------:R-:W3:Y:S04]  /*13840*/  LDL.LU R43, [R1+0x48] ;  /* 0x00004800012b7983 */ /* 0x000ee80000300800 */
[----:B------:R-:W3:Y:S04]  /*13850*/  LDL.LU R42, [R1+0x4c] ;  /* 0x00004c00012a7983 */ /* 0x000ee80000300800 */
[----:B------:R-:W3:Y:S04]  /*13860*/  LDL.LU R27, [R1+0x38] ;  /* 0x00003800011b7983 */ /* 0x000ee80000300800 */
[----:B------:R-:W3:Y:S04]  /*13870*/  LDL.LU R26, [R1+0x3c] ;  /* 0x00003c00011a7983 */ /* 0x000ee80000300800 */
[----:B------:R-:W3:Y:S04]  /*13880*/  LDL.LU R41, [R1+0x53c] ;  /* 0x00053c0001297983 */ /* 0x000ee80000300800 */
[----:B------:R0:W-:Y:S01]  /*13890*/  STL [R1+0x778], R7 ;  /* 0x0007780701007387 */ /* 0x0001e20000100800 */
[----:B----4-:R-:W-:-:S02]  /*138a0*/  FMUL R25, R30, R25 ;  /* 0x000000191e197220 */ /* 0x010fc40000400000 */
[----:B------:R-:W-:Y:S02]  /*138b0*/  FMUL R28, R28, 1.4426950216293334961 ;  /* 0x3fb8aa3b1c1c7820 */ /* 0x000fe40000400000 */
[----:B------:R-:W-:Y:S01]  /*138c0*/  FMUL R29, R29, 1.4426950216293334961 ;  /* 0x3fb8aa3b1d1d7820 */ /* 0x000fe20000400000 */
[----:B------:R-:W-:Y:S02]  /*138d0*/  F2FP.BF16.PACK_AB R95, R95, R108 ;  /* 0x0000006c5f5f723e */ /* 0x000fe400000010ff */
[----:B------:R-:W-:Y:S01]  /*138e0*/  F2FP.BF16.PACK_AB R93, R93, R105 ;  /* 0x000000695d5d723e */ /* 0x000fe200000010ff */
[----:B------:R-:W-:Y:S01]  /*138f0*/  FMUL R31, R31, 1.4426950216293334961 ;  /* 0x3fb8aa3b1f1f7820 */ /* 0x000fe20000400000 */
[----:B------:R-:W-:Y:S01]  /*13900*/  F2FP.BF16.PACK_AB R10, R75, R76 ;  /* 0x0000004c4b0a723e */ /* 0x000fe200000010ff */
[C---:B0-----:R-:W-:Y:S01]  /*13910*/  FMUL R7, R30.reuse, R35 ;  /* 0x000000231e077220 */ /* 0x041fe20000400000 */
[----:B------:R-:W0:Y:S01]  /*13920*/  MUFU.EX2 R28, R28 ;  /* 0x0000001c001c7308 */ /* 0x000e220000000800 */
[----:B------:R-:W-:Y:S01]  /*13930*/  F2FP.BF16.PACK_AB R102, R111, R102 ;  /* 0x000000666f66723e */ /* 0x000fe200000010ff */
[----:B------:R-:W1:Y:S04]  /*13940*/  LDS R35, [R63+0x403c0] ;  /* 0x0403c0003f237984 */ /* 0x000e680000000800 */
[----:B------:R2:W-:Y:S04]  /*13950*/  STL [R1+0x40], R7 ;  /* 0x0000400701007387 */ /* 0x0005e80000100800 */
[----:B------:R-:W-:Y:S04]  /*13960*/  STL [R1+0x44], R34 ;  /* 0x0000442201007387 */ /* 0x000fe80000100800 */
[----:B------:R-:W4:Y:S01]  /*13970*/  LDL.LU R40, [R1+0x540] ;  /* 0x0005400001287983 */ /* 0x000f220000300800 */
[----:B--2---:R-:W-:-:S03]  /*13980*/  FMUL R7, R30, R24 ;  /* 0x000000181e077220 */ /* 0x004fc60000400000 */
[----:B------:R2:W-:Y:S04]  /*13990*/  STL [R1+0x30], R25 ;  /* 0x0000301901007387 */ /* 0x0005e80000100800 */
[----:B------:R-:W-:Y:S04]  /*139a0*/  STL [R1+0x34], R7 ;  /* 0x0000340701007387 */ /* 0x000fe80000100800 */
[----:B------:R-:W4:Y:S04]  /*139b0*/  LDL.LU R24, [R1+0x20] ;  /* 0x0000200001187983 */ /* 0x000f280000300800 */
[----:B--2---:R-:W2:Y:S04]  /*139c0*/  LDL.LU R25, [R1+0x24] ;  /* 0x0000240001197983 */ /* 0x004ea80000300800 */
[----:B------:R-:W2:Y:S04]  /*139d0*/  LDL.LU R46, [R1+0x260] ;  /* 0x00026000012e7983 */ /* 0x000ea80000300800 */
[----:B------:R-:W2:Y:S04]  /*139e0*/  LDL.LU R45, [R1+0x264] ;  /* 0x00026400012d7983 */ /* 0x000ea80000300800 */
[----:B------:R-:W2:Y:S04]  /*139f0*/  LDL.LU R44, [R1+0x250] ;  /* 0x00025000012c7983 */ /* 0x000ea80000300800 */
[----:B------:R-:W2:Y:S01]  /*13a00*/  LDL.LU R39, [R1+0x254] ;  /* 0x0002540001277983 */ /* 0x000ea20000300800 */
[----:B------:R-:W-:-:S03]  /*13a10*/  FADD R30, -R2, R125 ;  /* 0x0000007d021e7221 */ /* 0x000fc60000000100 */
[----:B------:R-:W2:Y:S04]  /*13a20*/  LDL.LU R38, [R1+0x240] ;  /* 0x0002400001267983 */ /* 0x000ea80000300800 */
[----:B------:R-:W2:Y:S04]  /*13a30*/  LDL.LU R37, [R1+0x244] ;  /* 0x0002440001257983 */ /* 0x000ea80000300800 */
[----:B------:R-:W2:Y:S04]  /*13a40*/  LDL.LU R34, [R1+0x4c4] ;  /* 0x0004c40001227983 */ /* 0x000ea80000300800 */
[----:B------:R-:W2:Y:S01]  /*13a50*/  LDL R2, [R1+0x15c] ;  /* 0x00015c0001027983 */ /* 0x000ea20000100800 */
[----:B------:R-:W4:Y:S01]  /*13a60*/  MUFU.EX2 R29, R29 ;  /* 0x0000001d001d7308 */ /* 0x000f220000000800 */
[----:B0-----:R-:W-:-:S02]  /*13a70*/  FMUL R124, R28, R48 ;  /* 0x000000301c7c7220 */ /* 0x001fc40000400000 */
[----:B------:R-:W-:Y:S01]  /*13a80*/  FMUL R125, R28, R47 ;  /* 0x0000002f1c7d7220 */ /* 0x000fe20000400000 */
[----:B------:R-:W-:Y:S01]  /*13a90*/  F2FP.BF16.PACK_AB R100, R100, R110 ;  /* 0x0000006e6464723e */ /* 0x000fe200000010ff */
[----:B------:R-:W-:Y:S01]  /*13aa0*/  FMUL R6, R28, R6 ;  /* 0x000000061c067220 */ /* 0x000fe20000400000 */
[----:B------:R3:W-:Y:S04]  /*13ab0*/  STL [R1+0x77c], R124 ;  /* 0x00077c7c01007387 */ /* 0x0007e80000100800 */
[----:B------:R-:W-:Y:S04]  /*13ac0*/  STL [R1+0x780], R125 ;  /* 0x0007807d01007387 */ /* 0x000fe80000100800 */
[----:B------:R0:W-:Y:S01]  /*13ad0*/  STL [R1+0x784], R6 ;  /* 0x0007840601007387 */ /* 0x0001e20000100800 */
[----:B------:R-:W-:-:S02]  /*13ae0*/  F2FP.BF16.PACK_AB R76, R59, R60 ;  /* 0x0000003c3b4c723e */ /* 0x000fc400000010ff */
[----:B------:R-:W-:Y:S01]  /*13af0*/  F2FP.BF16.PACK_AB R101, R101, R109 ;  /* 0x0000006d6565723e */ /* 0x000fe200000010ff */
[----:B------:R-:W0:Y:S01]  /*13b00*/  LDS R36, [R63+0x40400] ;  /* 0x040400003f247984 */ /* 0x000e220000000800 */
[C---:B---3--:R-:W-:Y:S02]  /*13b10*/  FMUL R124, R28.reuse, R43 ;  /* 0x0000002b1c7c7220 */ /* 0x048fe40000400000 */
[C---:B------:R-:W-:Y:S02]  /*13b20*/  FMUL R7, R28.reuse, R42 ;  /* 0x0000002a1c077220 */ /* 0x040fe40000400000 */
[C---:B0-----:R-:W-:Y:S02]  /*13b30*/  FMUL R6, R28.reuse, R27 ;  /* 0x0000001b1c067220 */ /* 0x041fe40000400000 */
[C---:B------:R-:W-:Y:S02]  /*13b40*/  FMUL R125, R28.reuse, R26 ;  /* 0x0000001a1c7d7220 */ /* 0x040fe40000400000 */
[----:B------:R-:W3:Y:S04]  /*13b50*/  LDL.LU R26, [R1+0x28] ;  /* 0x00002800011a7983 */ /* 0x000ee80000300800 */
[----:B------:R-:W3:Y:S01]  /*13b60*/  LDL.LU R27, [R1+0x2c] ;  /* 0x00002c00011b7983 */ /* 0x000ee20000300800 */
[----:B------:R-:W-:-:S03]  /*13b70*/  FFMA R41, R28, R41, R32 ;  /* 0x000000291c297223 */ /* 0x000fc60000000020 */
[----:B------:R-:W3:Y:S04]  /*13b80*/  LDL.LU R43, [R1+0x268] ;  /* 0x00026800012b7983 */ /* 0x000ee80000300800 */
[----:B------:R-:W3:Y:S04]  /*13b90*/  LDL.LU R42, [R1+0x26c] ;  /* 0x00026c00012a7983 */ /* 0x000ee80000300800 */
[----:B------:R0:W-:Y:S01]  /*13ba0*/  STL [R1+0x53c], R41 ;  /* 0x00053c2901007387 */ /* 0x0001e20000100800 */
[----:B------:R0:W3:Y:S03]  /*13bb0*/  MUFU.EX2 R32, R31 ;  /* 0x0000001f00207308 */ /* 0x0000e60000000800 */
[----:B0-----:R-:W3:Y:S01]  /*13bc0*/  LDL.LU R41, [R1+0x258] ;  /* 0x0002580001297983 */ /* 0x001ee20000300800 */
[----:B----4-:R-:W-:-:S05]  /*13bd0*/  FFMA R40, R29, R40, R33 ;  /* 0x000000281d287223 */ /* 0x010fca0000000021 */
[----:B------:R0:W-:Y:S01]  /*13be0*/  STL [R1+0x540], R40 ;  /* 0x0005402801007387 */ /* 0x0001e20000100800 */
[----:B------:R-:W-:-:S03]  /*13bf0*/  FMUL R31, R30, 1.4426950216293334961 ;  /* 0x3fb8aa3b1e1f7820 */ /* 0x000fc60000400000 */
[----:B0-----:R-:W4:Y:S01]  /*13c00*/  LDL.LU R40, [R1+0x25c] ;  /* 0x00025c0001287983 */ /* 0x001f220000300800 */
[----:B--2---:R-:W-:-:S03]  /*13c10*/  FMUL R108, R29, R46 ;  /* 0x0000002e1d6c7220 */ /* 0x004fc60000400000 */
[----:B------:R-:W2:Y:S01]  /*13c20*/  LDL.LU R46, [R1+0x248] ;  /* 0x00024800012e7983 */ /* 0x000ea20000300800 */
[----:B------:R-:W-:-:S03]  /*13c30*/  FMUL R105, R29, R39 ;  /* 0x000000271d697220 */ /* 0x000fc60000400000 */
[----:B------:R-:W2:Y:S04]  /*13c40*/  LDL.LU R39, [R1+0x24c] ;  /* 0x00024c0001277983 */ /* 0x000ea80000300800 */
[----:B------:R-:W1:Y:S04]  /*13c50*/  LDL.LU R33, [R1+0x544] ;  /* 0x0005440001217983 */ /* 0x000e680000300800 */
[----:B------:R-:W2:Y:S01]  /*13c60*/  LDL.LU R59, [R1+0x4c8] ;  /* 0x0004c800013b7983 */ /* 0x000ea20000300800 */
[----:B------:R-:W-:-:S03]  /*13c70*/  FADD R30, -R2, R34 ;  /* 0x00000022021e7221 */ /* 0x000fc60000000100 */
[----:B------:R-:W2:Y:S01]  /*13c80*/  LDL R2, [R1+0x158] ;  /* 0x0001580001027983 */ /* 0x000ea20000100800 */
[----:B------:R-:W-:Y:S01]  /*13c90*/  F2FP.BF16.PACK_AB R77, R61, R62 ;  /* 0x0000003e3d4d723e */ /* 0x000fe200000010ff */
[----:B------:R-:W-:Y:S01]  /*13ca0*/  FMUL R3, R28, R3 ;  /* 0x000000031c037220 */ /* 0x000fe20000400000 */
[----:B------:R-:W-:Y:S01]  /*13cb0*/  F2FP.BF16.PACK_AB R72, R49, R52 ;  /* 0x000000343148723e */ /* 0x000fe200000010ff */
[C---:B------:R-:W-:Y:S01]  /*13cc0*/  FMUL R109, R29.reuse, R45 ;  /* 0x0000002d1d6d7220 */ /* 0x040fe20000400000 */
[----:B------:R-:W2:Y:S01]  /*13cd0*/  LDL.LU R62, [R1+0x4cc] ;  /* 0x0004cc00013e7983 */ /* 0x000ea20000300800 */
[----:B------:R-:W-:Y:S01]  /*13ce0*/  F2FP.BF16.PACK_AB R64, R50, R51 ;  /* 0x000000333240723e */ /* 0x000fe200000010ff */
[----:B------:R-:W-:Y:S02]  /*13cf0*/  FMUL R28, R29, R38 ;  /* 0x000000261d1c7220 */ /* 0x000fe40000400000 */
[----:B------:R-:W2:Y:S04]  /*13d00*/  LDL R61, [R1+0x154] ;  /* 0x00015400013d7983 */ /* 0x000ea80000100800 */
[----:B------:R-:W-:Y:S04]  /*13d10*/  LDS R51, [R63+0x40440] ;  /* 0x040440003f337984 */ /* 0x000fe80000000800 */
[----:B------:R0:W1:Y:S04]  /*13d20*/  LDS R49, [R63+0x40480] ;  /* 0x040480003f317984 */ /* 0x0000680000000800 */
[----:B------:R-:W2:Y:S04]  /*13d30*/  LDL.LU R38, [R1+0x548] ;  /* 0x0005480001267983 */ /* 0x000ea80000300800 */
[----:B0-----:R-:W2:Y:S01]  /*13d40*/  LDL.LU R63, [R1+0x4d0] ;  /* 0x0004d000013f7983 */ /* 0x001ea20000300800 */
[----:B------:R-:W-:Y:S01]  /*13d50*/  F2FP.BF16.PACK_AB R103, R103, R94 ;  /* 0x0000005e6767723e */ /* 0x000fe200000010ff */
[C---:B------:R-:W-:Y:S01]  /*13d60*/  FMUL R24, R29.reuse, R24 ;  /* 0x000000181d187220 */ /* 0x040fe20000400000 */
[----:B------:R-:W-:Y:S01]  /*13d70*/  F2FP.BF16.PACK_AB R92, R92, R104 ;  /* 0x000000685c5c723e */ /* 0x000fe200000010ff */
[C---:B------:R-:W-:Y:S01]  /*13d80*/  FMUL R25, R29.reuse, R25 ;  /* 0x000000191d197220 */ /* 0x040fe20000400000 */
[----:B------:R-:W-:Y:S01]  /*13d90*/  F2FP.BF16.PACK_AB R94, R106, R107 ;  /* 0x0000006b6a5e723e */ /* 0x000fe200000010ff */
[C---:B------:R-:W-:Y:S01]  /*13da0*/  FMUL R104, R29.reuse, R44 ;  /* 0x0000002c1d687220 */ /* 0x040fe20000400000 */
[----:B------:R0:W0:Y:S01]  /*13db0*/  MUFU.EX2 R34, R31 ;  /* 0x0000001f00227308 */ /* 0x0000220000000800 */
[----:B------:R-:W-:-:S02]  /*13dc0*/  FMUL R29, R29, R37 ;  /* 0x000000251d1d7220 */ /* 0x000fc40000400000 */
[----:B------:R-:W-:Y:S02]  /*13dd0*/  FMUL R37, R30, 1.4426950216293334961 ;  /* 0x3fb8aa3b1e257820 */ /* 0x000fe40000400000 */
[C---:B---3--:R-:W-:Y:S02]  /*13de0*/  FMUL R110, R32.reuse, R43 ;  /* 0x0000002b206e7220 */ /* 0x048fe40000400000 */
[----:B------:R-:W-:-:S05]  /*13df0*/  FMUL R111, R32, R42 ;  /* 0x0000002a206f7220 */ /* 0x000fca0000400000 */
[----:B------:R-:W-:Y:S04]  /*13e00*/  STL.64 [R1+0x6d8], R110 ;  /* 0x0006d86e01007387 */ /* 0x000fe80000100a00 */
[----:B------:R-:W-:Y:S04]  /*13e10*/  STL.64 [R1+0x6d0], R108 ;  /* 0x0006d06c01007387 */ /* 0x000fe80000100a00 */
[----:B------:R-:W3:Y:S01]  /*13e20*/  LDL.LU R52, [R1+0x2e0] ;  /* 0x0002e00001347983 */ /* 0x000ee20000300800 */
[----:B------:R-:W-:-:S03]  /*13e30*/  FMUL R106, R32, R41 ;  /* 0x00000029206a7220 */ /* 0x000fc60000400000 */
[----:B------:R-:W3:Y:S04]  /*13e40*/  LDL.LU R47, [R1+0x2e4] ;  /* 0x0002e400012f7983 */ /* 0x000ee80000300800 */
[----:B------:R-:W3:Y:S04]  /*13e50*/  LDL.LU R45, [R1+0x2d0] ;  /* 0x0002d000012d7983 */ /* 0x000ee80000300800 */
[----:B------:R-:W3:Y:S01]  /*13e60*/  LDL.LU R44, [R1+0x2d4] ;  /* 0x0002d400012c7983 */ /* 0x000ee20000300800 */
[----:B----4-:R-:W-:-:S03]  /*13e70*/  FMUL R107, R32, R40 ;  /* 0x00000028206b7220 */ /* 0x010fc60000400000 */
[----:B------:R-:W4:Y:S04]  /*13e80*/  LDL.LU R40, [R1+0x2c0] ;  /* 0x0002c00001287983 */ /* 0x000f280000300800 */
[----:B------:R-:W4:Y:S01]  /*13e90*/  LDL.LU R41, [R1+0x2c4] ;  /* 0x0002c40001297983 */ /* 0x000f220000300800 */
[----:B--2---:R-:W-:-:S03]  /*13ea0*/  FMUL R30, R32, R46 ;  /* 0x0000002e201e7220 */ /* 0x004fc60000400000 */
[----:B------:R-:W2:Y:S04]  /*13eb0*/  LDL.LU R43, [R1+0x2b0] ;  /* 0x0002b000012b7983 */ /* 0x000ea80000300800 */
[----:B------:R-:W2:Y:S01]  /*13ec0*/  LDL.LU R42, [R1+0x2b4] ;  /* 0x0002b400012a7983 */ /* 0x000ea20000300800 */
[----:B0-----:R-:W-:-:S03]  /*13ed0*/  FMUL R31, R32, R39 ;  /* 0x00000027201f7220 */ /* 0x001fc60000400000 */
[----:B------:R-:W-:Y:S01]  /*13ee0*/  STL.64 [R1+0x6e8], R106 ;  /* 0x0006e86a01007387 */ /* 0x000fe20000100a00 */
[----:B-1----:R-:W-:-:S03]  /*13ef0*/  FFMA R33, R32, R33, R35 ;  /* 0x0000002120217223 */ /* 0x002fc60000000023 */
[----:B------:R-:W-:Y:S04]  /*13f00*/  STL.64 [R1+0x6e0], R104 ;  /* 0x0006e06801007387 */ /* 0x000fe80000100a00 */
[----:B------:R-:W-:Y:S04]  /*13f10*/  STL.64 [R1+0x6f8], R30 ;  /* 0x0006f81e01007387 */ /* 0x000fe80000100a00 */
[----:B------:R-:W-:Y:S04]  /*13f20*/  STL.64 [R1+0x6f0], R28 ;  /* 0x0006f01c01007387 */ /* 0x000fe80000100a00 */
[----:B------:R0:W-:Y:S04]  /*13f30*/  STL [R1+0x544], R33 ;  /* 0x0005442101007387 */ /* 0x0001e80000100800 */
[----:B------:R-:W2:Y:S01]  /*13f40*/  LDL.LU R46, [R1+0x2e8] ;  /* 0x0002e800012e7983 */ /* 0x000ea20000300800 */
[----:B0-----:R-:W-:-:S03]  /*13f50*/  FADD R33, -R2, R59 ;  /* 0x0000003b02217221 */ /* 0x001fc60000000100 */
[----:B------:R-:W2:Y:S04]  /*13f60*/  LDL.LU R2, [R1+0x2ec] ;  /* 0x0002ec0001027983 */ /* 0x000ea80000300800 */
[----:B------:R-:W2:Y:S04]  /*13f70*/  LDL.LU R39, [R1+0x2d8] ;  /* 0x0002d80001277983 */ /* 0x000ea80000300800 */
[----:B------:R-:W2:Y:S01]  /*13f80*/  LDL.LU R29, [R1+0x2dc] ;  /* 0x0002dc00011d7983 */ /* 0x000ea20000300800 */
[----:B------:R-:W0:Y:S01]  /*13f90*/  MUFU.EX2 R48, R37 ;  /* 0x0000002500307308 */ /* 0x000e220000000800 */
[----:B------:R-:W-:-:S02]  /*13fa0*/  FFMA R38, R34, R38, R36 ;  /* 0x0000002622267223 */ /* 0x000fc40000000024 */
[C---:B------:R-:W-:Y:S02]  /*13fb0*/  FMUL R26, R32.reuse, R26 ;  /* 0x0000001a201a7220 */ /* 0x040fe40000400000 */
[----:B------:R-:W-:Y:S02]  /*13fc0*/  FMUL R27, R32, R27 ;  /* 0x0000001b201b7220 */ /* 0x000fe40000400000 */
[----:B------:R-:W-:Y:S02]  /*13fd0*/  FADD R32, -R61, R62 ;  /* 0x0000003e3d207221 */ /* 0x000fe40000000100 */
[----:B------:R-:W-:Y:S01]  /*13fe0*/  FMUL R33, R33, 1.4426950216293334961 ;  /* 0x3fb8aa3b21217820 */ /* 0x000fe20000400000 */
[----:B------:R1:W-:Y:S01]  /*13ff0*/  STL [R1+0x548], R38 ;  /* 0x0005482601007387 */ /* 0x0003e20000100800 */
[----:B------:R-:W-:Y:S02]  /*14000*/  FADD R35, -R5, R63 ;  /* 0x0000003f05237221 */ /* 0x000fe40000000100 */
[----:B------:R0:W0:Y:S01]  /*14010*/  MUFU.EX2 R50, R33 ;  /* 0x0000002100327308 */ /* 0x0000220000000800 */
[----:B------:R-:W-:Y:S01]  /*14020*/  STL [R1+0x6b4], R5 ;  /* 0x0006b40501007387 */ /* 0x000fe20000100800 */
[----:B-1----:R-:W-:Y:S01]  /*14030*/  FMUL R38, R32, 1.4426950216293334961 ;  /* 0x3fb8aa3b20267820 */ /* 0x002fe20000400000 */
[----:B------:R-:W-:-:S02]  /*14040*/  F2FP.BF16.PACK_AB R11, R73, R74 ;  /* 0x0000004a490b723e */ /* 0x000fc400000010ff */
[----:B------:R-:W-:Y:S02]  /*14050*/  F2FP.BF16.PACK_AB R73, R53, R54 ;  /* 0x000000363549723e */ /* 0x000fe400000010ff */
[----:B------:R-:W-:Y:S02]  /*14060*/  F2FP.BF16.PACK_AB R74, R55, R56 ;  /* 0x00000038374a723e */ /* 0x000fe400000010ff */
[----:B------:R-:W-:Y:S01]  /*14070*/  F2FP.BF16.PACK_AB R75, R57, R58 ;  /* 0x0000003a394b723e */ /* 0x000fe200000010ff */
[----:B------:R1:W0:Y:S01]  /*14080*/  MUFU.EX2 R30, R38 ;  /* 0x00000026001e7308 */ /* 0x0002220000000800 */
[C---:B---3--:R-:W-:Y:S02]  /*14090*/  FMUL R32, R34.reuse, R52 ;  /* 0x0000003422207220 */ /* 0x048fe40000400000 */
[----:B------:R-:W-:Y:S02]  /*140a0*/  FMUL R52, R35, 1.4426950216293334961 ;  /* 0x3fb8aa3b23347820 */ /* 0x000fe40000400000 */
[----:B0-----:R-:W-:-:S02]  /*140b0*/  FMUL R33, R34, R47 ;  /* 0x0000002f22217220 */ /* 0x001fc40000400000 */
[C---:B------:R-:W-:Y:S02]  /*140c0*/  FMUL R36, R34.reuse, R45 ;  /* 0x0000002d22247220 */ /* 0x040fe40000400000 */
[C---:B------:R-:W-:Y:S02]  /*140d0*/  FMUL R37, R34.reuse, R44 ;  /* 0x0000002c22257220 */ /* 0x040fe40000400000 */
[C---:B----4-:R-:W-:Y:S02]  /*140e0*/  FMUL R40, R34.reuse, R40 ;  /* 0x0000002822287220 */ /* 0x050fe40000400000 */
[C---:B------:R-:W-:Y:S02]  /*140f0*/  FMUL R41, R34.reuse, R41 ;  /* 0x0000002922297220 */ /* 0x040fe40000400000 */
[C---:B--2---:R-:W-:Y:S02]  /*14100*/  FMUL R44, R34.reuse, R43 ;  /* 0x0000002b222c7220 */ /* 0x044fe40000400000 */
[----:B------:R-:W-:-:S02]  /*14110*/  FMUL R45, R34, R42 ;  /* 0x0000002a222d7220 */ /* 0x000fc40000400000 */
[----:B------:R-:W2:Y:S04]  /*14120*/  LDL.LU R42, [R1+0x2c8] ;  /* 0x0002c800012a7983 */ /* 0x000ea80000300800 */
[----:B------:R-:W3:Y:S01]  /*14130*/  LDL.LU R43, [R1+0x2cc] ;  /* 0x0002cc00012b7983 */ /* 0x000ee20000300800 */
[----:B------:R-:W-:-:S03]  /*14140*/  FMUL R34, R48, R46 ;  /* 0x0000002e30227220 */ /* 0x000fc60000400000 */
[----:B------:R-:W4:Y:S04]  /*14150*/  LDL.LU R46, [R1+0x2b8] ;  /* 0x0002b800012e7983 */ /* 0x000f280000300800 */
[----:B------:R-:W4:Y:S01]  /*14160*/  LDL.LU R47, [R1+0x2bc] ;  /* 0x0002bc00012f7983 */ /* 0x000f220000300800 */
[----:B------:R-:W-:-:S03]  /*14170*/  FMUL R35, R48, R2 ;  /* 0x0000000230237220 */ /* 0x000fc60000400000 */
[----:B------:R-:W4:Y:S04]  /*14180*/  LDL.LU R105, [R1+0x550] ;  /* 0x0005500001697983 */ /* 0x000f280000300800 */
[----:B------:R-:W4:Y:S04]  /*14190*/  LDL.LU R2, [R1+0x554] ;  /* 0x0005540001027983 */ /* 0x000f280000300800 */
[----:B------:R0:W-:Y:S04]  /*141a0*/  STL.64 [R1+0x710], R34 ;  /* 0x0007102201007387 */ /* 0x0001e80000100a00 */
[----:B------:R0:W-:Y:S04]  /*141b0*/  STL.64 [R1+0x708], R32 ;  /* 0x0007082001007387 */ /* 0x0001e80000100a00 */
        /* <DEDUP_REMOVED lines=10> */
[----:B------:R-:W4:Y:S01]  /*14260*/  LDL.LU R54, [R1+0x298] ;  /* 0x0002980001367983 */ /* 0x000f220000300800 */
[----:B-1----:R-:W-:-:S03]  /*14270*/  FMUL R38, R48, R39 ;  /* 0x0000002730267220 */ /* 0x002fc60000400000 */
[----:B------:R-:W4:Y:S01]  /*14280*/  LDL.LU R55, [R1+0x29c] ;  /* 0x00029c0001377983 */ /* 0x000f220000300800 */
[----:B------:R-:W-:-:S03]  /*14290*/  FMUL R39, R48, R29 ;  /* 0x0000001d30277220 */ /* 0x000fc60000400000 */
[----:B0-----:R-:W4:Y:S04]  /*142a0*/  LDL.LU R35, [R1+0x288] ;  /* 0x0002880001237983 */ /* 0x001f280000300800 */
[----:B------:R-:W4:Y:S04]  /*142b0*/  LDL.LU R34, [R1+0x28c] ;  /* 0x00028c0001227983 */ /* 0x000f280000300800 */
[----:B------:R-:W4:Y:S04]  /*142c0*/  LDL.LU R33, [R1+0x278] ;  /* 0x0002780001217983 */ /* 0x000f280000300800 */
[----:B------:R-:W4:Y:S04]  /*142d0*/  LDL.LU R32, [R1+0x27c] ;  /* 0x00027c0001207983 */ /* 0x000f280000300800 */
[----:B------:R-:W4:Y:S04]  /*142e0*/  LDL.LU R29, [R1+0x558] ;  /* 0x00055800011d7983 */ /* 0x000f280000300800 */
[----:B------:R-:W4:Y:S04]  /*142f0*/  LDL.LU R5, [R1+0x55c] ;  /* 0x00055c0001057983 */ /* 0x000f280000300800 */
[----:B------:R-:W0:Y:S02]  /*14300*/  S2R R110, SR_TID.X ;  /* 0x00000000006e7919 */ /* 0x000e240000002100 */
[----:B0-----:R-:W-:-:S04]  /*14310*/  SHF.L.U32 R111, R110, 0x1, RZ ;  /* 0x000000016e6f7819 */ /* 0x001fc800000006ff */
[----:B------:R-:W-:-:S05]  /*14320*/  LOP3.LUT R111, R111, 0x38, RZ, 0xc0, !PT ;  /* 0x000000386f6f7812 */ /* 0x000fca00078ec0ff */
[----:B------:R-:W0:Y:S04]  /*14330*/  LDS R31, [R111+0x404c0] ;  /* 0x0404c0006f1f7984 */ /* 0x000e280000000800 */
[----:B------:R-:W1:Y:S04]  /*14340*/  LDS R28, [R111+0x40500] ;  /* 0x040500006f1c7984 */ /* 0x000e680000000800 */
[----:B------:R-:W-:Y:S04]  /*14350*/  STL.64 [R1+0x720], R38 ;  /* 0x0007202601007387 */ /* 0x000fe80000100a00 */
[----:B------:R-:W-:Y:S01]  /*14360*/  STL.64 [R1+0x718], R36 ;  /* 0x0007182401007387 */ /* 0x000fe20000100a00 */
[----:B--2---:R-:W-:-:S02]  /*14370*/  FMUL R42, R48, R42 ;  /* 0x0000002a302a7220 */ /* 0x004fc40000400000 */
[----:B---3--:R-:W-:-:S05]  /*14380*/  FMUL R43, R48, R43 ;  /* 0x0000002b302b7220 */ /* 0x008fca0000400000 */
[----:B------:R-:W-:Y:S04]  /*14390*/  STL.64 [R1+0x730], R42 ;  /* 0x0007302a01007387 */ /* 0x000fe80000100a00 */
[----:B------:R-:W-:Y:S01]  /*143a0*/  STL.64 [R1+0x728], R40 ;  /* 0x0007282801007387 */ /* 0x000fe20000100a00 */
[C---:B----4-:R-:W-:Y:S02]  /*143b0*/  FMUL R46, R48.reuse, R46 ;  /* 0x0000002e302e7220 */ /* 0x050fe40000400000 */
[----:B------:R-:W-:-:S05]  /*143c0*/  FMUL R47, R48, R47 ;  /* 0x0000002f302f7220 */ /* 0x000fca0000400000 */
[----:B------:R-:W-:Y:S01]  /*143d0*/  STL.64 [R1+0x740], R46 ;  /* 0x0007402e01007387 */ /* 0x000fe20000100a00 */
[----:B------:R-:W-:-:S03]  /*143e0*/  FFMA R2, R50, R2, R49 ;  /* 0x0000000232027223 */ /* 0x000fc60000000031 */
[----:B------:R-:W-:Y:S04]  /*143f0*/  STL.64 [R1+0x738], R44 ;  /* 0x0007382c01007387 */ /* 0x000fe80000100a00 */
[----:B------:R2:W-:Y:S01]  /*14400*/  STL [R1+0x554], R2 ;  /* 0x0005540201007387 */ /* 0x0005e20000100800 */
[----:B------:R-:W-:Y:S01]  /*14410*/  FFMA R105, R48, R105, R51 ;  /* 0x0000006930697223 */ /* 0x000fe20000000033 */
[----:B--2---:R2:W1:Y:S01]  /*14420*/  MUFU.EX2 R2, R52 ;  /* 0x0000003400027308 */ /* 0x0044620000000800 */
[C---:B------:R-:W-:Y:S02]  /*14430*/  FMUL R48, R50.reuse, R104 ;  /* 0x0000006832307220 */ /* 0x040fe40000400000 */
[C---:B------:R-:W-:Y:S01]  /*14440*/  FMUL R49, R50.reuse, R63 ;  /* 0x0000003f32317220 */ /* 0x040fe20000400000 */
[----:B------:R-:W-:Y:S01]  /*14450*/  STL [R1+0x550], R105 ;  /* 0x0005506901007387 */ /* 0x000fe20000100800 */
[----:B--2---:R-:W-:-:S02]  /*14460*/  FMUL R52, R50, R62 ;  /* 0x0000003e32347220 */ /* 0x004fc40000400000 */
[C---:B------:R-:W-:Y:S02]  /*14470*/  FMUL R53, R50.reuse, R53 ;  /* 0x0000003532357220 */ /* 0x040fe40000400000 */
[C---:B------:R-:W-:Y:S02]  /*14480*/  FMUL R56, R50.reuse, R56 ;  /* 0x0000003832387220 */ /* 0x040fe40000400000 */
[C---:B------:R-:W-:Y:S02]  /*14490*/  FMUL R57, R50.reuse, R57 ;  /* 0x0000003932397220 */ /* 0x040fe40000400000 */
[C---:B------:R-:W-:Y:S02]  /*144a0*/  FMUL R60, R50.reuse, R60 ;  /* 0x0000003c323c7220 */ /* 0x040fe40000400000 */
[----:B------:R-:W-:Y:S02]  /*144b0*/  FMUL R61, R50, R61 ;  /* 0x0000003d323d7220 */ /* 0x000fe40000400000 */
[----:B------:R-:W-:-:S02]  /*144c0*/  FMUL R50, R30, R59 ;  /* 0x0000003b1e327220 */ /* 0x000fc40000400000 */
[----:B------:R-:W-:-:S05]  /*144d0*/  FMUL R51, R30, R58 ;  /* 0x0000003a1e337220 */ /* 0x000fca0000400000 */
[----:B------:R-:W-:Y:S04]  /*144e0*/  STL.64 [R1+0x770], R50 ;  /* 0x0007703201007387 */ /* 0x000fe80000100a00 */
[----:B------:R-:W-:Y:S01]  /*144f0*/  STL.64 [R1+0x768], R48 ;  /* 0x0007683001007387 */ /* 0x000fe20000100a00 */
[----:B0-----:R-:W-:Y:S02]  /*14500*/  FFMA R29, R30, R29, R31 ;  /* 0x0000001d1e1d7223 */ /* 0x001fe4000000001f */
[----:B-1----:R-:W-:-:S03]  /*14510*/  FFMA R5, R2, R5, R28 ;  /* 0x0000000502057223 */ /* 0x002fc6000000001c */
[----:B------:R-:W-:Y:S04]  /*14520*/  STL [R1+0x558], R29 ;  /* 0x0005581d01007387 */ /* 0x000fe80000100800 */
[----:B------:R-:W0:Y:S04]  /*14530*/  LDS R29, [R111+0x40540] ;  /* 0x040540006f1d7984 */ /* 0x000e280000000800 */
[----:B------:R-:W1:Y:S04]  /*14540*/  LDS R28, [R111+0x40580] ;  /* 0x040580006f1c7984 */ /* 0x000e680000000800 */
[----:B------:R-:W-:Y:S04]  /*14550*/  STL [R1+0x55c], R5 ;  /* 0x00055c0501007387 */ /* 0x000fe80000100800 */
[----:B------:R-:W2:Y:S04]  /*14560*/  LDS R5, [R111+0x405c0] ;  /* 0x0405c0006f057984 */ /* 0x000ea80000000800 */
[----:B0-----:R-:W-:Y:S04]  /*14570*/  STL [R1+0x1f8], R29 ;  /* 0x0001f81d01007387 */ /* 0x001fe80000100800 */
[----:B------:R-:W0:Y:S04]  /*14580*/  LDS R29, [R111+0x40600] ;  /* 0x040600006f1d7984 */ /* 0x000e280000000800 */
[----:B-1----:R-:W-:Y:S04]  /*14590*/  STL [R1+0x1f4], R28 ;  /* 0x0001f41c01007387 */ /* 0x002fe80000100800 */
[----:B------:R-:W1:Y:S04]  /*145a0*/  LDS R28, [R111+0x40640] ;  /* 0x040640006f1c7984 */ /* 0x000e680000000800 */
[----:B--2---:R-:W-:Y:S04]  /*145b0*/  STL [R1+0x1f0], R5 ;  /* 0x0001f00501007387 */ /* 0x004fe80000100800 */
[----:B------:R-:W2:Y:S04]  /*145c0*/  LDS R5, [R111+0x40680] ;  /* 0x040680006f057984 */ /* 0x000ea80000000800 */
[----:B0-----:R-:W-:Y:S04]  /*145d0*/  STL [R1+0x1ac], R29 ;  /* 0x0001ac1d01007387 */ /* 0x001fe80000100800 */
[----:B------:R-:W0:Y:S04]  /*145e0*/  LDS R29, [R111+0x406c0] ;  /* 0x0406c0006f1d7984 */ /* 0x000e280000000800 */
[----:B-1----:R-:W-:Y:S04]  /*145f0*/  STL [R1+0x1a8], R28 ;  /* 0x0001a81c01007387 */ /* 0x002fe80000100800 */
[----:B------:R-:W1:Y:S04]  /*14600*/  LDS R28, [R111+0x40700] ;  /* 0x040700006f1c7984 */ /* 0x000e680000000800 */
[----:B--2---:R-:W-:Y:S04]  /*14610*/  STL [R1+0x14c], R5 ;  /* 0x00014c0501007387 */ /* 0x004fe80000100800 */
[----:B------:R-:W2:Y:S04]  /*14620*/  LDS R5, [R111+0x40740] ;  /* 0x040740006f057984 */ /* 0x000ea80000000800 */
[----:B0-----:R0:W-:Y:S04]  /*14630*/  STL [R1+0x20c], R29 ;  /* 0x00020c1d01007387 */ /* 0x0011e80000100800 */
[----:B-1----:R1:W-:Y:S01]  /*14640*/  STL [R1+0x208], R28 ;  /* 0x0002081c01007387 */ /* 0x0023e20000100800 */
[----:B0-----:R-:W-:Y:S01]  /*14650*/  IMAD.SHL.U32 R29, R110, 0x2, RZ ;  /* 0x000000026e1d7824 */ /* 0x001fe200078e00ff */
[----:B-1----:R-:W-:-:S04]  /*14660*/  SHF.R.S32.HI R28, RZ, 0x6, R110 ;  /* 0x00000006ff1c7819 */ /* 0x002fc8000001146e */
[----:B------:R-:W-:-:S04]  /*14670*/  SGXT R28, R28, 0x1 ;  /* 0x000000011c1c781a */ /* 0x000fc80000000200 */
[----:B------:R-:W-:-:S04]  /*14680*/  LOP3.LUT R28, R28, 0x90, RZ, 0xc0, !PT ;  /* 0x000000901c1c7812 */ /* 0x000fc800078ec0ff */
[----:B------:R-:W-:Y:S02]  /*14690*/  LOP3.LUT R28, R28, 0x37e, R29, 0x78, !PT ;  /* 0x0000037e1c1c7812 */ /* 0x000fe400078e781d */
[----:B------:R-:W0:Y:S04]  /*146a0*/  LDS R29, [R111+0x40780] ;  /* 0x040780006f1d7984 */ /* 0x000e280000000800 */
[----:B--2---:R-:W-:Y:S04]  /*146b0*/  STL [R1+0x204], R5 ;  /* 0x0002040501007387 */ /* 0x004fe80000100800 */
[----:B------:R-:W-:Y:S04]  /*146c0*/  LDS R5, [R111+0x407c0] ;  /* 0x0407c0006f057984 */ /* 0x000fe80000000800 */
[----:B------:R-:W-:Y:S06]  /*146d0*/  BAR.SYNC.DEFER_BLOCKING 0x0 ;  /* 0x0000000000007b1d */ /* 0x000fec0000010000 */
[----:B------:R1:W-:Y:S04]  /*146e0*/  STS.U16 [R28+0x40000], R83 ;  /* 0x040000531c007388 */ /* 0x0003e80000000400 */
[----:B0-----:R-:W-:Y:S04]  /*146f0*/  STL [R1+0x200], R29 ;  /* 0x0002001d01007387 */ /* 0x001fe80000100800 */
[----:B------:R0:W-:Y:S04]  /*14700*/  STS.U16 [R28+0x40400], R82 ;  /* 0x040400521c007388 */ /* 0x0001e80000000400 */
[----:B-1----:R-:W2:Y:S04]  /*14710*/  LDL.LU R83, [R1+0x83c] ;  /* 0x00083c0001537983 */ /* 0x002ea80000300800 */
[----:B------:R1:W-:Y:S04]  /*14720*/  STS.U16 [R28+0x40800], R87 ;  /* 0x040800571c007388 */ /* 0x0003e80000000400 */
[----:B0-----:R-:W2:Y:S04]  /*14730*/  LDL.LU R82, [R1+0x838] ;  /* 0x0008380001527983 */ /* 0x001ea80000300800 */
[----:B------:R0:W-:Y:S04]  /*14740*/  STS.U16 [R28+0x40c00], R86 ;  /* 0x040c00561c007388 */ /* 0x0001e80000000400 */
[----:B-1----:R-:W3:Y:S04]  /*14750*/  LDL.LU R87, [R1+0x834] ;  /* 0x0008340001577983 */ /* 0x002ee80000300800 */
[----:B------:R1:W-:Y:S04]  /*14760*/  STS.U16 [R28+0x41000], R91 ;  /* 0x0410005b1c007388 */ /* 0x0003e80000000400 */
[----:B0-----:R-:W3:Y:S04]  /*14770*/  LDL.LU R86, [R1+0x830] ;  /* 0x0008300001567983 */ /* 0x001ee80000300800 */
[----:B------:R0:W-:Y:S04]  /*14780*/  STS.U16 [R28+0x41400], R90 ;  /* 0x0414005a1c007388 */ /* 0x0001e80000000400 */
[----:B-1----:R-:W4:Y:S04]  /*14790*/  LDL.LU R91, [R1+0x82c] ;  /* 0x00082c00015b7983 */ /* 0x002f280000300800 */
[----:B------:R1:W-:Y:S04]  /*147a0*/  STS.U16 [R28+0x41800], R97 ;  /* 0x041800611c007388 */ /* 0x0003e80000000400 */
[----:B0-----:R-:W4:Y:S04]  /*147b0*/  LDL.LU R90, [R1+0x828] ;  /* 0x00082800015a7983 */ /* 0x001f280000300800 */
        /* <DEDUP_REMOVED lines=8> */
[----:B-1----:R-:W2:Y:S04]  /*14840*/  LDL.LU R0, [R1+0x814] ;  /* 0x0008140001007983 */ /* 0x002ea80000300800 */
[----:B------:R0:W-:Y:S04]  /*14850*/  STS.U16 [R28+0x42c00], R85 ;  /* 0x042c00551c007388 */ /* 0x0001e80000000400 */
[----:B------:R1:W-:Y:S04]  /*14860*/  STS.U16 [R28+0x43000], R84 ;  /* 0x043000541c007388 */ /* 0x0003e80000000400 */
[----:B------:R1:W-:Y:S04]  /*14870*/  STS.U16 [R28+0x43400], R89 ;  /* 0x043400591c007388 */ /* 0x0003e80000000400 */
[----:B0-----:R-:W3:Y:S04]  /*14880*/  LDL.LU R85, [R1+0x810] ;  /* 0x0008100001557983 */ /* 0x001ee80000300800 */
[----:B-1----:R-:W3:Y:S04]  /*14890*/  LDL.LU R84, [R1+0x80c] ;  /* 0x00080c0001547983 */ /* 0x002ee80000300800 */
[----:B------:R-:W4:Y:S04]  /*148a0*/  LDL.LU R89, [R1+0x808] ;  /* 0x0008080001597983 */ /* 0x000f280000300800 */
[----:B------:R0:W-:Y:S04]  /*148b0*/  STS.U16 [R28+0x43800], R88 ;  /* 0x043800581c007388 */ /* 0x0001e80000000400 */
[----:B------:R1:W-:Y:S04]  /*148c0*/  STS.U16 [R28+0x43c00], R23 ;  /* 0x043c00171c007388 */ /* 0x0003e80000000400 */
[----:B0-----:R-:W4:Y:S04]  /*148d0*/  LDL.LU R88, [R1+0x804] ;  /* 0x0008040001587983 */ /* 0x001f280000300800 */
[----:B-1----:R-:W3:Y:S01]  /*148e0*/  LDL.LU R23, [R1+0x800] ;  /* 0x0008000001177983 */ /* 0x002ee20000300800 */
[----:B------:R-:W-:Y:S01]  /*148f0*/  MOV R108, R20 ;  /* 0x00000014006c7202 */ /* 0x000fe20000000f00 */
[----:B------:R-:W-:Y:S01]  /*14900*/  IMAD.MOV.U32 R109, RZ, RZ, R17 ;  /* 0x000000ffff6d7224 */ /* 0x000fe200078e0011 */
[----:B------:R-:W-:-:S02]  /*14910*/  MOV R110, R16 ;  /* 0x00000010006e7202 */ /* 0x000fc40000000f00 */
[----:B------:R-:W-:Y:S01]  /*14920*/  MOV R111, R13 ;  /* 0x0000000d006f7202 */ /* 0x000fe20000000f00 */
[----:B------:R-:W-:Y:S01]  /*14930*/  IMAD.MOV.U32 R104, RZ, RZ, R12 ;  /* 0x000000ffff687224 */ /* 0x000fe200078e000c */
[----:B------:R-:W-:Y:S01]  /*14940*/  MOV R105, R9 ;  /* 0x0000000900697202 */ /* 0x000fe20000000f00 */
[----:B------:R-:W-:Y:S01]  /*14950*/  IMAD.MOV.U32 R107, RZ, RZ, R4 ;  /* 0x000000ffff6b7224 */ /* 0x000fe200078e0004 */
[----:B------:R-:W-:Y:S01]  /*14960*/  MOV R106, R8 ;  /* 0x00000008006a7202 */ /* 0x000fe20000000f00 */
[----:B--2---:R0:W-:Y:S04]  /*14970*/  STS [R0+0x44000], R22 ;  /* 0x0440001600007388 */ /* 0x0041e80000000800 */
[----:B------:R1:W-:Y:S04]  /*14980*/  STS [R0+0x44100], R19 ;  /* 0x0441001300007388 */ /* 0x0003e80000000800 */
[----:B------:R2:W-:Y:S04]  /*14990*/  STS [R0+0x44200], R18 ;  /* 0x0442001200007388 */ /* 0x0005e80000000800 */
[----:B0-----:R-:W3:Y:S04]  /*149a0*/  LDL.LU R22, [R1+0x7fc] ;  /* 0x0007fc0001167983 */ /* 0x001ee80000300800 */
[----:B-1----:R-:W3:Y:S04]  /*149b0*/  LDL.LU R19, [R1+0x7f8] ;  /* 0x0007f80001137983 */ /* 0x002ee80000300800 */
[----:B--2---:R-:W3:Y:S04]  /*149c0*/  LDL.LU R18, [R1+0x7f4] ;  /* 0x0007f40001127983 */ /* 0x004ee80000300800 */
[----:B------:R0:W-:Y:S04]  /*149d0*/  STS [R0+0x44300], R15 ;  /* 0x0443000f00007388 */ /* 0x0001e80000000800 */
[----:B------:R1:W-:Y:S04]  /*149e0*/  STS [R0+0x44400], R14 ;  /* 0x0444000e00007388 */ /* 0x0003e80000000800 */
[----:B------:R2:W-:Y:S04]  /*149f0*/  STS [R0+0x44500], R11 ;  /* 0x0445000b00007388 */ /* 0x0005e80000000800 */
[----:B0-----:R-:W3:Y:S04]  /*14a00*/  LDL.LU R15, [R1+0x7f0] ;  /* 0x0007f000010f7983 */ /* 0x001ee80000300800 */
[----:B-1----:R-:W3:Y:S04]  /*14a10*/  LDL.LU R14, [R1+0x7ec] ;  /* 0x0007ec00010e7983 */ /* 0x002ee80000300800 */
[----:B--2---:R-:W2:Y:S04]  /*14a20*/  LDL.LU R11, [R1+0x7e8] ;  /* 0x0007e800010b7983 */ /* 0x004ea80000300800 */
[----:B------:R0:W-:Y:S04]  /*14a30*/  STS [R0+0x44600], R10 ;  /* 0x0446000a00007388 */ /* 0x0001e80000000800 */
[----:B------:R1:W-:Y:S04]  /*14a40*/  STS [R0+0x44700], R21 ;  /* 0x0447001500007388 */ /* 0x0003e80000000800 */
[----:B0-----:R-:W2:Y:S04]  /*14a50*/  LDL.LU R10, [R1+0x7e4] ;  /* 0x0007e400010a7983 */ /* 0x001ea80000300800 */
[----:B-1----:R-:W2:Y:S04]  /*14a60*/  LDL.LU R21, [R1+0x7e0] ;  /* 0x0007e00001157983 */ /* 0x002ea80000300800 */
[----:B------:R-:W2:Y:S04]  /*14a70*/  LDL.LU R20, [R1+0x7dc] ;  /* 0x0007dc0001147983 */ /* 0x000ea80000300800 */
[----:B------:R-:W2:Y:S04]  /*14a80*/  LDL.LU R17, [R1+0x7d8] ;  /* 0x0007d80001117983 */ /* 0x000ea80000300800 */
[----:B------:R-:W2:Y:S04]  /*14a90*/  LDL.LU R16, [R1+0x7d4] ;  /* 0x0007d40001107983 */ /* 0x000ea80000300800 */
[----:B------:R-:W3:Y:S04]  /*14aa0*/  LDL.LU R13, [R1+0x7d0] ;  /* 0x0007d000010d7983 */ /* 0x000ee80000300800 */
[----:B------:R-:W2:Y:S04]  /*14ab0*/  LDL R28, [R1+0x54c] ;  /* 0x00054c00011c7983 */ /* 0x000ea80000100800 */
[----:B------:R-:W3:Y:S04]  /*14ac0*/  LDL.LU R12, [R1+0x7cc] ;  /* 0x0007cc00010c7983 */ /* 0x000ee80000300800 */
[----:B------:R-:W3:Y:S04]  /*14ad0*/  LDL.LU R9, [R1+0x7c8] ;  /* 0x0007c80001097983 */ /* 0x000ee80000300800 */
[----:B------:R-:W3:Y:S04]  /*14ae0*/  LDL.LU R8, [R1+0x7c4] ;  /* 0x0007c40001087983 */ /* 0x000ee80000300800 */
[----:B------:R-:W3:Y:S04]  /*14af0*/  LDL R4, [R1+0x210] ;  /* 0x0002100001047983 */ /* 0x000ee80000100800 */
[----:B------:R-:W-:Y:S04]  /*14b00*/  STS [R0+0x44800], R103 ;  /* 0x0448006700007388 */ /* 0x000fe80000000800 */
        /* <DEDUP_REMOVED lines=23> */
[----:B------:R-:W-:Y:S01]  /*14c80*/  BAR.SYNC.DEFER_BLOCKING 0x0 ;  /* 0x0000000000007b1d */ /* 0x000fe20000010000 */
[----:B------:R-:W-:-:S02]  /*14c90*/  FMUL R54, R30, R54 ;  /* 0x000000361e367220 */ /* 0x000fc40000400000 */
[C---:B------:R-:W-:Y:S02]  /*14ca0*/  FMUL R55, R30.reuse, R55 ;  /* 0x000000371e377220 */ /* 0x040fe40000400000 */
[C---:B------:R-:W-:Y:S02]  /*14cb0*/  FMUL R58, R30.reuse, R35 ;  /* 0x000000231e3a7220 */ /* 0x040fe40000400000 */
[C---:B------:R-:W-:Y:S02]  /*14cc0*/  FMUL R59, R30.reuse, R34 ;  /* 0x000000221e3b7220 */ /* 0x040fe40000400000 */
[C---:B------:R-:W-:Y:S02]  /*14cd0*/  FMUL R62, R30.reuse, R33 ;  /* 0x000000211e3e7220 */ /* 0x040fe40000400000 */
[----:B------:R-:W-:Y:S01]  /*14ce0*/  FMUL R63, R30, R32 ;  /* 0x000000201e3f7220 */ /* 0x000fe20000400000 */
[----:B--2---:R-:W-:Y:S04]  /*14cf0*/  LDSM.16.M88.4 R64, [R28+0x40000] ;  /* 0x040000001c40783b */ /* 0x004fe80000000200 */
[----:B------:R-:W-:Y:S04]  /*14d00*/  LDSM.16.M88.4 R68, [R28+0x42000] ;  /* 0x042000001c44783b */ /* 0x000fe80000000200 */
[----:B---3--:R-:W0:Y:S04]  /*14d10*/  LDSM.16.M88.4 R100, [R4+0x44000] ;  /* 0x044000000464783b */ /* 0x008e280000000200 */
[----:B------:R-:W1:Y:S04]  /*14d20*/  LDSM.16.M88.4 R72, [R4+0x44400] ;  /* 0x044400000448783b */ /* 0x000e680000000200 */
[----:B------:R-:W4:Y:S04]  /*14d30*/  LDSM.16.M88.4 R92, [R4+0x44200] ;  /* 0x04420000045c783b */ /* 0x000f280000000200 */
[----:B------:R-:W2:Y:S01]  /*14d40*/  LDSM.16.M88.4 R76, [R4+0x44600] ;  /* 0x04460000044c783b */ /* 0x000ea20000000200 */
[C---:B0-----:R-:W-:Y:S08]  /*14d50*/  HMMA.16816.F32.BF16 R8, R100.reuse, R64, R8 ;  /* 0x000000406408723c */ /* 0x041ff00000041808 */
[C---:B------:R-:W-:Y:S08]  /*14d60*/  HMMA.16816.F32.BF16 R28, R100.reuse, R66, R12 ;  /* 0x00000042641c723c */ /* 0x040ff0000004180c */
[C---:B------:R-:W-:Y:S08]  /*14d70*/  HMMA.16816.F32.BF16 R12, R100.reuse, R68, R16 ;  /* 0x00000044640c723c */ /* 0x040ff00000041810 */
[----:B------:R-:W-:Y:S08]  /*14d80*/  HMMA.16816.F32.BF16 R16, R100, R70, R20 ;  /* 0x000000466410723c */ /* 0x000ff00000041814 */
[C---:B-1----:R-:W-:Y:S01]  /*14d90*/  HMMA.16816.F32.BF16 R20, R72.reuse, R64, R112 ;  /* 0x000000404814723c */ /* 0x042fe20000041870 */
[----:B------:R-:W-:Y:S04]  /*14da0*/  STL.64 [R1+0x1d0], R8 ;  /* 0x0001d00801007387 */ /* 0x000fe80000100a00 */
[----:B------:R-:W-:Y:S03]  /*14db0*/  STL.64 [R1+0x1d8], R10 ;  /* 0x0001d80a01007387 */ /* 0x000fe60000100a00 */
[----:B------:R-:W-:Y:S01]  /*14dc0*/  HMMA.16816.F32.BF16 R32, R72, R66, R104 ;  /* 0x000000424820723c */ /* 0x000fe20000041868 */
[----:B------:R-:W-:Y:S04]  /*14dd0*/  STL.64 [R1+0x1c0], R28 ;  /* 0x0001c01c01007387 */ /* 0x000fe80000100a00 */
[----:B------:R0:W-:Y:S01]  /*14de0*/  STL.64 [R1+0x1c8], R30 ;  /* 0x0001c81e01007387 */ /* 0x0001e20000100a00 */
[----:B------:R-:W-:-:S03]  /*14df0*/  MOV R112, R24 ;  /* 0x0000001800707202 */ /* 0x000fc60000000f00 */
[----:B------:R-:W-:Y:S04]  /*14e00*/  STL.64 [R1+0x1b0], R12 ;  /* 0x0001b00c01007387 */ /* 0x000fe80000100a00 */
[----:B------:R-:W-:Y:S01]  /*14e10*/  STL.64 [R1+0x1b8], R14 ;  /* 0x0001b80e01007387 */ /* 0x000fe20000100a00 */
[----:B0-----:R-:W-:Y:S03]  /*14e20*/  HMMA.16816.F32.BF16 R28, R72, R68, R108 ;  /* 0x00000044481c723c */ /* 0x001fe6000004186c */
[----:B------:R-:W-:Y:S01]  /*14e30*/  STL.64 [R1+0x130], R16 ;  /* 0x0001301001007387 */ /* 0x000fe20000100a00 */
[----:B------:R-:W-:-:S03]  /*14e40*/  MOV R113, R25 ;  /* 0x0000001900717202 */ /* 0x000fc60000000f00 */
[----:B------:R-:W-:Y:S01]  /*14e50*/  STL.64 [R1+0x138], R18 ;  /* 0x0001381201007387 */ /* 0x000fe20000100a00 */
[----:B------:R-:W-:-:S03]  /*14e60*/  IMAD.MOV.U32 R114, RZ, RZ, R26 ;  /* 0x000000ffff727224 */ /* 0x000fc600078e001a */
[----:B------:R-:W3:Y:S01]  /*14e70*/  LDL.LU R24, [R1+0x7c0] ;  /* 0x0007c00001187983 */ /* 0x000ee20000300800 */
[----:B------:R-:W-:-:S03]  /*14e80*/  MOV R115, R27 ;  /* 0x0000001b00737202 */ /* 0x000fc60000000f00 */
[----:B------:R-:W-:Y:S04]  /*14e90*/  STL.64 [R1+0x230], R20 ;  /* 0x0002301401007387 */ /* 0x000fe80000100a00 */
[----:B------:R-:W-:Y:S04]  /*14ea0*/  STL.64 [R1+0x238], R22 ;  /* 0x0002381601007387 */ /* 0x000fe80000100a00 */
[----:B------:R-:W2:Y:S04]  /*14eb0*/  LDL.LU R25, [R1+0x7bc] ;  /* 0x0007bc0001197983 */ /* 0x000ea80000300800 */
[----:B------:R-:W2:Y:S04]  /*14ec0*/  LDL.LU R26, [R1+0x7b8] ;  /* 0x0007b800011a7983 */ /* 0x000ea80000300800 */
[----:B------:R-:W2:Y:S01]  /*14ed0*/  LDL.LU R27, [R1+0x7b4] ;  /* 0x0007b400011b7983 */ /* 0x000ea20000300800 */
[----:B----4-:R-:W-:Y:S01]  /*14ee0*/  HMMA.16816.F32.BF16 R88, R92, R64, R88 ;  /* 0x000000405c58723c */ /* 0x010fe20000041858 */
[----:B------:R-:W-:-:S07]  /*14ef0*/  MOV R105, R121 ;  /* 0x0000007900697202 */ /* 0x000fce0000000f00 */
[----:B------:R-:W-:Y:S01]  /*14f00*/  HMMA.16816.F32.BF16 R84, R92, R66, R84 ;  /* 0x000000425c54723c */ /* 0x000fe20000041854 */
[----:B------:R-:W-:-:S07]  /*14f10*/  IMAD.MOV.U32 R106, RZ, RZ, R122 ;  /* 0x000000ffff6a7224 */ /* 0x000fce00078e007a */
[C---:B------:R-:W-:Y:S08]  /*14f20*/  HMMA.16816.F32.BF16 R80, R92.reuse, R68, R80 ;  /* 0x000000445c50723c */ /* 0x040ff00000041850 */
[----:B------:R-:W-:Y:S01]  /*14f30*/  HMMA.16816.F32.BF16 R96, R92, R70, R96 ;  /* 0x000000465c60723c */ /* 0x000fe20000041860 */
[----:B------:R-:W4:Y:S04]  /*14f40*/  LDL R94, [R1+0x148] ;  /* 0x00014800015e7983 */ /* 0x000f280000100800 */
[----:B------:R-:W4:Y:S04]  /*14f50*/  LDL.LU R104, [R1+0x70] ;  /* 0x0000700001687983 */ /* 0x000f280000300800 */
[----:B------:R-:W-:Y:S04]  /*14f60*/  STL.64 [R1+0x10], R32 ;  /* 0x0000102001007387 */ /* 0x000fe80000100a00 */
[----:B------:R-:W-:Y:S01]  /*14f70*/  STL.64 [R1+0x18], R34 ;  /* 0x0000182201007387 */ /* 0x000fe20000100a00 */
[----:B------:R-:W-:-:S03]  /*14f80*/  MOV R107, R123 ;  /* 0x0000007b006b7202 */ /* 0x000fc60000000f00 */
[----:B------:R-:W-:Y:S04]  /*14f90*/  STL.64 [R1], R28 ;  /* 0x0000001c01007387 */ /* 0x000fe80000100a00 */
[----:B------:R0:W-:Y:S04]  /*14fa0*/  STL.64 [R1+0x8], R30 ;  /* 0x0000081e01007387 */ /* 0x0001e80000100a00 */
[----:B------:R-:W4:Y:S04]  /*14fb0*/  LDL.LU R121, [R1+0x7b0] ;  /* 0x0007b00001797983 */ /* 0x000f280000300800 */
[----:B------:R-:W4:Y:S04]  /*14fc0*/  LDL.LU R122, [R1+0x7ac] ;  /* 0x0007ac00017a7983 */ /* 0x000f280000300800 */
[----:B------:R-:W4:Y:S01]  /*14fd0*/  LDL.LU R123, [R1+0x7a8] ;  /* 0x0007a800017b7983 */ /* 0x000f220000300800 */
[----:B0-----:R-:W-:Y:S01]  /*14fe0*/  IMAD.MOV.U32 R30, RZ, RZ, R120 ;  /* 0x000000ffff1e7224 */ /* 0x001fe200078e0078 */
[----:B------:R-:W-:Y:S01]  /*14ff0*/  MOV R108, R119 ;  /* 0x00000077006c7202 */ /* 0x000fe20000000f00 */
[----:B------:R-:W-:Y:S01]  /*15000*/  IMAD.MOV.U32 R110, RZ, RZ, R117 ;  /* 0x000000ffff6e7224 */ /* 0x000fe200078e0075 */
[----:B------:R-:W-:Y:S01]  /*15010*/  MOV R109, R118 ;  /* 0x00000076006d7202 */ /* 0x000fe20000000f00 */
[----:B------:R-:W0:Y:S01]  /*15020*/  LDSM.16.M88.4 R8, [R4+0x44800] ;  /* 0x044800000408783b */ /* 0x000e220000000200 */
[----:B------:R-:W-:-:S03]  /*15030*/  MOV R111, R116 ;  /* 0x00000074006f7202 */ /* 0x000fc60000000f00 */
[----:B------:R-:W1:Y:S04]  /*15040*/  LDSM.16.M88.4 R12, [R4+0x44a00] ;  /* 0x044a0000040c783b */ /* 0x000e680000000200 */
[----:B------:R-:W0:Y:S04]  /*15050*/  LDSM.16.M88.4 R16, [R4+0x44c00] ;  /* 0x044c00000410783b */ /* 0x000e280000000200 */
[----:B------:R-:W0:Y:S01]  /*15060*/  LDSM.16.M88.4 R20, [R4+0x44e00] ;  /* 0x044e00000414783b */ /* 0x000e220000000200 */
[----:B---3--:R-:W-:-:S03]  /*15070*/  MOV R35, R24 ;  /* 0x0000001800237202 */ /* 0x008fc60000000f00 */
[----:B------:R-:W3:Y:S01]  /*15080*/  LDL.LU R24, [R1+0xd0] ;  /* 0x0000d00001187983 */ /* 0x000ee20000300800 */
[----:B--2---:R-:W-:-:S03]  /*15090*/  MOV R34, R25 ;  /* 0x0000001900227202 */ /* 0x004fc60000000f00 */
[----:B------:R-:W3:Y:S01]  /*150a0*/  LDL.LU R25, [R1+0xd4] ;  /* 0x0000d40001197983 */ /* 0x000ee20000300800 */
[----:B------:R-:W-:-:S03]  /*150b0*/  IMAD.MOV.U32 R33, RZ, RZ, R26 ;  /* 0x000000ffff217224 */ /* 0x000fc600078e001a */
[----:B------:R-:W3:Y:S01]  /*150c0*/  LDL.LU R26, [R1+0xd8] ;  /* 0x0000d800011a7983 */ /* 0x000ee20000300800 */
[----:B------:R-:W-:-:S03]  /*150d0*/  MOV R32, R27 ;  /* 0x0000001b00207202 */ /* 0x000fc60000000f00 */
[----:B------:R-:W3:Y:S04]  /*150e0*/  LDL.LU R27, [R1+0xdc] ;  /* 0x0000dc00011b7983 */ /* 0x000ee80000300800 */
        /* <DEDUP_REMOVED lines=8> */
[----:B------:R-:W0:Y:S04]  /*15170*/  LDL.LU R44, [R1+0xc0] ;  /* 0x0000c000012c7983 */ /* 0x000e280000300800 */
[----:B------:R-:W0:Y:S04]  /*15180*/  LDL.LU R45, [R1+0xc4] ;  /* 0x0000c400012d7983 */ /* 0x000e280000300800 */
[----:B------:R-:W0:Y:S04]  /*15190*/  LDL.LU R46, [R1+0xc8] ;  /* 0x0000c800012e7983 */ /* 0x000e280000300800 */
[----:B------:R-:W0:Y:S04]  /*151a0*/  LDL.LU R47, [R1+0xcc] ;  /* 0x0000cc00012f7983 */ /* 0x000e280000300800 */
[----:B------:R-:W2:Y:S01]  /*151b0*/  LDL.LU R36, [R1+0xa0] ;  /* 0x0000a00001247983 */ /* 0x000ea20000300800 */
[----:B----4-:R-:W-:-:S03]  /*151c0*/  MOV R28, R122 ;  /* 0x0000007a001c7202 */ /* 0x010fc60000000f00 */
[----:B------:R-:W4:Y:S01]  /*151d0*/  LDL.LU R37, [R1+0xa4] ;  /* 0x0000a40001257983 */ /* 0x000f220000300800 */
[----:B------:R-:W-:Y:S01]  /*151e0*/  IMAD.MOV.U32 R39, RZ, RZ, R123 ;  /* 0x000000ffff277224 */ /* 0x000fe200078e007b */
[----:B------:R-:W-:Y:S02]  /*151f0*/  MOV R29, R121 ;  /* 0x00000079001d7202 */ /* 0x000fe40000000f00 */
[----:B------:R-:W4:Y:S04]  /*15200*/  LDL.LU R38, [R1+0xa8] ;  /* 0x0000a80001267983 */ /* 0x000f280000300800 */
[----:B------:R-:W4:Y:S04]  /*15210*/  LDL.LU R123, [R1+0x7a4] ;  /* 0x0007a400017b7983 */ /* 0x000f280000300800 */
[----:B------:R-:W4:Y:S04]  /*15220*/  LDL.LU R122, [R1+0x7a0] ;  /* 0x0007a000017a7983 */ /* 0x000f280000300800 */
[----:B------:R-:W4:Y:S04]  /*15230*/  LDL.LU R121, [R1+0x79c] ;  /* 0x00079c0001797983 */ /* 0x000f280000300800 */
[----:B------:R-:W4:Y:S04]  /*15240*/  LDL.LU R120, [R1+0x798] ;  /* 0x0007980001787983 */ /* 0x000f280000300800 */
[----:B------:R-:W1:Y:S04]  /*15250*/  LDL.LU R31, [R1+0x8c] ;  /* 0x00008c00011f7983 */ /* 0x000e680000300800 */
[----:B------:R-:W4:Y:S04]  /*15260*/  LDL.LU R119, [R1+0x794] ;  /* 0x0007940001777983 */ /* 0x000f280000300800 */
[----:B------:R-:W4:Y:S04]  /*15270*/  LDL.LU R118, [R1+0x790] ;  /* 0x0007900001767983 */ /* 0x000f280000300800 */
[----:B------:R-:W4:Y:S04]  /*15280*/  LDL.LU R117, [R1+0x78c] ;  /* 0x00078c0001757983 */ /* 0x000f280000300800 */
[----:B------:R-:W4:Y:S04]  /*15290*/  LDL.LU R116, [R1+0x788] ;  /* 0x0007880001747983 */ /* 0x000f280000300800 */
[----:B------:R-:W4:Y:S01]  /*152a0*/  LDL.LU R102, [R1+0x4d4] ;  /* 0x0004d40001667983 */ /* 0x000f220000300800 */
[C---:B---3--:R-:W-:Y:S08]  /*152b0*/  HMMA.16816.F32.BF16 R24, R76.reuse, R68, R24 ;  /* 0x000000444c18723c */ /* 0x048ff00000041818 */
[----:B--2---:R-:W-:Y:S08]  /*152c0*/  HMMA.16816.F32.BF16 R48, R76, R66, R48 ;  /* 0x000000424c30723c */ /* 0x004ff00000041830 */
[----:B----4-:R-:W-:Y:S01]  /*152d0*/  HMMA.16816.F32.BF16 R72, R72, R70, R120 ;  /* 0x000000464848723c */ /* 0x010fe20000041878 */
[----:B------:R-:W2:Y:S11]  /*152e0*/  LDL.LU R120, [R1+0x30] ;  /* 0x0000300001787983 */ /* 0x000eb60000300800 */
[----:B------:R-:W-:Y:S11]  /*152f0*/  @!UPT UIADD3 URZ, URZ, URZ, URZ ;  /* 0x0000003f3f3ff290 */ /* 0x000ff6000fffe03f */
[----:B------:R-:W-:Y:S04]  /*15300*/  STL.64 [R1+0x220], R72 ;  /* 0x0002204801007387 */ /* 0x000fe80000100a00 */
[----:B------:R3:W-:Y:S01]  /*15310*/  STL.64 [R1+0x228], R74 ;  /* 0x0002284a01007387 */ /* 0x0007e20000100a00 */
[----:B------:R-:W-:Y:S01]  /*15320*/  MOV R122, R6 ;  /* 0x00000006007a7202 */ /* 0x000fe20000000f00 */
[----:B------:R-:W-:Y:S02]  /*15330*/  IMAD.MOV.U32 R123, RZ, RZ, R125 ;  /* 0x000000ffff7b7224 */ /* 0x000fe400078e007d */
[----:B------:R-:W2:Y:S04]  /*15340*/  LDL.LU R121, [R1+0x34] ;  /* 0x0000340001797983 */ /* 0x000ea80000300800 */
[----:B------:R-:W4:Y:S01]  /*15350*/  LDL.LU R6, [R1+0x784] ;  /* 0x0007840001067983 */ /* 0x000f220000300800 */
[----:B---3--:R-:W-:Y:S03]  /*15360*/  HMMA.16816.F32.BF16 R72, R76, R64, R116 ;  /* 0x000000404c48723c */ /* 0x008fe60000041874 */
[----:B------:R-:W3:Y:S04]  /*15370*/  LDL.LU R125, [R1+0x780] ;  /* 0x00078000017d7983 */ /* 0x000ee80000300800 */
[----:B------:R-:W2:Y:S01]  /*15380*/  LDL.LU R116, [R1+0x40] ;  /* 0x0000400001747983 */ /* 0x000ea20000300800 */
[----:B------:R-:W-:-:S02]  /*15390*/  MOV R118, R124 ;  /* 0x0000007c00767202 */ /* 0x000fc40000000f00 */
[----:B------:R-:W-:Y:S11]  /*153a0*/  MOV R119, R7 ;  /* 0x0000000700777202 */ /* 0x000ff60000000f00 */
[----:B------:R-:W-:Y:S02]  /*153b0*/  @!UPT UIADD3 URZ, URZ, URZ, URZ ;  /* 0x0000003f3f3ff290 */ /* 0x000fe4000fffe03f */
[----:B------:R-:W-:Y:S04]  /*153c0*/  STL.64 [R1+0x1e0], R72 ;  /* 0x0001e04801007387 */ /* 0x000fe80000100a00 */
[----:B------:R-:W-:Y:S04]  /*153d0*/  STL.64 [R1+0x1e8], R74 ;  /* 0x0001e84a01007387 */ /* 0x000fe80000100a00 */
[----:B------:R-:W2:Y:S04]  /*153e0*/  LDL.LU R117, [R1+0x44] ;  /* 0x0000440001757983 */ /* 0x000ea80000300800 */
[----:B------:R-:W2:Y:S04]  /*153f0*/  LDL.LU R124, [R1+0x77c] ;  /* 0x00077c00017c7983 */ /* 0x000ea80000300800 */
[----:B------:R-:W2:Y:S04]  /*15400*/  LDL.LU R7, [R1+0x778] ;  /* 0x0007780001077983 */ /* 0x000ea80000300800 */
[----:B------:R-:W-:Y:S04]  /*15410*/  STL.64 [R1+0xe0], R48 ;  /* 0x0000e03001007387 */ /* 0x000fe80000100a00 */
[----:B------:R1:W-:Y:S01]  /*15420*/  STL.64 [R1+0xe8], R50 ;  /* 0x0000e83201007387 */ /* 0x0003e20000100a00 */
[C---:B0-----:R-:W-:Y:S03]  /*15430*/  HMMA.16816.F32.BF16 R44, R8.reuse, R64, R44 ;  /* 0x00000040082c723c */ /* 0x041fe6000004182c */
[----:B------:R-:W0:Y:S04]  /*15440*/  LDSM.16.M88.4 R72, [R4+0x45000] ;  /* 0x045000000448783b */ /* 0x000e280000000200 */
[----:B-1----:R-:W2:Y:S04]  /*15450*/  LDL.LU.64 R50, [R1+0x770] ;  /* 0x0007700001327983 */ /* 0x002ea80000300a00 */
[----:B------:R-:W2:Y:S04]  /*15460*/  LDL.LU.64 R48, [R1+0x768] ;  /* 0x0007680001307983 */ /* 0x000ea80000300a00 */
[----:B------:R-:W-:Y:S04]  /*15470*/  STL.64 [R1+0xd0], R24 ;  /* 0x0000d01801007387 */ /* 0x000fe80000100a00 */
[----:B------:R1:W-:Y:S04]  /*15480*/  STL.64 [R1+0xd8], R26 ;  /* 0x0000d81a01007387 */ /* 0x0003e80000100a00 */
[----:B-1----:R-:W2:Y:S04]  /*15490*/  LDL.LU.64 R26, [R1+0x760] ;  /* 0x00076000011a7983 */ /* 0x002ea80000300a00 */
[----:B------:R-:W2:Y:S01]  /*154a0*/  LDL.LU.64 R24, [R1+0x758] ;  /* 0x0007580001187983 */ /* 0x000ea20000300a00 */
[C---:B------:R-:W-:Y:S08]  /*154b0*/  HMMA.16816.F32.BF16 R40, R8.reuse, R66, R40 ;  /* 0x000000420828723c */ /* 0x040ff00000041828 */
[C---:B------:R-:W-:Y:S08]  /*154c0*/  HMMA.16816.F32.BF16 R36, R8.reuse, R68, R36 ;  /* 0x000000440824723c */ /* 0x040ff00000041824 */
[-C--:B------:R-:W-:Y:S08]  /*154d0*/  HMMA.16816.F32.BF16 R8, R8, R70.reuse, R32 ;  /* 0x000000460808723c */ /* 0x080ff00000041820 */
[----:B--2---:R-:W-:Y:S01]  /*154e0*/  HMMA.16816.F32.BF16 R24, R76, R70, R24 ;  /* 0x000000464c18723c */ /* 0x004fe20000041818 */
[----:B------:R-:W2:Y:S06]  /*154f0*/  LDL.LU R76, [R1+0xf0] ;  /* 0x0000f000014c7983 */ /* 0x000eac0000300800 */
[----:B------:R-:W-:Y:S01]  /*15500*/  IMAD.MOV.U32 R77, RZ, RZ, R7 ;  /* 0x000000ffff4d7224 */ /* 0x000fe200078e0007 */
[----:B----4-:R-:W-:Y:S01]  /*15510*/  MOV R78, R6 ;  /* 0x00000006004e7202 */ /* 0x010fe20000000f00 */
[----:B------:R-:W4:Y:S01]  /*15520*/  LDL.LU R7, [R1+0x750] ;  /* 0x0007500001077983 */ /* 0x000f220000300800 */
[----:B------:R-:W-:-:S03]  /*15530*/  MOV R79, R3 ;  /* 0x00000003004f7202 */ /* 0x000fc60000000f00 */
[----:B------:R-:W2:Y:S04]  /*15540*/  LDL.LU R6, [R1+0x74c] ;  /* 0x00074c0001067983 */ /* 0x000ea80000300800 */
[----:B------:R-:W2:Y:S04]  /*15550*/  LDL.LU R3, [R1+0x748] ;  /* 0x0007480001037983 */ /* 0x000ea80000300800 */
[----:B------:R-:W-:Y:S04]  /*15560*/  STL.64 [R1+0xc0], R44 ;  /* 0x0000c02c01007387 */ /* 0x000fe80000100a00 */
[----:B------:R1:W-:Y:S04]  /*15570*/  STL.64 [R1+0xc8], R46 ;  /* 0x0000c82e01007387 */ /* 0x0003e80000100a00 */
[----:B-1----:R-:W3:Y:S04]  /*15580*/  LDL.LU.64 R46, [R1+0x740] ;  /* 0x00074000012e7983 */ /* 0x002ee80000300a00 */
[----:B------:R-:W3:Y:S04]  /*15590*/  LDL.LU.64 R44, [R1+0x738] ;  /* 0x00073800012c7983 */ /* 0x000ee80000300a00 */
[----:B------:R-:W-:Y:S04]  /*155a0*/  STL.64 [R1+0xb0], R40 ;  /* 0x0000b02801007387 */ /* 0x000fe80000100a00 */
[----:B------:R1:W-:Y:S04]  /*155b0*/  STL.64 [R1+0xb8], R42 ;  /* 0x0000b82a01007387 */ /* 0x0003e80000100a00 */
[----:B-1----:R-:W3:Y:S04]  /*155c0*/  LDL.LU.64 R42, [R1+0x730] ;  /* 0x00073000012a7983 */ /* 0x002ee80000300a00 */
[----:B------:R-:W3:Y:S04]  /*155d0*/  LDL.LU.64 R40, [R1+0x728] ;  /* 0x0007280001287983 */ /* 0x000ee80000300a00 */
[----:B------:R-:W3:Y:S04]  /*155e0*/  LDL R95, [R1+0x124] ;  /* 0x00012400015f7983 */ /* 0x000ee80000100800 */
[----:B------:R-:W-:Y:S04]  /*155f0*/  STL.64 [R1+0xa0], R36 ;  /* 0x0000a02401007387 */ /* 0x000fe80000100a00 */
[----:B------:R1:W-:Y:S04]  /*15600*/  STL.64 [R1+0xa8], R38 ;  /* 0x0000a82601007387 */ /* 0x0003e80000100a00 */
[----:B-1----:R-:W3:Y:S04]  /*15610*/  LDL.LU.64 R38, [R1+0x720] ;  /* 0x0007200001267983 */ /* 0x002ee80000300a00 */
[----:B------:R-:W3:Y:S04]  /*15620*/  LDL.LU.64 R36, [R1+0x718] ;  /* 0x0007180001247983 */ /* 0x000ee80000300a00 */
[----:B------:R-:W0:Y:S04]  /*15630*/  LDL.LU.64 R34, [R1+0x710] ;  /* 0x0007100001227983 */ /* 0x000e280000300a00 */
[----:B------:R-:W0:Y:S04]  /*15640*/  LDL.LU.64 R32, [R1+0x708] ;  /* 0x0007080001207983 */ /* 0x000e280000300a00 */
[----:B------:R1:W-:Y:S04]  /*15650*/  STL.64 [R1+0x90], R8 ;  /* 0x0000900801007387 */ /* 0x0003e80000100a00 */
[----:B------:R1:W-:Y:S04]  /*15660*/  STL.64 [R1+0x98], R10 ;  /* 0x0000980a01007387 */ /* 0x0003e80000100a00 */
[----:B-1----:R-:W3:Y:S04]  /*15670*/  LDL.LU R8, [R1+0x50] ;  /* 0x0000500001087983 */ /* 0x002ee80000300800 */
[----:B------:R-:W3:Y:S04]  /*15680*/  LDL.LU R9, [R1+0x54] ;  /* 0x0000540001097983 */ /* 0x000ee80000300800 */
[----:B------:R-:W3:Y:S01]  /*15690*/  LDL.LU R10, [R1+0x58] ;  /* 0x00005800010a7983 */ /* 0x000ee20000300800 */
[C---:B------:R-:W-:Y:S08]  /*156a0*/  HMMA.16816.F32.BF16 R28, R12.reuse, R64, R28 ;  /* 0x000000400c1c723c */ /* 0x040ff0000004181c */
[C---:B------:R-:W-:Y:S08]  /*156b0*/  HMMA.16816.F32.BF16 R104, R12.reuse, R66, R104 ;  /* 0x000000420c68723c */ /* 0x040ff00000041868 */
[----:B------:R-:W-:Y:S01]  /*156c0*/  HMMA.16816.F32.BF16 R108, R12, R68, R108 ;  /* 0x000000440c6c723c */ /* 0x000fe2000004186c */
[----:B--2---:R-:W-:-:S02]  /*156d0*/  IMAD.MOV.U32 R11, RZ, RZ, R3 ;  /* 0x000000ffff0b7224 */ /* 0x004fc400078e0003 */
[----:B------:R-:W2:Y:S04]  /*156e0*/  LDL.LU R3, [R1+0x700] ;  /* 0x0007000001037983 */ /* 0x000ea80000300800 */
[----:B------:R-:W-:Y:S04]  /*156f0*/  STL.64 [R1+0x80], R28 ;  /* 0x0000801c01007387 */ /* 0x000fe80000100a00 */
[----:B------:R1:W-:Y:S04]  /*15700*/  STL.64 [R1+0x88], R30 ;  /* 0x0000881e01007387 */ /* 0x0003e80000100a00 */
[----:B-1----:R-:W2:Y:S04]  /*15710*/  LDL.LU.64 R30, [R1+0x6f8] ;  /* 0x0006f800011e7983 */ /* 0x002ea80000300a00 */
[----:B------:R-:W2:Y:S04]  /*15720*/  LDL.LU.64 R28, [R1+0x6f0] ;  /* 0x0006f000011c7983 */ /* 0x000ea80000300a00 */
[----:B------:R-:W-:Y:S04]  /*15730*/  STL.64 [R1+0x70], R104 ;  /* 0x0000706801007387 */ /* 0x000fe80000100a00 */
[----:B------:R1:W-:Y:S04]  /*15740*/  STL.64 [R1+0x78], R106 ;  /* 0x0000786a01007387 */ /* 0x0003e80000100a00 */
[----:B-1----:R-:W2:Y:S04]  /*15750*/  LDL.LU.64 R106, [R1+0x6e8] ;  /* 0x0006e800016a7983 */ /* 0x002ea80000300a00 */
[----:B------:R-:W2:Y:S04]  /*15760*/  LDL.LU.64 R104, [R1+0x6e0] ;  /* 0x0006e00001687983 */ /* 0x000ea80000300a00 */
[----:B------:R-:W2:Y:S04]  /*15770*/  LDL R100, [R1+0x120] ;  /* 0x0001200001647983 */ /* 0x000ea80000100800 */
[----:B------:R-:W-:Y:S04]  /*15780*/  STL.64 [R1+0x60], R108 ;  /* 0x0000606c01007387 */ /* 0x000fe80000100a00 */
[----:B------:R1:W-:Y:S04]  /*15790*/  STL.64 [R1+0x68], R110 ;  /* 0x0000686e01007387 */ /* 0x0003e80000100a00 */
[----:B-1----:R-:W2:Y:S04]  /*157a0*/  LDL.LU.64 R110, [R1+0x6d8] ;  /* 0x0006d800016e7983 */ /* 0x002ea80000300a00 */
[----:B------:R-:W2:Y:S01]  /*157b0*/  LDL.LU.64 R108, [R1+0x6d0] ;  /* 0x0006d000016c7983 */ /* 0x000ea20000300a00 */
[----:B---3--:R-:W-:Y:S07]  /*157c0*/  HMMA.16816.F32.BF16 R8, R12, R70, R8 ;  /* 0x000000460c08723c */ /* 0x008fee0000041808 */
[----:B------:R-:W-:Y:S01]  /*157d0*/  MOV R12, R6 ;  /* 0x00000006000c7202 */ /* 0x000fe20000000f00 */
[----:B------:R-:W-:Y:S01]  /*157e0*/  IMAD.MOV.U32 R14, RZ, RZ, R124 ;  /* 0x000000ffff0e7224 */ /* 0x000fe200078e007c */
[----:B----4-:R-:W-:Y:S01]  /*157f0*/  MOV R13, R7 ;  /* 0x00000007000d7202 */ /* 0x010fe20000000f00 */
[----:B------:R-:W3:Y:S01]  /*15800*/  LDL.LU R6, [R1+0x6cc] ;  /* 0x0006cc0001067983 */ /* 0x000ee20000300800 */
[----:B------:R-:W-:-:S07]  /*15810*/  MOV R15, R125 ;  /* 0x0000007d000f7202 */ /* 0x000fce0000000f00 */
[C---:B------:R-:W-:Y:S05]  /*15820*/  HMMA.16816.F32.BF16 R12, R16.reuse, R64, R12 ;  /* 0x00000040100c723c */ /* 0x040fea000004180c */
[----:B------:R-:W-:Y:S04]  /*15830*/  STL.64 [R1+0x50], R8 ;  /* 0x0000500801007387 */ /* 0x000fe80000100a00 */
[----:B------:R-:W-:Y:S04]  /*15840*/  STL.64 [R1+0x58], R10 ;  /* 0x0000580a01007387 */ /* 0x000fe80000100a00 */
[----:B------:R-:W4:Y:S04]  /*15850*/  LDL.LU R7, [R1+0x6c8] ;  /* 0x0006c80001077983 */ /* 0x000f280000300800 */
[----:B------:R-:W3:Y:S04]  /*15860*/  LDL.LU R124, [R1+0x6c4] ;  /* 0x0006c400017c7983 */ /* 0x000ee80000300800 */
[----:B------:R-:W3:Y:S04]  /*15870*/  LDL.LU R125, [R1+0x6c0] ;  /* 0x0006c000017d7983 */ /* 0x000ee80000300800 */
[----:B------:R-:W3:Y:S04]  /*15880*/  LDL.LU R93, [R1+0x4d8] ;  /* 0x0004d800015d7983 */ /* 0x000ee80000300800 */
[----:B------:R-:W-:Y:S04]  /*15890*/  STL.64 [R1+0x100], R12 ;  /* 0x0001000c01007387 */ /* 0x000fe80000100a00 */
[----:B------:R1:W-:Y:S04]  /*158a0*/  STL.64 [R1+0x108], R14 ;  /* 0x0001080e01007387 */ /* 0x0003e80000100a00 */
[----:B------:R-:W0:Y:S01]  /*158b0*/  LDSM.16.M88.4 R8, [R4+0x45200] ;  /* 0x045200000408783b */ /* 0x000e220000000200 */
[C---:B-1----:R-:W-:Y:S08]  /*158c0*/  HMMA.16816.F32.BF16 R12, R16.reuse, R66, R76 ;  /* 0x00000042100c723c */ /* 0x042ff0000004184c */
[C---:B------:R-:W-:Y:S11]  /*158d0*/  HMMA.16816.F32.BF16 R76, R16.reuse, R68, R116 ;  /* 0x00000044104c723c */ /* 0x040ff60000041874 */
[----:B------:R-:W-:Y:S04]  /*158e0*/  @!UPT UIADD3 URZ, URZ, URZ, URZ ;  /* 0x0000003f3f3ff290 */ /* 0x000fe8000fffe03f */
[----:B------:R-:W-:Y:S04]  /*158f0*/  STL.64 [R1+0xf0], R12 ;  /* 0x0000f00c01007387 */ /* 0x000fe80000100a00 */
[----:B------:R1:W-:Y:S02]  /*15900*/  STL.64 [R1+0xf8], R14 ;  /* 0x0000f80e01007387 */ /* 0x0003e40000100a00 */
[----:B-1----:R-:W-:Y:S08]  /*15910*/  HMMA.16816.F32.BF16 R12, R16, R70, R120 ;  /* 0x00000046100c723c */ /* 0x002ff00000041878 */
[C---:B------:R-:W-:Y:S01]  /*15920*/  HMMA.16816.F32.BF16 R16, R20.reuse, R64, R112 ;  /* 0x000000401410723c */ /* 0x040fe20000041870 */
[----:B------:R-:W-:Y:S04]  /*15930*/  STL.64 [R1+0x40], R76 ;  /* 0x0000404c01007387 */ /* 0x000fe80000100a00 */
[----:B------:R-:W-:Y:S10]  /*15940*/  STL.64 [R1+0x48], R78 ;  /* 0x0000484e01007387 */ /* 0x000ff40000100a00 */
[----:B------:R-:W-:Y:S04]  /*15950*/  STL.64 [R1+0x30], R12 ;  /* 0x0000300c01007387 */ /* 0x000fe80000100a00 */
[----:B------:R-:W-:Y:S04]  /*15960*/  STL.64 [R1+0x38], R14 ;  /* 0x0000380e01007387 */ /* 0x000fe80000100a00 */
[----:B------:R-:W-:Y:S04]  /*15970*/  STL.64 [R1+0x20], R16 ;  /* 0x0000201001007387 */ /* 0x000fe80000100a00 */
[----:B------:R2:W-:Y:S02]  /*15980*/  STL.64 [R1+0x28], R18 ;  /* 0x0000281201007387 */ /* 0x0005e40000100a00 */
[C---:B--2---:R-:W-:Y:S08]  /*15990*/  HMMA.16816.F32.BF16 R16, R20.reuse, R70, R28 ;  /* 0x000000461410723c */ /* 0x044ff0000004181c */
[C---:B------:R-:W-:Y:S08]  /*159a0*/  HMMA.16816.F32.BF16 R12, R20.reuse, R68, R104 ;  /* 0x00000044140c723c */ /* 0x040ff00000041868 */
[----:B------:R-:W-:Y:S08]  /*159b0*/  HMMA.16816.F32.BF16 R76, R20, R66, R108 ;  /* 0x00000042144c723c */ /* 0x000ff0000004186c */
[C---:B0-----:R-:W-:Y:S11]  /*159c0*/  HMMA.16816.F32.BF16 R20, R72.reuse, R64, R32 ;  /* 0x000000404814723c */ /* 0x041ff60000041820 */
[----:B------:R-:W-:Y:S04]  /*159d0*/  @!UPT UIADD3 URZ, URZ, URZ, URZ ;  /* 0x0000003f3f3ff290 */ /* 0x000fe8000fffe03f */
[----:B------:R-:W-:Y:S04]  /*159e0*/  STL.64 [R1+0x260], R76 ;  /* 0x0002604c01007387 */ /* 0x000fe80000100a00 */
[----:B------:R-:W-:Y:S04]  /*159f0*/  STL.64 [R1+0x268], R78 ;  /* 0x0002684e01007387 */ /* 0x000fe80000100a00 */
[----:B------:R-:W2:Y:S04]  /*15a00*/  LDL.LU R103, [R1+0x4dc] ;  /* 0x0004dc0001677983 */ /* 0x000ea80000300800 */
[----:B------:R-:W-:Y:S04]  /*15a10*/  STL.64 [R1+0x250], R12 ;  /* 0x0002500c01007387 */ /* 0x000fe80000100a00 */
[----:B------:R-:W-:Y:S04]  /*15a20*/  STL.64 [R1+0x258], R14 ;  /* 0x0002580e01007387 */ /* 0x000fe80000100a00 */
[----:B------:R-:W-:Y:S04]  /*15a30*/  STL.64 [R1+0x240], R16 ;  /* 0x0002401001007387 */ /* 0x000fe80000100a00 */
[----:B------:R0:W-:Y:S04]  /*15a40*/  STL.64 [R1+0x248], R18 ;  /* 0x0002481201007387 */ /* 0x0001e80000100a00 */
[----:B------:R-:W1:Y:S04]  /*15a50*/  LDSM.16.M88.4 R12, [R4+0x45400] ;  /* 0x04540000040c783b */ /* 0x000e680000000200 */
[----:B0-----:R-:W2:Y:S04]  /*15a60*/  LDL.LU R18, [R1+0x46c] ;  /* 0x00046c0001127983 */ /* 0x001ea80000300800 */
[----:B------:R-:W-:Y:S04]  /*15a70*/  STL.64 [R1+0x2e0], R20 ;  /* 0x0002e01401007387 */ /* 0x000fe80000100a00 */
[----:B------:R0:W-:Y:S04]  /*15a80*/  STL.64 [R1+0x2e8], R22 ;  /* 0x0002e81601007387 */ /* 0x0001e80000100a00 */
[----:B------:R-:W2:Y:S04]  /*15a90*/  LDL.LU R19, [R1+0x468] ;  /* 0x0004680001137983 */ /* 0x000ea80000300800 */
[----:B------:R-:W3:Y:S01]  /*15aa0*/  LDL.LU R29, [R1+0x460] ;  /* 0x00046000011d7983 */ /* 0x000ee20000300800 */
[C---:B0-----:R-:W-:Y:S03]  /*15ab0*/  HMMA.16816.F32.BF16 R20, R72.reuse, R66, R36 ;  /* 0x000000424814723c */ /* 0x041fe60000041824 */
[----:B------:R-:W4:Y:S11]  /*15ac0*/  LDL.LU R28, [R1+0x464] ;  /* 0x00046400011c7983 */ /* 0x000f360000300800 */
[----:B------:R-:W-:Y:S09]  /*15ad0*/  @!UPT UIADD3 URZ, URZ, URZ, URZ ;  /* 0x0000003f3f3ff290 */ /* 0x000ff2000fffe03f */
[----:B------:R-:W-:Y:S04]  /*15ae0*/  STL.64 [R1+0x2d0], R20 ;  /* 0x0002d01401007387 */ /* 0x000fe80000100a00 */
[----:B------:R0:W-:Y:S04]  /*15af0*/  STL.64 [R1+0x2d8], R22 ;  /* 0x0002d81601007387 */ /* 0x0001e80000100a00 */
[----:B------:R-:W4:Y:S04]  /*15b00*/  LDL.LU R32, [R1+0x450] ;  /* 0x0004500001207983 */ /* 0x000f280000300800 */
[----:B------:R-:W4:Y:S01]  /*15b10*/  LDL.LU R33, [R1+0x454] ;  /* 0x0004540001217983 */ /* 0x000f220000300800 */
[C---:B0-----:R-:W-:Y:S03]  /*15b20*/  HMMA.16816.F32.BF16 R20, R72.reuse, R68, R40 ;  /* 0x000000444814723c */ /* 0x041fe60000041828 */
[----:B------:R-:W4:Y:S11]  /*15b30*/  LDL.LU R34, [R1+0x458] ;  /* 0x0004580001227983 */ /* 0x000f360000300800 */
[----:B------:R-:W-:Y:S09]  /*15b40*/  @!UPT UIADD3 URZ, URZ, URZ, URZ ;  /* 0x0000003f3f3ff290 */ /* 0x000ff2000fffe03f */
[----:B------:R-:W-:Y:S04]  /*15b50*/  STL.64 [R1+0x2c0], R20 ;  /* 0x0002c01401007387 */ /* 0x000fe80000100a00 */
[----:B------:R0:W-:Y:S02]  /*15b60*/  STL.64 [R1+0x2c8], R22 ;  /* 0x0002c81601007387 */ /* 0x0001e40000100a00 */
[----:B0-----:R-:W-:Y:S08]  /*15b70*/  HMMA.16816.F32.BF16 R20, R72, R70, R44 ;  /* 0x000000464814723c */ /* 0x001ff0000004182c */
[C---:B------:R-:W-:Y:S08]  /*15b80*/  HMMA.16816.F32.BF16 R40, R8.reuse, R64, R48 ;  /* 0x000000400828723c */ /* 0x040ff00000041830 */
[C---:B------:R-:W-:Y:S07]  /*15b90*/  HMMA.16816.F32.BF16 R36, R8.reuse, R66, R52 ;  /* 0x000000420824723c */ /* 0x040fee0000041834 */
[----:B------:R-:W-:Y:S04]  /*15ba0*/  STL.64 [R1+0x2b0], R20 ;  /* 0x0002b01401007387 */ /* 0x000fe80000100a00 */
[----:B------:R0:W-:Y:S02]  /*15bb0*/  STL.64 [R1+0x2b8], R22 ;  /* 0x0002b81601007387 */ /* 0x0001e40000100a00 */
[C---:B0-----:R-:W-:Y:S02]  /*15bc0*/  HMMA.16816.F32.BF16 R20, R8.reuse, R68, R56 ;  /* 0x000000440814723c */ /* 0x041fe40000041838 */
[----:B------:R-:W-:Y:S04]  /*15bd0*/  STL.64 [R1+0x2a0], R40 ;  /* 0x0002a02801007387 */ /* 0x000fe80000100a00 */
[----:B------:R-:W-:Y:S04]  /*15be0*/  STL.64 [R1+0x2a8], R42 ;  /* 0x0002a82a01007387 */ /* 0x000fe80000100a00 */
[----:B------:R-:W4:Y:S04]  /*15bf0*/  LDL R101, [R1+0x11c] ;  /* 0x00011c0001657983 */ /* 0x000f280000100800 */
[----:B------:R-:W-:Y:S01]  /*15c00*/  STL.64 [R1+0x290], R36 ;  /* 0x0002902401007387 */ /* 0x000fe20000100a00 */
[----:B------:R-:W-:Y:S03]  /*15c10*/  HMMA.16816.F32.BF16 R8, R8, R70, R60 ;  /* 0x000000460808723c */ /* 0x000fe6000004183c */
[----:B------:R-:W-:Y:S05]  /*15c20*/  STL.64 [R1+0x298], R38 ;  /* 0x0002982601007387 */ /* 0x000fea0000100a00 */
[----:B------:R0:W-:Y:S04]  /*15c30*/  STL.64 [R1+0x280], R20 ;  /* 0x0002801401007387 */ /* 0x0001e80000100a00 */
[----:B------:R0:W-:Y:S04]  /*15c40*/  STL.64 [R1+0x288], R22 ;  /* 0x0002881601007387 */ /* 0x0001e80000100a00 */
[----:B------:R-:W4:Y:S01]  /*15c50*/  LDL.LU R35, [R1+0x45c] ;  /* 0x00045c0001237983 */ /* 0x000f220000300800 */
[----:B------:R-:W-:-:S03]  /*15c60*/  FADD R16, -R94, R102 ;  /* 0x000000665e107221 */ /* 0x000fc60000000100 */
[----:B------:R-:W4:Y:S01]  /*15c70*/  LDL R102, [R1+0x118] ;  /* 0x0001180001667983 */ /* 0x000f220000100800 */
[----:B------:R-:W-:-:S06]  /*15c80*/  FMUL R16, R16, 1.4426950216293334961 ;  /* 0x3fb8aa3b10107820 */ /* 0x000fcc0000400000 */
[----:B------:R-:W2:Y:S01]  /*15c90*/  MUFU.EX2 R16, R16 ;  /* 0x0000001000107308 */ /* 0x000ea20000000800 */
[----:B------:R-:W-:Y:S04]  /*15ca0*/  STL.64 [R1+0x270], R8 ;  /* 0x0002700801007387 */ /* 0x000fe80000100a00 */
[----:B------:R2:W-:Y:S04]  /*15cb0*/  STL.64 [R1+0x278], R10 ;  /* 0x0002780a01007387 */ /* 0x0005e80000100a00 */
[----:B0-----:R-:W4:Y:S04]  /*15cc0*/  LDL.LU R20, [R1+0x440] ;  /* 0x0004400001147983 */ /* 0x001f280000300800 */
[----:B------:R-:W4:Y:S04]  /*15cd0*/  LDL.LU R21, [R1+0x444] ;  /* 0x0004440001157983 */ /* 0x000f280000300800 */
[----:B------:R-:W4:Y:S04]  /*15ce0*/  LDL.LU R22, [R1+0x448] ;  /* 0x0004480001167983 */ /* 0x000f280000300800 */
[----:B------:R-:W4:Y:S04]  /*15cf0*/  LDL.LU R23, [R1+0x44c] ;  /* 0x00044c0001177983 */ /* 0x000f280000300800 */
[----:B------:R-:W4:Y:S04]  /*15d00*/  LDL.LU R39, [R1+0x430] ;  /* 0x0004300001277983 */ /* 0x000f280000300800 */
[----:B------:R-:W4:Y:S04]  /*15d10*/  LDL.LU R38, [R1+0x434] ;  /* 0x0004340001267983 */ /* 0x000f280000300800 */
[----:B------:R-:W4:Y:S01]  /*15d20*/  LDL.LU R37, [R1+0x438] ;  /* 0x0004380001257983 */ /* 0x000f220000300800 */
[----:B--2---:R-:W-:-:S03]  /*15d30*/  FMUL R10, R16, R19 ;  /* 0x00000013100a7220 */ /* 0x004fc60000400000 */
[----:B------:R-:W2:Y:S01]  /*15d40*/  LDL.LU R19, [R1+0x43c] ;  /* 0x00043c0001137983 */ /* 0x000ea20000300800 */
[----:B------:R-:W-:Y:S02]  /*15d50*/  FMUL R11, R16, R18 ;  /* 0x00000012100b7220 */ /* 0x000fe40000400000 */
[C---:B---3--:R-:W-:Y:S01]  /*15d60*/  FMUL R8, R2.reuse, R29 ;  /* 0x0000001d02087220 */ /* 0x048fe20000400000 */
[----:B------:R-:W4:Y:S02]  /*15d70*/  LDL.LU R92, [R1+0x4e4] ;  /* 0x0004e400015c7983 */ /* 0x000f240000300800 */
[C---:B----4-:R-:W-:Y:S02]  /*15d80*/  FMUL R9, R2.reuse, R28 ;  /* 0x0000001c02097220 */ /* 0x050fe40000400000 */
[----:B------:R-:W4:Y:S04]  /*15d90*/  LDL.LU R50, [R1+0x420] ;  /* 0x0004200001327983 */ /* 0x000f280000300800 */
[----:B------:R-:W4:Y:S01]  /*15da0*/  LDL.LU R49, [R1+0x424] ;  /* 0x0004240001317983 */ /* 0x000f220000300800 */
[----:B-1----:R-:W-:Y:S01]  /*15db0*/  HMMA.16816.F32.BF16 R8, R12, R64, R8 ;  /* 0x000000400c08723c */ /* 0x002fe20000041808 */
[----:B------:R-:W-:-:S02]  /*15dc0*/  FMUL R32, R2, R32 ;  /* 0x0000002002207220 */ /* 0x000fc40000400000 */
[----:B------:R-:W-:Y:S02]  /*15dd0*/  FMUL R33, R2, R33 ;  /* 0x0000002102217220 */ /* 0x000fe40000400000 */
[----:B------:R-:W-:Y:S11]  /*15de0*/  FMUL R34, R16, R34 ;  /* 0x0000002210227220 */ /* 0x000ff60000400000 */
[----:B------:R-:W-:Y:S07]  /*15df0*/  @!UPT UIADD3 URZ, URZ, URZ, URZ ;  /* 0x0000003f3f3ff290 */ /* 0x000fee000fffe03f */
[----:B------:R-:W-:Y:S01]  /*15e00*/  STL.64 [R1+0x460], R8 ;  /* 0x0004600801007387 */ /* 0x000fe20000100a00 */
[----:B------:R-:W-:-:S03]  /*15e10*/  FADD R17, -R95, R93 ;  /* 0x0000005d5f117221 */ /* 0x000fc60000000100 */
[----:B------:R-:W-:Y:S04]  /*15e20*/  STL.64 [R1+0x468], R10 ;  /* 0x0004680a01007387 */ /* 0x000fe80000100a00 */
[----:B------:R-:W4:Y:S04]  /*15e30*/  LDL.LU R48, [R1+0x428] ;  /* 0x0004280001307983 */ /* 0x000f280000300800 */
[----:B------:R-:W4:Y:S04]  /*15e40*/  LDL.LU R47, [R1+0x42c] ;  /* 0x00042c00012f7983 */ /* 0x000f280000300800 */
[----:B------:R-:W4:Y:S04]  /*15e50*/  LDL.LU R93, [R1+0x4e8] ;  /* 0x0004e800015d7983 */ /* 0x000f280000300800 */
[----:B------:R-:W4:Y:S04]  /*15e60*/  LDL.LU R46, [R1+0x410] ;  /* 0x00041000012e7983 */ /* 0x000f280000300800 */
[----:B------:R-:W4:Y:S04]  /*15e70*/  LDL.LU R44, [R1+0x414] ;  /* 0x00041400012c7983 */ /* 0x000f280000300800 */
[----:B------:R-:W4:Y:S01]  /*15e80*/  LDL.LU R36, [R1+0x418] ;  /* 0x0004180001247983 */ /* 0x000f220000300800 */
[----:B------:R-:W-:-:S03]  /*15e90*/  FADD R18, -R100, R103 ;  /* 0x0000006764127221 */ /* 0x000fc60000000100 */
[----:B------:R-:W0:Y:S01]  /*15ea0*/  LDSM.16.M88.4 R28, [R4+0x45600] ;  /* 0x04560000041c783b */ /* 0x000e220000000200 */
[----:B------:R-:W-:-:S07]  /*15eb0*/  FMUL R35, R16, R35 ;  /* 0x0000002310237220 */ /* 0x000fce0000400000 */
[----:B------:R-:W-:Y:S01]  /*15ec0*/  HMMA.16816.F32.BF16 R32, R12, R66, R32 ;  /* 0x000000420c20723c */ /* 0x000fe20000041820 */
[C---:B------:R-:W-:Y:S02]  /*15ed0*/  FMUL R20, R2.reuse, R20 ;  /* 0x0000001402147220 */ /* 0x040fe40000400000 */
[----:B------:R-:W-:Y:S02]  /*15ee0*/  FMUL R21, R2, R21 ;  /* 0x0000001502157220 */ /* 0x000fe40000400000 */
[C---:B------:R-:W-:Y:S11]  /*15ef0*/  FMUL R22, R16.reuse, R22 ;  /* 0x0000001610167220 */ /* 0x040ff60000400000 */
[----:B------:R-:W-:Y:S07]  /*15f00*/  @!UPT UIADD3 URZ, URZ, URZ, URZ ;  /* 0x0000003f3f3ff290 */ /* 0x000fee000fffe03f */
[----:B------:R1:W-:Y:S01]  /*15f10*/  STL.64 [R1+0x450], R32 ;  /* 0x0004502001007387 */ /* 0x0003e20000100a00 */
[----:B------:R-:W-:-:S03]  /*15f20*/  FMUL R23, R16, R23 ;  /* 0x0000001710177220 */ /* 0x000fc60000400000 */
[----:B------:R0:W-:Y:S04]  /*15f30*/  STL.64 [R1+0x458], R34 ;  /* 0x0004582201007387 */ /* 0x0001e80000100a00 */
[----:B------:R-:W-:Y:S01]  /*15f40*/  HMMA.16816.F32.BF16 R20, R12, R68, R20 ;  /* 0x000000440c14723c */ /* 0x000fe20000041814 */
[C---:B-1----:R-:W-:Y:S02]  /*15f50*/  FMUL R32, R2.reuse, R39 ;  /* 0x0000002702207220 */ /* 0x042fe40000400000 */
[----:B------:R-:W-:Y:S02]  /*15f60*/  FMUL R33, R2, R38 ;  /* 0x0000002602217220 */ /* 0x000fe40000400000 */
[----:B0-----:R-:W-:Y:S01]  /*15f70*/  FMUL R34, R16, R37 ;  /* 0x0000002510227220 */ /* 0x001fe20000400000 */
[----:B------:R-:W3:Y:S04]  /*15f80*/  LDL.LU R2, [R1+0x6bc] ;  /* 0x0006bc0001027983 */ /* 0x000ee80000300800 */
[----:B------:R-:W3:Y:S04]  /*15f90*/  LDL.LU R45, [R1+0x41c] ;  /* 0x00041c00012d7983 */ /* 0x000ee80000300800 */
[----:B------:R-:W3:Y:S04]  /*15fa0*/  LDL R103, [R1+0x114] ;  /* 0x0001140001677983 */ /* 0x000ee80000100800 */
[----:B------:R-:W3:Y:S04]  /*15fb0*/  LDL.LU R43, [R1+0x400] ;  /* 0x00040000012b7983 */ /* 0x000ee80000300800 */
[----:B------:R-:W3:Y:S04]  /*15fc0*/  LDL.LU R38, [R1+0x404] ;  /* 0x0004040001267983 */ /* 0x000ee80000300800 */
[----:B------:R-:W-:Y:S04]  /*15fd0*/  STL.64 [R1+0x440], R20 ;  /* 0x0004401401007387 */ /* 0x000fe80000100a00 */
[----:B------:R-:W-:Y:S04]  /*15fe0*/  STL.64 [R1+0x448], R22 ;  /* 0x0004481601007387 */ /* 0x000fe80000100a00 */
[----:B------:R-:W3:Y:S04]  /*15ff0*/  LDL.LU R37, [R1+0x408] ;  /* 0x0004080001257983 */ /* 0x000ee80000300800 */
[----:B------:R-:W3:Y:S01]  /*16000*/  LDL.LU R42, [R1+0x40c] ;  /* 0x00040c00012a7983 */ /* 0x000ee20000300800 */
[----:B------:R-:W-:-:S02]  /*16010*/  FMUL R8, R18, 1.4426950216293334961 ;  /* 0x3fb8aa3b12087820 */ /* 0x000fc40000400000 */
[----:B------:R-:W-:Y:S01]  /*16020*/  FMUL R17, R17, 1.4426950216293334961 ;  /* 0x3fb8aa3b11117820 */ /* 0x000fe20000400000 */
[----:B------:R-:W0:Y:S01]  /*16030*/  LDSM.16.M88.4 R20, [R4+0x45800] ;  /* 0x045800000414783b */ /* 0x000e220000000200 */
[----:B--2---:R-:W-:-:S07]  /*16040*/  FMUL R35, R16, R19 ;  /* 0x0000001310237220 */ /* 0x004fce0000400000 */
[----:B------:R-:W-:Y:S11]  /*16050*/  HMMA.16816.F32.BF16 R12, R12, R70, R32 ;  /* 0x000000460c0c723c */ /* 0x000ff60000041820 */
[----:B------:R-:W-:Y:S11]  /*16060*/  @!UPT UIADD3 URZ, URZ, URZ, URZ ;  /* 0x0000003f3f3ff290 */ /* 0x000ff6000fffe03f */
[----:B------:R-:W-:Y:S01]  /*16070*/  @!UPT UIADD3 URZ, URZ, URZ, URZ ;  /* 0x0000003f3f3ff290 */ /* 0x000fe2000fffe03f */
[----:B------:R4:W-:Y:S04]  /*16080*/  STL.64 [R1+0x430], R12 ;  /* 0x0004300c01007387 */ /* 0x0009e80000100a00 */
[----:B------:R1:W-:Y:S04]  /*16090*/  STL.64 [R1+0x438], R14 ;  /* 0x0004380e01007387 */ /* 0x0003e80000100a00 */
[----:B------:R-:W2:Y:S04]  /*160a0*/  LDL.LU R41, [R1+0x3f0] ;  /* 0x0003f00001297983 */ /* 0x000ea80000300800 */
[----:B------:R-:W2:Y:S04]  /*160b0*/  LDL.LU R40, [R1+0x3f4] ;  /* 0x0003f40001287983 */ /* 0x000ea80000300800 */
[----:B------:R-:W2:Y:S04]  /*160c0*/  LDL.LU R39, [R1+0x3f8] ;  /* 0x0003f80001277983 */ /* 0x000ea80000300800 */
[----:B------:R-:W2:Y:S01]  /*160d0*/  LDL.LU R19, [R1+0x3fc] ;  /* 0x0003fc0001137983 */ /* 0x000ea20000300800 */
[----:B------:R-:W4:Y:S08]  /*160e0*/  MUFU.EX2 R9, R17 ;  /* 0x0000001100097308 */ /* 0x000f300000000800 */
[----:B------:R-:W1:Y:S01]  /*160f0*/  MUFU.EX2 R8, R8 ;  /* 0x0000000800087308 */ /* 0x000e620000000800 */
[----:B----4-:R-:W-:-:S02]  /*16100*/  FMUL R12, R9, R50 ;  /* 0x00000032090c7220 */ /* 0x010fc40000400000 */
[C---:B------:R-:W-:Y:S02]  /*16110*/  FMUL R13, R9.reuse, R49 ;  /* 0x00000031090d7220 */ /* 0x040fe40000400000 */
[C---:B-1----:R-:W-:Y:S02]  /*16120*/  FMUL R14, R8.reuse, R48 ;  /* 0x00000030080e7220 */ /* 0x042fe40000400000 */
[C---:B------:R-:W-:Y:S02]  /*16130*/  FMUL R15, R8.reuse, R47 ;  /* 0x0000002f080f7220 */ /* 0x040fe40000400000 */
[C---:B------:R-:W-:Y:S02]  /*16140*/  FMUL R32, R9.reuse, R46 ;  /* 0x0000002e09207220 */ /* 0x040fe40000400000 */
[----:B------:R-:W-:Y:S02]  /*16150*/  FMUL R33, R9, R44 ;  /* 0x0000002c09217220 */ /* 0x000fe40000400000 */
[----:B------:R-:W-:Y:S01]  /*16160*/  FMUL R34, R8, R36 ;  /* 0x0000002408227220 */ /* 0x000fe20000400000 */
[----:B------:R-:W-:Y:S01]  /*16170*/  HMMA.16816.F32.BF16 R12, R28, R64, R12 ;  /* 0x000000401c0c723c */ /* 0x000fe2000004180c */
[----:B------:R-:W-:-:S02]  /*16180*/  FADD R10, -R101, R92 ;  /* 0x0000005c650a7221 */ /* 0x000fc40000000100 */
[----:B------:R-:W4:Y:S04]  /*16190*/  LDL.LU R92, [R1+0x4ec] ;  /* 0x0004ec00015c7983 */ /* 0x000f280000300800 */
[----:B------:R-:W4:Y:S04]  /*161a0*/  LDL.LU R44, [R1+0x3e0] ;  /* 0x0003e000012c7983 */ /* 0x000f280000300800 */
[----:B------:R-:W4:Y:S01]  /*161b0*/  LDL.LU R36, [R1+0x3e4] ;  /* 0x0003e40001247983 */ /* 0x000f220000300800 */
[----:B------:R-:W-:-:S11]  /*161c0*/  FADD R11, -R102, R93 ;  /* 0x0000005d660b7221 */ /* 0x000fd60000000100 */
[----:B------:R1:W-:Y:S04]  /*161d0*/  STL.64 [R1+0x420], R12 ;  /* 0x0004200c01007387 */ /* 0x0003e80000100a00 */
[----:B------:R0:W-:Y:S04]  /*161e0*/  STL.64 [R1+0x428], R14 ;  /* 0x0004280e01007387 */ /* 0x0001e80000100a00 */
[----:B------:R-:W4:Y:S04]  /*161f0*/  LDL.LU R18, [R1+0x3e8] ;  /* 0x0003e80001127983 */ /* 0x000f280000300800 */
[----:B------:R-:W4:Y:S04]  /*16200*/  LDL.LU R17, [R1+0x3ec] ;  /* 0x0003ec0001117983 */ /* 0x000f280000300800 */
[----:B------:R-:W4:Y:S01]  /*16210*/  LDL.LU R93, [R1+0x4f0] ;  /* 0x0004f000015d7983 */ /* 0x000f220000300800 */
[----:B---3--:R-:W-:-:S07]  /*16220*/  FMUL R35, R8, R45 ;  /* 0x0000002d08237220 */ /* 0x008fce0000400000 */
[----:B------:R-:W-:Y:S01]  /*16230*/  HMMA.16816.F32.BF16 R32, R28, R66, R32 ;  /* 0x000000421c20723c */ /* 0x000fe20000041820 */
[C---:B-1----:R-:W-:Y:S02]  /*16240*/  FMUL R12, R9.reuse, R43 ;  /* 0x0000002b090c7220 */ /* 0x042fe40000400000 */
[----:B------:R-:W3:Y:S01]  /*16250*/  LDL.LU R43, [R1+0x3d0] ;  /* 0x0003d000012b7983 */ /* 0x000ee20000300800 */
[----:B------:R-:W-:-:S03]  /*16260*/  FMUL R13, R9, R38 ;  /* 0x00000026090d7220 */ /* 0x000fc60000400000 */
[----:B------:R-:W3:Y:S01]  /*16270*/  LDL.LU R38, [R1+0x3d4] ;  /* 0x0003d40001267983 */ /* 0x000ee20000300800 */
[C---:B0-----:R-:W-:Y:S02]  /*16280*/  FMUL R14, R8.reuse, R37 ;  /* 0x00000025080e7220 */ /* 0x041fe40000400000 */
[----:B------:R-:W-:Y:S11]  /*16290*/  FMUL R15, R8, R42 ;  /* 0x0000002a080f7220 */ /* 0x000ff60000400000 */
[----:B------:R-:W-:Y:S02]  /*162a0*/  @!UPT UIADD3 URZ, URZ, URZ, URZ ;  /* 0x0000003f3f3ff290 */ /* 0x000fe4000fffe03f */
[----:B------:R2:W-:Y:S04]  /*162b0*/  STL.64 [R1+0x410], R32 ;  /* 0x0004102001007387 */ /* 0x0005e80000100a00 */
[----:B------:R0:W-:Y:S01]  /*162c0*/  STL.64 [R1+0x418], R34 ;  /* 0x0004182201007387 */ /* 0x0001e20000100a00 */
[----:B------:R-:W-:Y:S03]  /*162d0*/  HMMA.16816.F32.BF16 R12, R28, R68, R12 ;  /* 0x000000441c0c723c */ /* 0x000fe6000004180c */
[----:B------:R-:W3:Y:S04]  /*162e0*/  LDL.LU R37, [R1+0x3d8] ;  /* 0x0003d80001257983 */ /* 0x000ee80000300800 */
[----:B------:R-:W3:Y:S11]  /*162f0*/  LDL.LU R50, [R1+0x3dc] ;  /* 0x0003dc0001327983 */ /* 0x000ef60000300800 */
[----:B------:R-:W-:Y:S05]  /*16300*/  @!UPT UIADD3 URZ, URZ, URZ, URZ ;  /* 0x0000003f3f3ff290 */ /* 0x000fea000fffe03f */
[----:B------:R1:W-:Y:S04]  /*16310*/  STL.64 [R1+0x400], R12 ;  /* 0x0004000c01007387 */ /* 0x0003e80000100a00 */
[----:B------:R-:W-:Y:S04]  /*16320*/  STL.64 [R1+0x408], R14 ;  /* 0x0004080e01007387 */ /* 0x000fe80000100a00 */
[----:B------:R-:W3:Y:S01]  /*16330*/  LDL.LU R49, [R1+0x3c0] ;  /* 0x0003c00001317983 */ /* 0x000ee20000300800 */
[C---:B--2---:R-:W-:Y:S02]  /*16340*/  FMUL R32, R9.reuse, R41 ;  /* 0x0000002909207220 */ /* 0x044fe40000400000 */
[----:B------:R-:W-:-:S02]  /*16350*/  FMUL R33, R9, R40 ;  /* 0x0000002809217220 */ /* 0x000fc40000400000 */
[C---:B0-----:R-:W-:Y:S02]  /*16360*/  FMUL R34, R8.reuse, R39 ;  /* 0x0000002708227220 */ /* 0x041fe40000400000 */
[----:B------:R-:W-:-:S07]  /*16370*/  FMUL R35, R8, R19 ;  /* 0x0000001308237220 */ /* 0x000fce0000400000 */
        /* <DEDUP_REMOVED lines=8> */
[----:B------:R-:W2:Y:S04]  /*16400*/  LDL.LU R41, [R1+0x3b0] ;  /* 0x0003b00001297983 */ /* 0x000ea80000300800 */
[----:B------:R-:W2:Y:S04]  /*16410*/  LDL.LU R40, [R1+0x3b4] ;  /* 0x0003b40001287983 */ /* 0x000ea80000300800 */
[----:B------:R-:W2:Y:S04]  /*16420*/  LDL.LU R39, [R1+0x3b8] ;  /* 0x0003b80001277983 */ /* 0x000ea80000300800 */
[----:B------:R-:W2:Y:S01]  /*16430*/  LDL.LU R19, [R1+0x3bc] ;  /* 0x0003bc0001137983 */ /* 0x000ea20000300800 */
[----:B------:R-:W-:-:S02]  /*16440*/  FMUL R10, R10, 1.4426950216293334961 ;  /* 0x3fb8aa3b0a0a7820 */ /* 0x000fc40000400000 */
[----:B------:R-:W-:-:S04]  /*16450*/  FMUL R11, R11, 1.4426950216293334961 ;  /* 0x3fb8aa3b0b0b7820 */ /* 0x000fc80000400000 */
[----:B------:R-:W4:Y:S08]  /*16460*/  MUFU.EX2 R10, R10 ;  /* 0x0000000a000a7308 */ /* 0x000f300000000800 */
[----:B------:R-:W0:Y:S01]  /*16470*/  MUFU.EX2 R11, R11 ;  /* 0x0000000b000b7308 */ /* 0x000e220000000800 */
[C---:B----4-:R-:W-:Y:S02]  /*16480*/  FMUL R32, R10.reuse, R44 ;  /* 0x0000002c0a207220 */ /* 0x050fe40000400000 */
[----:B------:R-:W-:-:S02]  /*16490*/  FMUL R33, R10, R36 ;  /* 0x000000240a217220 */ /* 0x000fc40000400000 */
[C---:B0-----:R-:W-:Y:S02]  /*164a0*/  FMUL R34, R11.reuse, R18 ;  /* 0x000000120b227220 */ /* 0x041fe40000400000 */
[----:B------:R-:W-:-:S07]  /*164b0*/  FMUL R35, R11, R17 ;  /* 0x000000110b237220 */ /* 0x000fce0000400000 */
[----:B------:R-:W-:Y:S01]  /*164c0*/  HMMA.16816.F32.BF16 R32, R20, R64, R32 ;  /* 0x000000401420723c */ /* 0x000fe20000041820 */
[----:B-1----:R-:W-:Y:S02]  /*164d0*/  FADD R12, -R103, R92 ;  /* 0x0000005c670c7221 */ /* 0x002fe40000000100 */
[----:B------:R-:W4:Y:S04]  /*164e0*/  LDL.LU R92, [R1+0x4f4] ;  /* 0x0004f400015c7983 */ /* 0x000f280000300800 */
[----:B------:R-:W4:Y:S04]  /*164f0*/  LDL.LU R46, [R1+0x3a0] ;  /* 0x0003a000012e7983 */ /* 0x000f280000300800 */
[----:B------:R-:W4:Y:S04]  /*16500*/  LDL.LU R45, [R1+0x3a4] ;  /* 0x0003a400012d7983 */ /* 0x000f280000300800 */
[----:B------:R-:W4:Y:S01]  /*16510*/  LDL.LU R44, [R1+0x3a8] ;  /* 0x0003a800012c7983 */ /* 0x000f220000300800 */
[----:B------:R-:W-:-:S03]  /*16520*/  FADD R18, -R2, R93 ;  /* 0x0000005d02127221 */ /* 0x000fc60000000100 */
[----:B------:R-:W4:Y:S04]  /*16530*/  LDL.LU R36, [R1+0x3ac] ;  /* 0x0003ac0001247983 */ /* 0x000f280000300800 */
[----:B------:R-:W4:Y:S01]  /*16540*/  LDL.LU R93, [R1+0x4f8] ;  /* 0x0004f800015d7983 */ /* 0x000f220000300800 */
[----:B---3--:R-:W-:-:S03]  /*16550*/  FMUL R28, R10, R43 ;  /* 0x0000002b0a1c7220 */ /* 0x008fc60000400000 */
[----:B------:R-:W3:Y:S01]  /*16560*/  LDL.LU R43, [R1+0x390] ;  /* 0x00039000012b7983 */ /* 0x000ee20000300800 */
[----:B------:R-:W-:-:S03]  /*16570*/  FMUL R29, R10, R38 ;  /* 0x000000260a1d7220 */ /* 0x000fc60000400000 */
[----:B------:R-:W3:Y:S04]  /*16580*/  LDL.LU R38, [R1+0x394] ;  /* 0x0003940001267983 */ /* 0x000ee80000300800 */
[----:B------:R0:W-:Y:S04]  /*16590*/  STL.64 [R1+0x3e0], R32 ;  /* 0x0003e02001007387 */ /* 0x0001e80000100a00 */
[----:B------:R1:W-:Y:S01]  /*165a0*/  STL.64 [R1+0x3e8], R34 ;  /* 0x0003e82201007387 */ /* 0x0003e20000100a00 */
[----:B------:R-:W-:-:S03]  /*165b0*/  FMUL R30, R11, R37 ;  /* 0x000000250b1e7220 */ /* 0x000fc60000400000 */
[----:B------:R-:W3:Y:S01]  /*165c0*/  LDL.LU R37, [R1+0x398] ;  /* 0x0003980001257983 */ /* 0x000ee20000300800 */
[----:B------:R-:W-:-:S07]  /*165d0*/  FMUL R31, R11, R50 ;  /* 0x000000320b1f7220 */ /* 0x000fce0000400000 */
[----:B------:R-:W-:Y:S01]  /*165e0*/  HMMA.16816.F32.BF16 R28, R20, R66, R28 ;  /* 0x00000042141c723c */ /* 0x000fe2000004181c */
[C---:B0-----:R-:W-:Y:S11]  /*165f0*/  FMUL R32, R10.reuse, R49 ;  /* 0x000000310a207220 */ /* 0x041ff60000400000 */
[----:B------:R-:W-:Y:S11]  /*16600*/  @!UPT UIADD3 URZ, URZ, URZ, URZ ;  /* 0x0000003f3f3ff290 */ /* 0x000ff6000fffe03f */
[----:B------:R0:W-:Y:S04]  /*16610*/  STL.64 [R1+0x3d0], R28 ;  /* 0x0003d01c01007387 */ /* 0x0001e80000100a00 */
[----:B------:R0:W-:Y:S01]  /*16620*/  STL.64 [R1+0x3d8], R30 ;  /* 0x0003d81e01007387 */ /* 0x0001e20000100a00 */
[----:B--2---:R-:W-:Y:S02]  /*16630*/  FMUL R33, R10, R48 ;  /* 0x000000300a217220 */ /* 0x004fe40000400000 */
[C---:B-1----:R-:W-:Y:S02]  /*16640*/  FMUL R34, R11.reuse, R47 ;  /* 0x0000002f0b227220 */ /* 0x042fe40000400000 */
[----:B------:R-:W-:-:S07]  /*16650*/  FMUL R35, R11, R42 ;  /* 0x0000002a0b237220 */ /* 0x000fce0000400000 */
[C---:B------:R-:W-:Y:S01]  /*16660*/  HMMA.16816.F32.BF16 R32, R20.reuse, R68, R32 ;  /* 0x000000441420723c */ /* 0x040fe20000041820 */
[C---:B0-----:R-:W-:Y:S02]  /*16670*/  FMUL R28, R10.reuse, R41 ;  /* 0x000000290a1c7220 */ /* 0x041fe40000400000 */
[----:B------:R-:W-:Y:S02]  /*16680*/  FMUL R29, R10, R40 ;  /* 0x000000280a1d7220 */ /* 0x000fe40000400000 */
[C---:B------:R-:W-:Y:S02]  /*16690*/  FMUL R30, R11.reuse, R39 ;  /* 0x000000270b1e7220 */ /* 0x040fe40000400000 */
[----:B------:R-:W-:Y:S11]  /*166a0*/  FMUL R31, R11, R19 ;  /* 0x000000130b1f7220 */ /* 0x000ff60000400000 */
[----:B------:R-:W-:Y:S05]  /*166b0*/  @!UPT UIADD3 URZ, URZ, URZ, URZ ;  /* 0x0000003f3f3ff290 */ /* 0x000fea000fffe03f */
[----:B------:R0:W-:Y:S04]  /*166c0*/  STL.64 [R1+0x3c0], R32 ;  /* 0x0003c02001007387 */ /* 0x0001e80000100a00 */
[----:B------:R1:W-:Y:S04]  /*166d0*/  STL.64 [R1+0x3c8], R34 ;  /* 0x0003c82201007387 */ /* 0x0003e80000100a00 */
[----:B------:R-:W2:Y:S01]  /*166e0*/  LDL.LU R42, [R1+0x39c] ;  /* 0x00039c00012a7983 */ /* 0x000ea20000300800 */
[----:B------:R-:W-:Y:S11]  /*166f0*/  HMMA.16816.F32.BF16 R20, R20, R70, R28 ;  /* 0x000000461414723c */ /* 0x000ff6000004181c */
[----:B------:R-:W-:Y:S11]  /*16700*/  @!UPT UIADD3 URZ, URZ, URZ, URZ ;  /* 0x0000003f3f3ff290 */ /* 0x000ff6000fffe03f */
[----:B------:R-:W-:Y:S01]  /*16710*/  @!UPT UIADD3 URZ, URZ, URZ, URZ ;  /* 0x0000003f3f3ff290 */ /* 0x000fe2000fffe03f */
[----:B------:R-:W-:Y:S04]  /*16720*/  STL.64 [R1+0x3b0], R20 ;  /* 0x0003b01401007387 */ /* 0x000fe80000100a00 */
[----:B------:R-:W-:Y:S04]  /*16730*/  STL.64 [R1+0x3b8], R22 ;  /* 0x0003b81601007387 */ /* 0x000fe80000100a00 */
[----:B------:R-:W2:Y:S04]  /*16740*/  LDL.LU R41, [R1+0x380] ;  /* 0x0003800001297983 */ /* 0x000ea80000300800 */
[----:B------:R-:W2:Y:S04]  /*16750*/  LDL.LU R40, [R1+0x384] ;  /* 0x0003840001287983 */ /* 0x000ea80000300800 */
[----:B------:R-:W2:Y:S01]  /*16760*/  LDL.LU R39, [R1+0x388] ;  /* 0x0003880001277983 */ /* 0x000ea20000300800 */
[----:B------:R-:W-:-:S03]  /*16770*/  FMUL R17, R12, 1.4426950216293334961 ;  /* 0x3fb8aa3b0c117820 */ /* 0x000fc60000400000 */
[----:B------:R-:W3:Y:S01]  /*16780*/  LDSM.16.M88.4 R12, [R4+0x45a00] ;  /* 0x045a0000040c783b */ /* 0x000ee20000000200 */
[----:B------:R-:W-:Y:S02]  /*16790*/  FMUL R18, R18, 1.4426950216293334961 ;  /* 0x3fb8aa3b12127820 */ /* 0x000fe40000400000 */
[----:B------:R-:W0:Y:S01]  /*167a0*/  MUFU.EX2 R17, R17 ;  /* 0x0000001100117308 */ /* 0x000e220000000800 */
[----:B------:R-:W2:Y:S04]  /*167b0*/  LDL.LU R57, [R1+0x38c] ;  /* 0x00038c0001397983 */ /* 0x000ea80000300800 */
[----:B------:R-:W2:Y:S03]  /*167c0*/  LDL.LU R56, [R1+0x370] ;  /* 0x0003700001387983 */ /* 0x000ea60000300800 */
[----:B------:R-:W1:Y:S01]  /*167d0*/  MUFU.EX2 R18, R18 ;  /* 0x0000001200127308 */ /* 0x000e620000000800 */
[----:B------:R-:W2:Y:S01]  /*167e0*/  LDL.LU R55, [R1+0x374] ;  /* 0x0003740001377983 */ /* 0x000ea20000300800 */
[----:B----4-:R-:W-:-:S03]  /*167f0*/  FADD R19, -R125, R92 ;  /* 0x0000005c7d137221 */ /* 0x010fc60000000100 */
[----:B------:R-:W3:Y:S01]  /*16800*/  LDSM.16.M88.4 R20, [R4+0x45c00] ;  /* 0x045c00000414783b */ /* 0x000ee20000000200 */
[C---:B0-----:R-:W-:Y:S02]  /*16810*/  FMUL R32, R17.reuse, R46 ;  /* 0x0000002e11207220 */ /* 0x041fe40000400000 */
[----:B------:R-:W-:Y:S02]  /*16820*/  FMUL R33, R17, R45 ;  /* 0x0000002d11217220 */ /* 0x000fe40000400000 */
[C---:B-1----:R-:W-:Y:S02]  /*16830*/  FMUL R34, R18.reuse, R44 ;  /* 0x0000002c12227220 */ /* 0x042fe40000400000 */
[----:B------:R-:W-:-:S07]  /*16840*/  FMUL R35, R18, R36 ;  /* 0x0000002412237220 */ /* 0x000fce0000400000 */
[----:B---3--:R-:W-:Y:S01]  /*16850*/  HMMA.16816.F32.BF16 R32, R12, R64, R32 ;  /* 0x000000400c20723c */ /* 0x008fe20000041820 */
[----:B------:R-:W-:Y:S02]  /*16860*/  FADD R36, -R124, R93 ;  /* 0x0000005d7c247221 */ /* 0x000fe40000000100 */
[C---:B------:R-:W-:Y:S02]  /*16870*/  FMUL R29, R17.reuse, R38 ;  /* 0x00000026111d7220 */ /* 0x040fe40000400000 */
[----:B------:R-:W-:Y:S11]  /*16880*/  FMUL R28, R17, R43 ;  /* 0x0000002b111c7220 */ /* 0x000ff60000400000 */
[----:B------:R-:W-:Y:S07]  /*16890*/  @!UPT UIADD3 URZ, URZ, URZ, URZ ;  /* 0x0000003f3f3ff290 */ /* 0x000fee000fffe03f */
[----:B------:R0:W-:Y:S04]  /*168a0*/  STL.64 [R1+0x3a0], R32 ;  /* 0x0003a02001007387 */ /* 0x0001e80000100a00 */
[----:B------:R1:W-:Y:S04]  /*168b0*/  STL.64 [R1+0x3a8], R34 ;  /* 0x0003a82201007387 */ /* 0x0003e80000100a00 */
[----:B------:R-:W3:Y:S04]  /*168c0*/  LDL.LU R54, [R1+0x378] ;  /* 0x0003780001367983 */ /* 0x000ee80000300800 */
[----:B------:R-:W3:Y:S01]  /*168d0*/  LDL.LU R53, [R1+0x37c] ;  /* 0x00037c0001357983 */ /* 0x000ee20000300800 */
[----:B------:R-:W-:-:S03]  /*168e0*/  FMUL R30, R18, R37 ;  /* 0x00000025121e7220 */ /* 0x000fc60000400000 */
        /* <DEDUP_REMOVED lines=11> */
[----:B------:R-:W3:Y:S01]  /*169a0*/  LDL.LU R45, [R1+0x344] ;  /* 0x00034400012d7983 */ /* 0x000ee20000300800 */
[----:B--2---:R-:W-:-:S07]  /*169b0*/  FMUL R31, R18, R42 ;  /* 0x0000002a121f7220 */ /* 0x004fce0000400000 */
[----:B------:R-:W-:Y:S11]  /*169c0*/  HMMA.16816.F32.BF16 R28, R12, R66, R28 ;  /* 0x000000420c1c723c */ /* 0x000ff6000004181c */
[----:B------:R-:W-:Y:S11]  /*169d0*/  @!UPT UIADD3 URZ, URZ, URZ, URZ ;  /* 0x0000003f3f3ff290 */ /* 0x000ff6000fffe03f */
[----:B------:R-:W-:Y:S01]  /*169e0*/  @!UPT UIADD3 URZ, URZ, URZ, URZ ;  /* 0x0000003f3f3ff290 */ /* 0x000fe2000fffe03f */
[----:B------:R2:W-:Y:S04]  /*169f0*/  STL.64 [R1+0x390], R28 ;  /* 0x0003901c01007387 */ /* 0x0005e80000100a00 */
[----:B------:R3:W-:Y:S01]  /*16a00*/  STL.64 [R1+0x398], R30 ;  /* 0x0003981e01007387 */ /* 0x0007e20000100a00 */
[----:B0-----:R-:W-:-:S03]  /*16a10*/  FMUL R32, R17, R41 ;  /* 0x0000002911207220 */ /* 0x001fc60000400000 */
[----:B------:R-:W4:Y:S01]  /*16a20*/  LDL.LU R44, [R1+0x348] ;  /* 0x00034800012c7983 */ /* 0x000f220000300800 */
[----:B------:R-:W-:-:S03]  /*16a30*/  FMUL R33, R17, R40 ;  /* 0x0000002811217220 */ /* 0x000fc60000400000 */
[----:B------:R-:W4:Y:S01]  /*16a40*/  LDL.LU R43, [R1+0x34c] ;  /* 0x00034c00012b7983 */ /* 0x000f220000300800 */
[----:B-1----:R-:W-:-:S03]  /*16a50*/  FMUL R34, R18, R39 ;  /* 0x0000002712227220 */ /* 0x002fc60000400000 */
[----:B------:R-:W4:Y:S04]  /*16a60*/  LDL.LU R42, [R1+0x330] ;  /* 0x00033000012a7983 */ /* 0x000f280000300800 */
[----:B------:R-:W4:Y:S04]  /*16a70*/  LDL.LU R41, [R1+0x334] ;  /* 0x0003340001297983 */ /* 0x000f280000300800 */
[----:B------:R-:W4:Y:S04]  /*16a80*/  LDL.LU R40, [R1+0x338] ;  /* 0x0003380001287983 */ /* 0x000f280000300800 */
[----:B------:R-:W4:Y:S01]  /*16a90*/  LDL.LU R39, [R1+0x33c] ;  /* 0x00033c0001277983 */ /* 0x000f220000300800 */
[----:B------:R-:W-:-:S02]  /*16aa0*/  FMUL R35, R18, R57 ;  /* 0x0000003912237220 */ /* 0x000fc40000400000 */
[----:B------:R-:W-:Y:S02]  /*16ab0*/  FMUL R19, R19, 1.4426950216293334961 ;  /* 0x3fb8aa3b13137820 */ /* 0x000fe40000400000 */
[----:B------:R-:W-:-:S03]  /*16ac0*/  FMUL R36, R36, 1.4426950216293334961 ;  /* 0x3fb8aa3b24247820 */ /* 0x000fc60000400000 */
[----:B------:R-:W-:Y:S01]  /*16ad0*/  HMMA.16816.F32.BF16 R32, R12, R68, R32 ;  /* 0x000000440c20723c */ /* 0x000fe20000041820 */
[----:B------:R-:W0:Y:S01]  /*16ae0*/  MUFU.EX2 R19, R19 ;  /* 0x0000001300137308 */ /* 0x000e220000000800 */
[----:B--2---:R-:W-:-:S07]  /*16af0*/  FMUL R28, R17, R56 ;  /* 0x00000038111c7220 */ /* 0x004fce0000400000 */
[----:B------:R-:W1:Y:S01]  /*16b00*/  MUFU.EX2 R36, R36 ;  /* 0x0000002400247308 */ /* 0x000e620000000800 */
[----:B------:R-:W-:Y:S11]  /*16b10*/  FMUL R29, R17, R55 ;  /* 0x00000037111d7220 */ /* 0x000ff60000400000 */
[----:B------:R-:W-:Y:S02]  /*16b20*/  @!UPT UIADD3 URZ, URZ, URZ, URZ ;  /* 0x0000003f3f3ff290 */ /* 0x000fe4000fffe03f */
[----:B------:R0:W-:Y:S04]  /*16b30*/  STL.64 [R1+0x380], R32 ;  /* 0x0003802001007387 */ /* 0x0001e80000100a00 */
[----:B------:R1:W-:Y:S01]  /*16b40*/  STL.64 [R1+0x388], R34 ;  /* 0x0003882201007387 */ /* 0x0003e20000100a00 */
[C---:B---3--:R-:W-:Y:S02]  /*16b50*/  FMUL R30, R18.reuse, R54 ;  /* 0x00000036121e7220 */ /* 0x048fe40000400000 */
[----:B------:R-:W-:-:S07]  /*16b60*/  FMUL R31, R18, R53 ;  /* 0x00000035121f7220 */ /* 0x000fce0000400000 */
[----:B------:R-:W-:Y:S01]  /*16b70*/  HMMA.16816.F32.BF16 R12, R12, R70, R28 ;  /* 0x000000460c0c723c */ /* 0x000fe2000004181c */
[C---:B0-----:R-:W-:Y:S02]  /*16b80*/  FMUL R32, R19.reuse, R52 ;  /* 0x0000003413207220 */ /* 0x041fe40000400000 */
[----:B------:R-:W-:-:S04]  /*16b90*/  FMUL R33, R19, R51 ;  /* 0x0000003313217220 */ /* 0x000fc80000400000 */
[----:B------:R-:W-:Y:S02]  /*16ba0*/  FADD R28, -R7, R92 ;  /* 0x0000005c071c7221 */ /* 0x000fe40000000100 */
[C---:B-1----:R-:W-:Y:S02]  /*16bb0*/  FMUL R34, R36.reuse, R38 ;  /* 0x0000002624227220 */ /* 0x042fe40000400000 */
[----:B------:R-:W-:Y:S02]  /*16bc0*/  FMUL R35, R36, R37 ;  /* 0x0000002524237220 */ /* 0x000fe40000400000 */
[----:B------:R-:W-:Y:S02]  /*16bd0*/  FMUL R37, R28, 1.4426950216293334961 ;  /* 0x3fb8aa3b1c257820 */ /* 0x000fe40000400000 */
[----:B------:R-:W-:-:S03]  /*16be0*/  FMUL R28, R19, R50 ;  /* 0x00000032131c7220 */ /* 0x000fc60000400000 */
[----:B------:R-:W-:Y:S01]  /*16bf0*/  HMMA.16816.F32.BF16 R32, R20, R64, R32 ;  /* 0x000000401420723c */ /* 0x000fe20000041820 */
[----:B------:R-:W-:Y:S02]  /*16c00*/  FMUL R29, R19, R49 ;  /* 0x00000031131d7220 */ /* 0x000fe40000400000 */
[C---:B------:R-:W-:Y:S02]  /*16c10*/  FMUL R30, R36.reuse, R48 ;  /* 0x00000030241e7220 */ /* 0x040fe40000400000 */
[----:B------:R-:W-:-:S07]  /*16c20*/  FMUL R31, R36, R47 ;  /* 0x0000002f241f7220 */ /* 0x000fce0000400000 */
[----:B------:R-:W-:Y:S01]  /*16c30*/  HMMA.16816.F32.BF16 R28, R20, R66, R28 ;  /* 0x00000042141c723c */ /* 0x000fe2000004181c */
[----:B------:R-:W-:Y:S04]  /*16c40*/  STL.64 [R1+0x370], R12 ;  /* 0x0003700c01007387 */ /* 0x000fe80000100a00 */
[----:B------:R-:W-:Y:S04]  /*16c50*/  STL.64 [R1+0x378], R14 ;  /* 0x0003780e01007387 */ /* 0x000fe80000100a00 */
[----:B------:R0:W1:Y:S04]  /*16c60*/  LDSM.16.M88.4 R12, [R4+0x45e00] ;  /* 0x045e0000040c783b */ /* 0x0000680000000200 */
[----:B0-----:R-:W2:Y:S04]  /*16c70*/  LDL.LU R4, [R1+0x6b8] ;  /* 0x0006b80001047983 */ /* 0x001ea80000300800 */
[----:B------:R0:W-:Y:S04]  /*16c80*/  STL.64 [R1+0x360], R32 ;  /* 0x0003602001007387 */ /* 0x0001e80000100a00 */
[----:B------:R4:W-:Y:S04]  /*16c90*/  STL.64 [R1+0x368], R34 ;  /* 0x0003682201007387 */ /* 0x0009e80000100a00 */
[----:B------:R3:W-:Y:S01]  /*16ca0*/  STL.64 [R1+0x350], R28 ;  /* 0x0003501c01007387 */ /* 0x0007e20000100a00 */
[----:B0-----:R-:W-:-:S02]  /*16cb0*/  FMUL R32, R19, R46 ;  /* 0x0000002e13207220 */ /* 0x001fc40000400000 */
[C---:B------:R-:W-:Y:S01]  /*16cc0*/  FMUL R33, R19.reuse, R45 ;  /* 0x0000002d13217220 */ /* 0x040fe20000400000 */
[----:B------:R0:W-:Y:S01]  /*16cd0*/  STL.64 [R1+0x358], R30 ;  /* 0x0003581e01007387 */ /* 0x0001e20000100a00 */
[----:B------:R-:W-:Y:S02]  /*16ce0*/  FADD R38, -R6, R93 ;  /* 0x0000005d06267221 */ /* 0x000fe40000000100 */
[C---:B----4-:R-:W-:Y:S02]  /*16cf0*/  FMUL R34, R36.reuse, R44 ;  /* 0x0000002c24227220 */ /* 0x050fe40000400000 */
[----:B------:R-:W-:Y:S02]  /*16d00*/  FMUL R35, R36, R43 ;  /* 0x0000002b24237220 */ /* 0x000fe40000400000 */
[C---:B---3--:R-:W-:Y:S02]  /*16d10*/  FMUL R28, R19.reuse, R42 ;  /* 0x0000002a131c7220 */ /* 0x048fe40000400000 */
[----:B------:R-:W-:-:S03]  /*16d20*/  FMUL R29, R19, R41 ;  /* 0x00000029131d7220 */ /* 0x000fc60000400000 */
[----:B------:R-:W-:Y:S01]  /*16d30*/  HMMA.16816.F32.BF16 R32, R20, R68, R32 ;  /* 0x000000441420723c */ /* 0x000fe20000041820 */
[C---:B0-----:R-:W-:Y:S02]  /*16d40*/  FMUL R30, R36.reuse, R40 ;  /* 0x00000028241e7220 */ /* 0x041fe40000400000 */
[----:B------:R-:W-:-:S07]  /*16d50*/  FMUL R31, R36, R39 ;  /* 0x00000027241f7220 */ /* 0x000fce0000400000 */
[----:B------:R-:W-:Y:S11]  /*16d60*/  HMMA.16816.F32.BF16 R20, R20, R70, R28 ;  /* 0x000000461414723c */ /* 0x000ff6000004181c */
[----:B------:R-:W-:Y:S02]  /*16d70*/  @!UPT UIADD3 URZ, URZ, URZ, URZ ;  /* 0x0000003f3f3ff290 */ /* 0x000fe4000fffe03f */
[----:B------:R-:W-:Y:S04]  /*16d80*/  STL.64 [R1+0x340], R32 ;  /* 0x0003402001007387 */ /* 0x000fe80000100a00 */
[----:B------:R0:W-:Y:S04]  /*16d90*/  STL.64 [R1+0x348], R34 ;  /* 0x0003482201007387 */ /* 0x0001e80000100a00 */
[----:B------:R-:W3:Y:S04]  /*16da0*/  LDL.LU R62, [R1+0x320] ;  /* 0x00032000013e7983 */ /* 0x000ee80000300800 */
        /* <DEDUP_REMOVED lines=34> */
[----:B0-----:R-:W4:Y:S04]  /*16fd0*/  LDL.LU R35, [R1+0x580] ;  /* 0x0005800001237983 */ /* 0x001f280000300800 */
[----:B------:R-:W4:Y:S04]  /*16fe0*/  LDL.LU R93, [R1+0x200] ;  /* 0x00020000015d7983 */ /* 0x000f280000300800 */
[----:B------:R-:W4:Y:S04]  /*16ff0*/  LDL.LU R34, [R1+0x584] ;  /* 0x0005840001227983 */ /* 0x000f280000300800 */
[----:B------:R-:W4:Y:S04]  /*17000*/  LDL.LU R33, [R1+0x680] ;  /* 0x0006800001217983 */ /* 0x000f280000300800 */
[----:B------:R-:W4:Y:S01]  /*17010*/  LDL.LU R32, [R1+0x4e0] ;  /* 0x0004e00001207983 */ /* 0x000f220000300800 */
[----:B------:R-:W-:Y:S01]  /*17020*/  FMUL R38, R38, 1.4426950216293334961 ;  /* 0x3fb8aa3b26267820 */ /* 0x000fe20000400000 */
[----:B------:R-:W3:Y:S08]  /*17030*/  MUFU.EX2 R37, R37 ;  /* 0x0000002500257308 */ /* 0x000ef00000000800 */
[----:B------:R-:W0:Y:S01]  /*17040*/  MUFU.EX2 R38, R38 ;  /* 0x0000002600267308 */ /* 0x000e220000000800 */
[----:B------:R-:W-:-:S05]  /*17050*/  MOV R28, 0x10 ;  /* 0x00000010001c7802 */ /* 0x000fca0000000f00 */
[C---:B------:R-:W-:Y:S02]  /*17060*/  IMAD R3, R28.reuse, c[0x0][0x1b4], R3 ;  /* 0x00006d001c037a24 */ /* 0x040fe400078e0203 */
[----:B--2---:R-:W-:Y:S02]  /*17070*/  IMAD R4, R28, c[0x0][0x1a4], R4 ;  /* 0x000069001c047a24 */ /* 0x004fe400078e0204 */
[C---:B---3--:R-:W-:Y:S02]  /*17080*/  FMUL R20, R37.reuse, R62 ;  /* 0x0000003e25147220 */ /* 0x048fe40000400000 */
[----:B----4-:R-:W-:Y:S02]  /*17090*/  FMUL R21, R37, R61 ;  /* 0x0000003d25157220 */ /* 0x010fe40000400000 */
[C---:B0-----:R-:W-:Y:S02]  /*170a0*/  FMUL R22, R38.reuse, R60 ;  /* 0x0000003c26167220 */ /* 0x041fe40000400000 */
[----:B------:R-:W-:-:S07]  /*170b0*/  FMUL R23, R38, R59 ;  /* 0x0000003b26177220 */ /* 0x000fce0000400000 */
[----:B-1----:R-:W-:Y:S07]  /*170c0*/  HMMA.16816.F32.BF16 R60, R12, R64, R20 ;  /* 0x000000400c3c723c */ /* 0x002fee0000041814 */
[C---:B------:R-:W-:Y:S02]  /*170d0*/  FMUL R20, R37.reuse, R58 ;  /* 0x0000003a25147220 */ /* 0x040fe40000400000 */
[----:B------:R-:W-:Y:S02]  /*170e0*/  FMUL R21, R37, R57 ;  /* 0x0000003925157220 */ /* 0x000fe40000400000 */
[----:B------:R-:W-:-:S02]  /*170f0*/  FMUL R22, R38, R56 ;  /* 0x0000003826167220 */ /* 0x000fc40000400000 */
[----:B------:R-:W-:-:S07]  /*17100*/  FMUL R23, R38, R55 ;  /* 0x0000003726177220 */ /* 0x000fce0000400000 */
[----:B------:R-:W-:Y:S07]  /*17110*/  HMMA.16816.F32.BF16 R28, R12, R66, R20 ;  /* 0x000000420c1c723c */ /* 0x000fee0000041814 */
[C---:B------:R-:W-:Y:S02]  /*17120*/  FMUL R20, R37.reuse, R54 ;  /* 0x0000003625147220 */ /* 0x040fe40000400000 */
[----:B------:R-:W-:Y:S02]  /*17130*/  FMUL R21, R37, R53 ;  /* 0x0000003525157220 */ /* 0x000fe40000400000 */
[----:B------:R-:W-:-:S02]  /*17140*/  FMUL R22, R38, R52 ;  /* 0x0000003426167220 */ /* 0x000fc40000400000 */
[----:B------:R-:W-:-:S07]  /*17150*/  FMUL R23, R38, R51 ;  /* 0x0000003326177220 */ /* 0x000fce0000400000 */
[----:B------:R-:W-:Y:S01]  /*17160*/  HMMA.16816.F32.BF16 R20, R12, R68, R20 ;  /* 0x000000440c14723c */ /* 0x000fe20000041814 */
[----:B------:R-:W-:Y:S02]  /*17170*/  FFMA R49, R9, R49, R121 ;  /* 0x0000003109317223 */ /* 0x000fe40000000079 */
[----:B------:R-:W-:Y:S02]  /*17180*/  FFMA R48, R8, R48, R122 ;  /* 0x0000003008307223 */ /* 0x000fe4000000007a */
[----:B------:R-:W-:Y:S02]  /*17190*/  FFMA R47, R10, R47, R123 ;  /* 0x0000002f0a2f7223 */ /* 0x000fe4000000007b */
[----:B------:R-:W-:Y:S01]  /*171a0*/  FFMA R46, R11, R46, R112 ;  /* 0x0000002e0b2e7223 */ /* 0x000fe20000000070 */
[----:B------:R-:W-:Y:S01]  /*171b0*/  STL.64 [R1+0x320], R60 ;  /* 0x0003203c01007387 */ /* 0x000fe20000100a00 */
[----:B------:R-:W-:Y:S02]  /*171c0*/  FFMA R50, R16, R50, R120 ;  /* 0x0000003210327223 */ /* 0x000fe40000000078 */
[----:B------:R-:W-:-:S02]  /*171d0*/  FMUL R8, R37, R44 ;  /* 0x0000002c25087220 */ /* 0x000fc40000400000 */
[----:B------:R-:W-:Y:S02]  /*171e0*/  FMUL R9, R37, R43 ;  /* 0x0000002b25097220 */ /* 0x000fe40000400000 */
[C---:B------:R-:W-:Y:S02]  /*171f0*/  FMUL R10, R38.reuse, R42 ;  /* 0x0000002a260a7220 */ /* 0x040fe40000400000 */
[----:B------:R-:W-:Y:S01]  /*17200*/  FMUL R11, R38, R41 ;  /* 0x00000029260b7220 */ /* 0x000fe20000400000 */
[----:B------:R-:W-:Y:S06]  /*17210*/  STL.64 [R1+0x328], R62 ;  /* 0x0003283e01007387 */ /* 0x000fec0000100a00 */
[----:B------:R-:W-:Y:S01]  /*17220*/  HMMA.16816.F32.BF16 R8, R12, R70, R8 ;  /* 0x000000460c08723c */ /* 0x000fe20000041808 */
[----:B------:R-:W-:Y:S01]  /*17230*/  STL.64 [R1+0x310], R28 ;  /* 0x0003101c01007387 */ /* 0x000fe20000100a00 */
[----:B------:R-:W-:-:S03]  /*17240*/  FFMA R45, R17, R45, R113 ;  /* 0x0000002d112d7223 */ /* 0x000fc60000000071 */
[----:B------:R-:W-:Y:S01]  /*17250*/  STL.64 [R1+0x318], R30 ;  /* 0x0003181e01007387 */ /* 0x000fe20000100a00 */
[----:B------:R-:W-:-:S03]  /*17260*/  FFMA R40, R18, R40, R114 ;  /* 0x0000002812287223 */ /* 0x000fc60000000072 */
[----:B------:R-:W-:Y:S01]  /*17270*/  STL [R1+0x560], R50 ;  /* 0x0005603201007387 */ /* 0x000fe20000100800 */
[----:B------:R-:W-:-:S03]  /*17280*/  FFMA R39, R19, R39, R115 ;  /* 0x0000002713277223 */ /* 0x000fc60000000073 */
[----:B------:R-:W-:Y:S04]  /*17290*/  STL [R1+0x564], R49 ;  /* 0x0005643101007387 */ /* 0x000fe80000100800 */
[----:B------:R-:W-:Y:S01]  /*172a0*/  STL [R1+0x568], R48 ;  /* 0x0005683001007387 */ /* 0x000fe20000100800 */
[----:B------:R-:W-:-:S03]  /*172b0*/  FFMA R35, R36, R35, R92 ;  /* 0x0000002324237223 */ /* 0x000fc6000000005c */
[----:B------:R-:W-:Y:S04]  /*172c0*/  STL [R1+0x56c], R47 ;  /* 0x00056c2f01007387 */ /* 0x000fe80000100800 */
[----:B------:R-:W-:Y:S01]  /*172d0*/  STL [R1+0x570], R46 ;  /* 0x0005702e01007387 */ /* 0x000fe20000100800 */
[----:B------:R-:W-:-:S03]  /*172e0*/  FFMA R34, R37, R34, R93 ;  /* 0x0000002225227223 */ /* 0x000fc6000000005d */
[----:B------:R-:W-:Y:S01]  /*172f0*/  STL [R1+0x574], R45 ;  /* 0x0005742d01007387 */ /* 0x000fe20000100800 */
[----:B------:R-:W-:-:S03]  /*17300*/  FFMA R33, R38, R33, R5 ;  /* 0x0000002126217223 */ /* 0x000fc60000000005 */
[----:B------:R-:W-:Y:S01]  /*17310*/  STL.64 [R1+0x300], R20 ;  /* 0x0003001401007387 */ /* 0x000fe20000100a00 */
[----:B------:R-:W-:-:S03]  /*17320*/  IADD3 R32, R32, 0x10, RZ ;  /* 0x0000001020207810 */ /* 0x000fc60007ffe0ff */
[----:B------:R-:W-:Y:S04]  /*17330*/  STL.64 [R1+0x308], R22 ;  /* 0x0003081601007387 */ /* 0x000fe80000100a00 */
[----:B------:R-:W-:Y:S04]  /*17340*/  STL [R1+0x578], R40 ;  /* 0x0005782801007387 */ /* 0x000fe80000100800 */
[----:B------:R-:W-:Y:S04]  /*17350*/  STL [R1+0x57c], R39 ;  /* 0x00057c2701007387 */ /* 0x000fe80000100800 */
[----:B------:R-:W-:Y:S04]  /*17360*/  STL [R1+0x580], R35 ;  /* 0x0005802301007387 */ /* 0x000fe80000100800 */
[----:B------:R-:W2:Y:S04]  /*17370*/  LDL.LU R5, [R1+0x6b4] ;  /* 0x0006b40001057983 */ /* 0x000ea80000300800 */
[----:B------:R-:W-:Y:S04]  /*17380*/  STL [R1+0x584], R34 ;  /* 0x0005842201007387 */ /* 0x000fe80000100800 */
[----:B------:R-:W-:Y:S04]  /*17390*/  STL [R1+0x4e0], R32 ;  /* 0x0004e02001007387 */ /* 0x000fe80000100800 */
[----:B------:R-:W-:Y:S04]  /*173a0*/  STL [R1+0x680], R33 ;  /* 0x0006802101007387 */ /* 0x000fe80000100800 */
[----:B------:R0:W-:Y:S04]  /*173b0*/  STL.64 [R1+0x2f0], R8 ;  /* 0x0002f00801007387 */ /* 0x0001e80000100a00 */
[----:B------:R-:W-:Y:S04]  /*173c0*/  STL.64 [R1+0x2f8], R10 ;  /* 0x0002f80a01007387 */ /* 0x000fe80000100a00 */
[----:B------:R1:W5:Y:S04]  /*173d0*/  LDL R121, [R1+0x1a0] ;  /* 0x0001a00001797983 */ /* 0x0003680000100800 */
[----:B0-----:R-:W3:Y:S04]  /*173e0*/  LDL R8, [R1+0x194] ;  /* 0x0001940001087983 */ /* 0x001ee80000100800 */
[----:B------:R-:W4:Y:S04]  /*173f0*/  LDL R9, [R1+0x190] ;  /* 0x0001900001097983 */ /* 0x000f280000100800 */
[----:B------:R1:W5:Y:S04]  /*17400*/  LDL R122, [R1+0x19c] ;  /* 0x00019c00017a7983 */ /* 0x0003680000100800 */
[----:B------:R1:W5:Y:S04]  /*17410*/  LDL R123, [R1+0x198] ;  /* 0x00019800017b7983 */ /* 0x0003680000100800 */
[----:B---3--:R0:W-:Y:S04]  /*17420*/  STL [R1+0x48c], R8 ;  /* 0x00048c0801007387 */ /* 0x0081e80000100800 */
[----:B0-----:R-:W3:Y:S04]  /*17430*/  LDL R8, [R1+0x18c] ;  /* 0x00018c0001087983 */ /* 0x001ee80000100800 */
[----:B----4-:R0:W-:Y:S04]  /*17440*/  STL [R1+0x490], R9 ;  /* 0x0004900901007387 */ /* 0x0101e80000100800 */
[----:B0-----:R-:W4:Y:S04]  /*17450*/  LDL R9, [R1+0x188] ;  /* 0x0001880001097983 */ /* 0x001f280000100800 */
        /* <DEDUP_REMOVED lines=26> */
[----:B----4-:R2:W-:Y:S01]  /*17600*/  STL [R1+0x4c8], R9 ;  /* 0x0004c80901007387 */ /* 0x0105e20000100800 */
[----:B------:R-:W-:Y:S01]  /*17610*/  MOV R10, R95 ;  /* 0x0000005f000a7202 */ /* 0x000fe20000000f00 */
[----:B--2---:R-:W-:-:S02]  /*17620*/  IMAD.MOV.U32 R9, RZ, RZ, R5 ;  /* 0x000000ffff097224 */ /* 0x004fc400078e0005 */
[----:B------:R1:W5:Y:S01]  /*17630*/  LDL.LU R5, [R1+0x6b0] ;  /* 0x0006b00001057983 */ /* 0x0003620000300800 */
[----:B------:R-:W-:-:S03]  /*17640*/  ISETP.GE.AND P2, PT, R32, c[0x0][0x1d0], PT ;  /* 0x0000740020007a0c */ /* 0x000fc60003f46270 */
[----:B---3--:R0:W-:Y:S04]  /*17650*/  STL [R1+0x4cc], R8 ;  /* 0x0004cc0801007387 */ /* 0x0081e80000100800 */
[----:B------:R2:W-:Y:S01]  /*17660*/  STL [R1+0x4d0], R9 ;  /* 0x0004d00901007387 */ /* 0x0005e20000100800 */
[----:B0-----:R-:W-:Y:S01]  /*17670*/  MOV R8, R94 ;  /* 0x0000005e00087202 */ /* 0x001fe20000000f00 */
[----:B--2---:R-:W-:-:S04]  /*17680*/  IMAD.MOV.U32 R9, RZ, RZ, R100 ;  /* 0x000000ffff097224 */ /* 0x004fc800078e0064 */
[----:B------:R0:W-:Y:S04]  /*17690*/  STL [R1+0x4d4], R8 ;  /* 0x0004d40801007387 */ /* 0x0001e80000100800 */
[----:B------:R2:W-:Y:S01]  /*176a0*/  STL [R1+0x4d8], R10 ;  /* 0x0004d80a01007387 */ /* 0x0005e20000100800 */
[----:B0-----:R-:W-:-:S03]  /*176b0*/  MOV R8, R101 ;  /* 0x0000006500087202 */ /* 0x001fc60000000f00 */
[----:B------:R0:W-:Y:S01]  /*176c0*/  STL [R1+0x4dc], R9 ;  /* 0x0004dc0901007387 */ /* 0x0001e20000100800 */
[----:B--2---:R-:W-:-:S03]  /*176d0*/  MOV R10, R102 ;  /* 0x00000066000a7202 */ /* 0x004fc60000000f00 */
[----:B------:R2:W-:Y:S01]  /*176e0*/  STL [R1+0x4e4], R8 ;  /* 0x0004e40801007387 */ /* 0x0005e20000100800 */
[----:B0-----:R-:W-:-:S03]  /*176f0*/  IMAD.MOV.U32 R9, RZ, RZ, R103 ;  /* 0x000000ffff097224 */ /* 0x001fc600078e0067 */
[----:B------:R1:W-:Y:S01]  /*17700*/  STL [R1+0x4e8], R10 ;  /* 0x0004e80a01007387 */ /* 0x0003e20000100800 */
[----:B--2---:R-:W-:-:S03]  /*17710*/  MOV R8, R2 ;  /* 0x0000000200087202 */ /* 0x004fc60000000f00 */
[----:B------:R1:W5:Y:S04]  /*17720*/  LDL.LU R2, [R1+0x6ac] ;  /* 0x0006ac0001027983 */ /* 0x0003680000300800 */
[----:B------:R1:W-:Y:S04]  /*17730*/  STL [R1+0x4ec], R9 ;  /* 0x0004ec0901007387 */ /* 0x0003e80000100800 */
[----:B------:R1:W-:Y:S04]  /*17740*/  STL [R1+0x4f4], R125 ;  /* 0x0004f47d01007387 */ /* 0x0003e80000100800 */
[----:B------:R1:W-:Y:S04]  /*17750*/  STL [R1+0x4f0], R8 ;  /* 0x0004f00801007387 */ /* 0x0003e80000100800 */
[----:B------:R1:W-:Y:S04]  /*17760*/  STL [R1+0x4f8], R124 ;  /* 0x0004f87c01007387 */ /* 0x0003e80000100800 */
[----:B------:R1:W-:Y:S04]  /*17770*/  STL [R1+0x4fc], R7 ;  /* 0x0004fc0701007387 */ /* 0x0003e80000100800 */
[----:B------:R1:W-:Y:S01]  /*17780*/  STL [R1+0x500], R6 ;  /* 0x0005000601007387 */ /* 0x0003e20000100800 */
[----:B------:R-:W-:Y:S01]  /*17790*/  @P2 CALL.REL.NOINC `(.L_x_0) ;  /* 0x0000001000002944 */ /* 0x000fe20003c00000 */
[----:B------:R-:W-:Y:S05]  /*177a0*/  BRA `(.L_x_1) ;  /* 0xffff2a2000007947 */ /* 0x000fea000383ffff */
.L_x_0:
[----:B------:R-:W-:Y:S04]  /*177b0*/  STL [R1+0x6b8], R125 ;  /* 0x0006b87d01007387 */ /* 0x000fe80000100800 */
[----:B------:R-:W-:Y:S04]  /*177c0*/  STL [R1+0x6b4], R124 ;  /* 0x0006b47c01007387 */ /* 0x000fe80000100800 */
[----:B------:R0:W-:Y:S04]  /*177d0*/  STL [R1+0x6b0], R7 ;  /* 0x0006b00701007387 */ /* 0x0001e80000100800 */
[----:B------:R2:W-:Y:S04]  /*177e0*/  STL [R1+0x6ac], R6 ;  /* 0x0006ac0601007387 */ /* 0x0005e80000100800 */
[----:B-----5:R-:W3:Y:S04]  /*177f0*/  LDL.LU R122, [R1+0x504] ;  /* 0x00050400017a7983 */ /* 0x020ee80000300800 */
[----:B------:R-:W4:Y:S04]  /*17800*/  LDL.LU R123, [R1+0x508] ;  /* 0x00050800017b7983 */ /* 0x000f280000300800 */
[----:B------:R-:W2:Y:S04]  /*17810*/  LDL.LU R11, [R1+0x574] ;  /* 0x00057400010b7983 */ /* 0x000ea80000300800 */
[----:B------:R-:W2:Y:S04]  /*17820*/  LDL.LU R15, [R1+0x570] ;  /* 0x00057000010f7983 */ /* 0x000ea80000300800 */
[----:B------:R-:W2:Y:S04]  /*17830*/  LDL.LU R16, [R1+0x578] ;  /* 0x0005780001107983 */ /* 0x000ea80000300800 */
[----:B------:R-:W2:Y:S04]  /*17840*/  LDL.LU R19, [R1+0x580] ;  /* 0x0005800001137983 */ /* 0x000ea80000300800 */
[----:B------:R-:W2:Y:S04]  /*17850*/  LDL.LU R18, [R1+0x57c] ;  /* 0x00057c0001127983 */ /* 0x000ea80000300800 */
[----:B------:R-:W2:Y:S01]  /*17860*/  LDL.LU R17, [R1+0x584] ;  /* 0x0005840001117983 */ /* 0x000ea20000300800 */
[----:B01----:R-:W-:-:S03]  /*17870*/  MOV R7, 0x3dc6b27f ;  /* 0x3dc6b27f00077802 */ /* 0x003fc60000000f00 */
[----:B------:R-:W-:Y:S06]  /*17880*/  BAR.SYNC.DEFER_BLOCKING 0x0 ;  /* 0x0000000000007b1d */ /* 0x000fec0000010000 */
[----:B---3--:R-:W-:Y:S01]  /*17890*/  STL [R1+0xa08], R122 ;  /* 0x000a087a01007387 */ /* 0x008fe20000100800 */
[C---:B------:R-:W-:Y:S01]  /*178a0*/  FMUL R4, R122.reuse, 8388608 ;  /* 0x4b0000007a047820 */ /* 0x040fe20000400000 */
[----:B------:R-:W-:Y:S02]  /*178b0*/  FSETP.GEU.AND P1, PT, R122, 1.175494350822287508e-38, PT ;  /* 0x008000007a00780b */ /* 0x000fe40003f2e000 */
[----:B----4-:R0:W-:Y:S01]  /*178c0*/  STL [R1+0xa0c], R123 ;  /* 0x000a0c7b01007387 */ /* 0x0101e20000100800 */
[C---:B------:R-:W-:Y:S01]  /*178d0*/  FMUL R5, R123.reuse, 8388608 ;  /* 0x4b0000007b057820 */ /* 0x040fe20000400000 */
[----:B------:R-:W-:-:S02]  /*178e0*/  FSETP.GEU.AND P2, PT, R123, 1.175494350822287508e-38, PT ;  /* 0x008000007b00780b */ /* 0x000fc40003f4e000 */
[----:B--2---:R-:W2:Y:S01]  /*178f0*/  LDL.LU R6, [R1+0x50c] ;  /* 0x00050c0001067983 */ /* 0x004ea20000300800 */
[----:B------:R-:W-:Y:S02]  /*17900*/  FSEL R4, R4, R122, !P1 ;  /* 0x0000007a04047208 */ /* 0x000fe40004800000 */
[----:B------:R-:W-:Y:S02]  /*17910*/  FSEL R5, R5, R123, !P2 ;  /* 0x0000007b05057208 */ /* 0x000fe40005000000 */
[----:B------:R-:W-:Y:S02]  /*17920*/  IADD3 R0, R4, -0x3f3504f3, RZ ;  /* 0xc0cafb0d04007810 */ /* 0x000fe40007ffe0ff */
[----:B------:R-:W-:Y:S02]  /*17930*/  IADD3 R8, R5, -0x3f3504f3, RZ ;  /* 0xc0cafb0d05087810 */ /* 0x000fe40007ffe0ff */
[----:B------:R-:W-:Y:S02]  /*17940*/  LOP3.LUT R0, R0, 0xff800000, RZ, 0xc0, !PT ;  /* 0xff80000000007812 */ /* 0x000fe400078ec0ff */
[----:B------:R-:W-:-:S02]  /*17950*/  LOP3.LUT R8, R8, 0xff800000, RZ, 0xc0, !PT ;  /* 0xff80000008087812 */ /* 0x000fc400078ec0ff */
[----:B------:R-:W-:Y:S01]  /*17960*/  IADD3 R2, R4, -R0, RZ ;  /* 0x8000000004027210 */ /* 0x000fe20007ffe0ff */
[----:B------:R1:W3:Y:S02]  /*17970*/  I2F R14, R0 ;  /* 0x00000000000e7306 */ /* 0x0002e40000201400 */
[----:B------:R-:W-:Y:S02]  /*17980*/  IMAD.IADD R3, R5, 0x1, -R8 ;  /* 0x0000000105037824 */ /* 0x000fe400078e0a08 */
[----:B------:R-:W-:Y:S02]  /*17990*/  FADD R2, R2, -1 ;  /* 0xbf80000002027421 */ /* 0x000fe40000000000 */
[----:B------:R-:W-:Y:S02]  /*179a0*/  FADD R3, R3, -1 ;  /* 0xbf80000003037421 */ /* 0x000fe40000000000 */
[-C--:B------:R-:W-:Y:S02]  /*179b0*/  FFMA.FTZ R10, R2, R7.reuse, -0.16845393180847167969 ;  /* 0xbe2c7f30020a7423 */ /* 0x080fe40000010007 */
[----:B------:R-:W-:-:S02]  /*179c0*/  FFMA.FTZ R9, R3, R7, -0.16845393180847167969 ;  /* 0xbe2c7f3003097423 */ /* 0x000fc40000010007 */
[C---:B------:R-:W-:Y:S02]  /*179d0*/  FFMA.FTZ R10, R2.reuse, R10, 0.1716887056827545166 ;  /* 0x3e2fcf2a020a7423 */ /* 0x040fe4000001000a */
[C---:B-1----:R-:W-:Y:S02]  /*179e0*/  FFMA.FTZ R0, R3.reuse, R9, 0.1716887056827545166 ;  /* 0x3e2fcf2a03007423 */ /* 0x042fe40000010009 */
[----:B------:R-:W-:Y:S01]  /*179f0*/  FFMA.FTZ R9, R2, R10, -0.17900948226451873779 ;  /* 0xbe374e4302097423 */ /* 0x000fe2000001000a */
[----:B--2---:R1:W-:Y:S04]  /*17a00*/  STL [R1+0x12c], R6 ;  /* 0x00012c0601007387 */ /* 0x0043e80000100800 */
[----:B0-----:R-:W2:Y:S04]  /*17a10*/  LDL.LU R123, [R1+0x510] ;  /* 0x00051000017b7983 */ /* 0x001ea80000300800 */
[----:B--2---:R-:W-:Y:S04]  /*17a20*/  STL [R1+0xa20], R123 ;  /* 0x000a207b01007387 */ /* 0x004fe80000100800 */
[----:B------:R-:W2:Y:S04]  /*17a30*/  LDL.LU R121, [R1+0x514] ;  /* 0x0005140001797983 */ /* 0x000ea80000300800 */
[----:B--2---:R-:W-:Y:S04]  /*17a40*/  STL [R1+0xa28], R121 ;  /* 0x000a287901007387 */ /* 0x004fe80000100800 */
[----:B------:R-:W2:Y:S04]  /*17a50*/  LDL.LU R119, [R1+0x518] ;  /* 0x0005180001777983 */ /* 0x000ea80000300800 */
[----:B------:R-:W4:Y:S04]  /*17a60*/  LDL.LU R120, [R1+0x51c] ;  /* 0x00051c0001787983 */ /* 0x000f280000300800 */
[----:B--2---:R-:W-:Y:S04]  /*17a70*/  STL [R1+0xa40], R119 ;  /* 0x000a407701007387 */ /* 0x004fe80000100800 */
[----:B----4-:R-:W-:Y:S04]  /*17a80*/  STL [R1+0xa58], R120 ;  /* 0x000a587801007387 */ /* 0x010fe80000100800 */
[----:B------:R-:W2:Y:S04]  /*17a90*/  LDL.LU R117, [R1+0x520] ;  /* 0x0005200001757983 */ /* 0x000ea80000300800 */
[----:B------:R-:W4:Y:S04]  /*17aa0*/  LDL.LU R118, [R1+0x524] ;  /* 0x0005240001767983 */ /* 0x000f280000300800 */
[----:B--2---:R-:W-:Y:S04]  /*17ab0*/  STL [R1+0xa78], R117 ;  /* 0x000a787501007387 */ /* 0x004fe80000100800 */
[----:B----4-:R-:W-:Y:S04]  /*17ac0*/  STL [R1+0xa94], R118 ;  /* 0x000a947601007387 */ /* 0x010fe80000100800 */
        /* <DEDUP_REMOVED lines=13> */
[----:B--2---:R-:W-:Y:S04]  /*17ba0*/  STL [R1+0xb74], R109 ;  /* 0x000b746d01007387 */ /* 0x004fe80000100800 */
[----:B------:R-:W2:Y:S04]  /*17bb0*/  LDL.LU R110, [R1+0x548] ;  /* 0x00054800016e7983 */ /* 0x000ea80000300800 */
[----:B--2---:R-:W-:Y:S04]  /*17bc0*/  STL [R1+0xb80], R110 ;  /* 0x000b806e01007387 */ /* 0x004fe80000100800 */
[----:B------:R-:W2:Y:S01]  /*17bd0*/  LDL.LU R108, [R1+0x550] ;  /* 0x00055000016c7983 */ /* 0x000ea20000300800 */
[----:B------:R-:W-:-:S02]  /*17be0*/  FFMA.FTZ R0, R3, R0, -0.17900948226451873779 ;  /* 0xbe374e4303007423 */ /* 0x000fc40000010000 */
[----:B------:R-:W-:Y:S01]  /*17bf0*/  FFMA.FTZ R9, R2, R9, 0.20512372255325317383 ;  /* 0x3e520bf402097423 */ /* 0x000fe20000010009 */
[----:B------:R0:W4:Y:S01]  /*17c00*/  I2F R13, R8 ;  /* 0x00000008000d7306 */ /* 0x0001220000201400 */
[C---:B------:R-:W-:Y:S01]  /*17c10*/  FFMA.FTZ R0, R3.reuse, R0, 0.20512372255325317383 ;  /* 0x3e520bf403007423 */ /* 0x040fe20000010000 */
[C---:B------:R-:W-:Y:S01]  /*17c20*/  FSETP.GEU.AND P0, PT, R6.reuse, 1.175494350822287508e-38, PT ;  /* 0x008000000600780b */ /* 0x040fe20003f0e000 */
[----:B------:R-:W-:Y:S02]  /*17c30*/  FMUL R10, R6, 8388608 ;  /* 0x4b000000060a7820 */ /* 0x000fe40000400000 */
[----:B------:R-:W-:Y:S02]  /*17c40*/  FFMA.FTZ R0, R3, R0, -0.24046532809734344482 ;  /* 0xbe763c8b03007423 */ /* 0x000fe40000010000 */
[----:B0-----:R-:W-:-:S04]  /*17c50*/  FFMA.FTZ R8, R2, R9, -0.24046532809734344482 ;  /* 0xbe763c8b02087423 */ /* 0x001fc80000010009 */
[----:B------:R-:W-:Y:S01]  /*17c60*/  FFMA.FTZ R9, R2, R8, 0.28857114911079406738 ;  /* 0x3e93bf9902097423 */ /* 0x000fe20000010008 */
[----:B------:R-:W-:Y:S01]  /*17c70*/  FSEL R8, R10, R6, !P0 ;  /* 0x000000060a087208 */ /* 0x000fe20004000000 */
[C---:B------:R-:W-:Y:S02]  /*17c80*/  FFMA.FTZ R0, R3.reuse, R0, 0.28857114911079406738 ;  /* 0x3e93bf9903007423 */ /* 0x040fe40000010000 */
[----:B------:R-:W-:Y:S01]  /*17c90*/  FFMA.FTZ R9, R2, R9, -0.36067417263984680176 ;  /* 0xbeb8aa4902097423 */ /* 0x000fe20000010009 */
[----:B------:R-:W-:Y:S01]  /*17ca0*/  IADD3 R10, R8, -0x3f3504f3, RZ ;  /* 0xc0cafb0d080a7810 */ /* 0x000fe20007ffe0ff */
[C---:B------:R-:W-:Y:S02]  /*17cb0*/  FFMA.FTZ R0, R3.reuse, R0, -0.36067417263984680176 ;  /* 0xbeb8aa4903007423 */ /* 0x040fe40000010000 */
[----:B------:R-:W-:Y:S01]  /*17cc0*/  FFMA.FTZ R9, R2, R9, 0.48089820146560668945 ;  /* 0x3ef6384a02097423 */ /* 0x000fe20000010009 */
[----:B------:R-:W-:Y:S01]  /*17cd0*/  FSEL R12, RZ, -23, P1 ;  /* 0xc1b80000ff0c7808 */ /* 0x000fe20000800000 */
[----:B--2---:R-:W-:Y:S04]  /*17ce0*/  STL [R1+0xb88], R108 ;  /* 0x000b886c01007387 */ /* 0x004fe80000100800 */
[----:B------:R-:W2:Y:S01]  /*17cf0*/  LDL.LU R107, [R1+0x554] ;  /* 0x00055400016b7983 */ /* 0x000ea20000300800 */
[----:B------:R-:W-:Y:S01]  /*17d00*/  MOV R22, R19 ;  /* 0x0000001300167202 */ /* 0x000fe20000000f00 */
[----:B------:R-:W-:Y:S01]  /*17d10*/  FFMA.FTZ R0, R3, R0, 0.48089820146560668945 ;  /* 0x3ef6384a03007423 */ /* 0x000fe20000010000 */
[----:B------:R-:W-:Y:S01]  /*17d20*/  LOP3.LUT R10, R10, 0xff800000, RZ, 0xc0, !PT ;  /* 0xff8000000a0a7812 */ /* 0x000fe200078ec0ff */
[----:B------:R-:W-:Y:S01]  /*17d30*/  FFMA.FTZ R9, R2, R9, -0.72134751081466674805 ;  /* 0xbf38aa3b02097423 */ /* 0x000fe20000010009 */
[----:B------:R-:W-:Y:S01]  /*17d40*/  MOV R19, R11 ;  /* 0x0000000b00137202 */ /* 0x000fe20000000f00 */
[----:B------:R-:W-:Y:S01]  /*17d50*/  IMAD.MOV.U32 R21, RZ, RZ, R16 ;  /* 0x000000ffff157224 */ /* 0x000fe200078e0010 */
[----:B------:R-:W-:Y:S01]  /*17d60*/  FSEL R11, RZ, -23, P2 ;  /* 0xc1b80000ff0b7808 */ /* 0x000fe20001000000 */
[----:B---3--:R-:W-:-:S02]  /*17d70*/  FFMA.FTZ R16, R14, 1.1920928955078125e-07, R12 ;  /* 0x340000000e107823 */ /* 0x008fc4000001000c */
[----:B------:R-:W-:Y:S02]  /*17d80*/  FFMA.FTZ R0, R3, R0, -0.72134751081466674805 ;  /* 0xbf38aa3b03007423 */ /* 0x000fe40000010000 */
[----:B------:R-:W-:Y:S01]  /*17d90*/  FMUL R9, R2, R9 ;  /* 0x0000000902097220 */ /* 0x000fe20000400000 */
[----:B------:R-:W-:Y:S01]  /*17da0*/  MOV R20, R15 ;  /* 0x0000000f00147202 */ /* 0x000fe20000000f00 */
[----:B------:R-:W-:Y:S02]  /*17db0*/  IMAD.IADD R12, R8, 0x1, -R10 ;  /* 0x00000001080c7824 */ /* 0x000fe400078e0a0a */
[----:B----4-:R-:W-:Y:S02]  /*17dc0*/  FFMA.FTZ R15, R13, 1.1920928955078125e-07, R11 ;  /* 0x340000000d0f7823 */ /* 0x010fe4000001000b */
[----:B------:R-:W-:Y:S02]  /*17dd0*/  FMUL R11, R3, R0 ;  /* 0x00000000030b7220 */ /* 0x000fe40000400000 */
[----:B------:R-:W-:Y:S01]  /*17de0*/  FMUL R9, R2, R9 ;  /* 0x0000000902097220 */ /* 0x000fe20000400000 */
[----:B------:R-:W-:Y:S01]  /*17df0*/  ISETP.GE.U32.AND P1, PT, R4, 0x7f800000, PT ;  /* 0x7f8000000400780c */ /* 0x000fe20003f26070 */
[----:B------:R-:W-:Y:S01]  /*17e00*/  FADD R0, R12, -1 ;  /* 0xbf8000000c007421 */ /* 0x000fe20000000000 */
[C---:B------:R-:W-:Y:S01]  /*17e10*/  FSETP.GEU.AND P2, PT, R123.reuse, 1.175494350822287508e-38, PT ;  /* 0x008000007b00780b */ /* 0x040fe20003f4e000 */
[----:B------:R-:W-:-:S02]  /*17e20*/  FMUL R14, R123, 8388608 ;  /* 0x4b0000007b0e7820 */ /* 0x000fc40000400000 */
[C---:B------:R-:W-:Y:S02]  /*17e30*/  FMUL R11, R3.reuse, R11 ;  /* 0x0000000b030b7220 */ /* 0x040fe40000400000 */
[----:B------:R-:W-:Y:S02]  /*17e40*/  FFMA.FTZ R13, R2, 1.4426950216293334961, R9 ;  /* 0x3fb8aa3b020d7823 */ /* 0x000fe40000010009 */
[----:B------:R-:W-:Y:S01]  /*17e50*/  FFMA.FTZ R2, R0, R7, -0.16845393180847167969 ;  /* 0xbe2c7f3000027423 */ /* 0x000fe20000010007 */
[----:B------:R-:W-:Y:S01]  /*17e60*/  FSEL R9, R14, R123, !P2 ;  /* 0x0000007b0e097208 */ /* 0x000fe20005000000 */
[----:B------:R-:W-:Y:S02]  /*17e70*/  FFMA.FTZ R3, R3, 1.4426950216293334961, R11 ;  /* 0x3fb8aa3b03037823 */ /* 0x000fe4000001000b */
[C---:B------:R-:W-:Y:S01]  /*17e80*/  FFMA.FTZ R2, R0.reuse, R2, 0.1716887056827545166 ;  /* 0x3e2fcf2a00027423 */ /* 0x040fe20000010002 */
[----:B------:R-:W-:Y:S01]  /*17e90*/  ISETP.GE.U32.AND P3, PT, R5, 0x7f800000, PT ;  /* 0x7f8000000500780c */ /* 0x000fe20003f66070 */
[----:B------:R-:W-:Y:S01]  /*17ea0*/  FADD R57, R15, R3 ;  /* 0x000000030f397221 */ /* 0x000fe20000000000 */
[----:B------:R-:W-:Y:S01]  /*17eb0*/  IADD3 R12, R9, -0x3f3504f3, RZ ;  /* 0xc0cafb0d090c7810 */ /* 0x000fe20007ffe0ff */
[----:B------:R-:W-:Y:S01]  /*17ec0*/  FFMA.FTZ R3, R0, R2, -0.17900948226451873779 ;  /* 0xbe374e4300037423 */ /* 0x000fe20000010002 */
[----:B------:R-:W-:-:S02]  /*17ed0*/  @P1 MOV R2, 0x7f800000 ;  /* 0x7f80000000021802 */ /* 0x000fc40000000f00 */
[----:B------:R-:W-:Y:S01]  /*17ee0*/  LOP3.LUT R12, R12, 0xff800000, RZ, 0xc0, !PT ;  /* 0xff8000000c0c7812 */ /* 0x000fe200078ec0ff */
[----:B------:R-:W-:Y:S01]  /*17ef0*/  FFMA.FTZ R3, R0, R3, 0.20512372255325317383 ;  /* 0x3e520bf400037423 */ /* 0x000fe20000010003 */
[----:B------:R-:W-:Y:S01]  /*17f00*/  FSETP.NEU.AND P4, PT, R4, RZ, PT ;  /* 0x000000ff0400720b */ /* 0x000fe20003f8d000 */
[----:B------:R-:W-:Y:S02]  /*17f10*/  FADD R58, R16, R13 ;  /* 0x0000000d103a7221 */ /* 0x000fe40000000000 */
[----:B------:R-:W-:Y:S02]  /*17f20*/  @P1 FFMA.FTZ R58, R4, R2, +INF ;  /* 0x7f800000043a1423 */ /* 0x000fe40000010002 */
[C---:B------:R-:W-:Y:S02]  /*17f30*/  FFMA.FTZ R4, R0.reuse, R3, -0.24046532809734344482 ;  /* 0xbe763c8b00047423 */ /* 0x040fe40000010003 */
[----:B------:R-:W-:Y:S01]  /*17f40*/  IMAD.IADD R11, R9, 0x1, -R12 ;  /* 0x00000001090b7824 */ /* 0x000fe200078e0a0c */
[----:B------:R-:W-:Y:S01]  /*17f50*/  @P3 MOV R3, 0x7f800000 ;  /* 0x7f80000000033802 */ /* 0x000fe20000000f00 */
[----:B------:R-:W-:-:S02]  /*17f60*/  FFMA.FTZ R4, R0, R4, 0.28857114911079406738 ;  /* 0x3e93bf9900047423 */ /* 0x000fc40000010004 */
[----:B------:R-:W-:Y:S01]  /*17f70*/  FADD R2, R11, -1 ;  /* 0xbf8000000b027421 */ /* 0x000fe20000000000 */
[C---:B------:R-:W-:Y:S01]  /*17f80*/  FSETP.GEU.AND P5, PT, R121.reuse, 1.175494350822287508e-38, PT ;  /* 0x008000007900780b */ /* 0x040fe20003fae000 */
[----:B------:R-:W-:Y:S02]  /*17f90*/  FMUL R13, R121, 8388608 ;  /* 0x4b000000790d7820 */ /* 0x000fe40000400000 */
[C---:B------:R-:W-:Y:S02]  /*17fa0*/  @P3 FFMA.FTZ R57, R5.reuse, R3, +INF ;  /* 0x7f80000005393423 */ /* 0x040fe40000010003 */
[----:B------:R-:W-:Y:S02]  /*17fb0*/  FFMA.FTZ R11, R0, R4, -0.36067417263984680176 ;  /* 0xbeb8aa49000b7423 */ /* 0x000fe40000010004 */
[----:B------:R-:W-:Y:S01]  /*17fc0*/  FFMA.FTZ R3, R2, R7, -0.16845393180847167969 ;  /* 0xbe2c7f3002037423 */ /* 0x000fe20000010007 */
[----:B------:R-:W-:Y:S01]  /*17fd0*/  FSETP.NEU.AND P1, PT, R5, RZ, PT ;  /* 0x000000ff0500720b */ /* 0x000fe20003f2d000 */
[----:B------:R-:W-:Y:S01]  /*17fe0*/  FFMA.FTZ R5, R0, R11, 0.48089820146560668945 ;  /* 0x3ef6384a00057423 */ /* 0x000fe2000001000b */
[----:B------:R-:W-:Y:S01]  /*17ff0*/  FSEL R4, R13, R121, !P5 ;  /* 0x000000790d047208 */ /* 0x000fe20006800000 */
[----:B------:R-:W-:-:S02]  /*18000*/  FFMA.FTZ R3, R2, R3, 0.1716887056827545166 ;  /* 0x3e2fcf2a02037423 */ /* 0x000fc40000010003 */
[----:B------:R-:W-:Y:S01]  /*18010*/  FFMA.FTZ R5, R0, R5, -0.72134751081466674805 ;  /* 0xbf38aa3b00057423 */ /* 0x000fe20000010005 */
[----:B------:R-:W-:Y:S01]  /*18020*/  IADD3 R11, R4, -0x3f3504f3, RZ ;  /* 0xc0cafb0d040b7810 */ /* 0x000fe20007ffe0ff */
[----:B------:R-:W-:Y:S02]  /*18030*/  FFMA.FTZ R3, R2, R3, -0.17900948226451873779 ;  /* 0xbe374e4302037423 */ /* 0x000fe40000010003 */
[----:B------:R-:W-:Y:S01]  /*18040*/  FMUL R5, R0, R5 ;  /* 0x0000000500057220 */ /* 0x000fe20000400000 */
[----:B------:R-:W-:Y:S01]  /*18050*/  LOP3.LUT R11, R11, 0xff800000, RZ, 0xc0, !PT ;  /* 0xff8000000b0b7812 */ /* 0x000fe200078ec0ff */
[----:B------:R-:W-:Y:S02]  /*18060*/  FFMA.FTZ R3, R2, R3, 0.20512372255325317383 ;  /* 0x3e520bf402037423 */ /* 0x000fe40000010003 */
[----:B------:R-:W-:Y:S01]  /*18070*/  FMUL R14, R0, R5 ;  /* 0x00000005000e7220 */ /* 0x000fe20000400000 */
[----:B------:R-:W-:Y:S01]  /*18080*/  IADD3 R13, R4, -R11, RZ ;  /* 0x8000000b040d7210 */ /* 0x000fe20007ffe0ff */
[----:B------:R-:W-:-:S04]  /*18090*/  FFMA.FTZ R5, R2, R3, -0.24046532809734344482 ;  /* 0xbe763c8b02057423 */ /* 0x000fc80000010003 */
[----:B------:R-:W-:Y:S02]  /*180a0*/  FADD R3, R13, -1 ;  /* 0xbf8000000d037421 */ /* 0x000fe40000000000 */
[----:B------:R-:W-:Y:S02]  /*180b0*/  FFMA.FTZ R5, R2, R5, 0.28857114911079406738 ;  /* 0x3e93bf9902057423 */ /* 0x000fe40000010005 */
[----:B------:R-:W-:Y:S02]  /*180c0*/  FFMA.FTZ R14, R0, 1.4426950216293334961, R14 ;  /* 0x3fb8aa3b000e7823 */ /* 0x000fe4000001000e */
[C---:B------:R-:W-:Y:S02]  /*180d0*/  FFMA.FTZ R0, R3.reuse, R7, -0.16845393180847167969 ;  /* 0xbe2c7f3003007423 */ /* 0x040fe40000010007 */
[----:B------:R-:W-:Y:S01]  /*180e0*/  FFMA.FTZ R5, R2, R5, -0.36067417263984680176 ;  /* 0xbeb8aa4902057423 */ /* 0x000fe20000010005 */
[----:B------:R0:W3:Y:S01]  /*180f0*/  I2F R13, R10 ;  /* 0x0000000a000d7306 */ /* 0x0000e20000201400 */
[----:B------:R-:W-:-:S02]  /*18100*/  FFMA.FTZ R0, R3, R0, 0.1716887056827545166 ;  /* 0x3e2fcf2a03007423 */ /* 0x000fc40000010000 */
[----:B------:R-:W-:Y:S01]  /*18110*/  FFMA.FTZ R5, R2, R5, 0.48089820146560668945 ;  /* 0x3ef6384a02057423 */ /* 0x000fe20000010005 */
[----:B------:R-:W-:Y:S01]  /*18120*/  ISETP.GE.U32.AND P3, PT, R8, 0x7f800000, PT ;  /* 0x7f8000000800780c */ /* 0x000fe20003f66070 */
[C---:B------:R-:W-:Y:S02]  /*18130*/  FFMA.FTZ R0, R3.reuse, R0, -0.17900948226451873779 ;  /* 0xbe374e4303007423 */ /* 0x040fe40000010000 */
[C---:B------:R-:W-:Y:S02]  /*18140*/  FFMA.FTZ R5, R2.reuse, R5, -0.72134751081466674805 ;  /* 0xbf38aa3b02057423 */ /* 0x040fe40000010005 */
[C---:B------:R-:W-:Y:S02]  /*18150*/  FFMA.FTZ R0, R3.reuse, R0, 0.20512372255325317383 ;  /* 0x3e520bf403007423 */ /* 0x040fe40000010000 */
[----:B------:R-:W-:Y:S01]  /*18160*/  FMUL R5, R2, R5 ;  /* 0x0000000502057220 */ /* 0x000fe20000400000 */
[----:B0-----:R-:W-:Y:S01]  /*18170*/  FSEL R10, RZ, -23, P0 ;  /* 0xc1b80000ff0a7808 */ /* 0x001fe20000000000 */
[----:B------:R-:W-:-:S02]  /*18180*/  FFMA.FTZ R0, R3, R0, -0.24046532809734344482 ;  /* 0xbe763c8b03007423 */ /* 0x000fc40000010000 */
[C---:B------:R-:W-:Y:S01]  /*18190*/  FMUL R5, R2.reuse, R5 ;  /* 0x0000000502057220 */ /* 0x040fe20000400000 */
[----:B------:R-:W-:Y:S01]  /*181a0*/  MOV R23, R22 ;  /* 0x0000001600177202 */ /* 0x000fe20000000f00 */
[----:B------:R-:W-:Y:S02]  /*181b0*/  FFMA.FTZ R0, R3, R0, 0.28857114911079406738 ;  /* 0x3e93bf9903007423 */ /* 0x000fe40000010000 */
[----:B---3--:R-:W-:Y:S02]  /*181c0*/  FFMA.FTZ R10, R13, 1.1920928955078125e-07, R10 ;  /* 0x340000000d0a7823 */ /* 0x008fe4000001000a */
[----:B------:R-:W-:Y:S02]  /*181d0*/  FFMA.FTZ R22, R2, 1.4426950216293334961, R5 ;  /* 0x3fb8aa3b02167823 */ /* 0x000fe40000010005 */
[----:B------:R-:W-:Y:S02]  /*181e0*/  @P3 IMAD.MOV.U32 R2, RZ, RZ, 0x7f800000 ;  /* 0x7f800000ff023424 */ /* 0x000fe400078e00ff */
[----:B------:R-:W-:-:S02]  /*181f0*/  FFMA.FTZ R0, R3, R0, -0.36067417263984680176 ;  /* 0xbeb8aa4903007423 */ /* 0x000fc40000010000 */
[----:B------:R-:W-:Y:S02]  /*18200*/  FADD R56, R10, R14 ;  /* 0x0000000e0a387221 */ /* 0x000fe40000000000 */
[----:B------:R-:W-:Y:S01]  /*18210*/  @P3 FFMA.FTZ R56, R8, R2, +INF ;  /* 0x7f80000008383423 */ /* 0x000fe20000010002 */
[C---:B------:R-:W-:Y:S01]  /*18220*/  FSETP.GEU.AND P3, PT, R120.reuse, 1.175494350822287508e-38, PT ;  /* 0x008000007800780b */ /* 0x040fe20003f6e000 */
[----:B------:R-:W-:Y:S01]  /*18230*/  FMUL R33, R120, 8388608 ;  /* 0x4b00000078217820 */ /* 0x000fe20000400000 */
[----:B------:R-:W-:Y:S01]  /*18240*/  FSETP.GEU.AND P6, PT, R119, 1.175494350822287508e-38, PT ;  /* 0x008000007700780b */ /* 0x000fe20003fce000 */
[----:B------:R-:W-:Y:S02]  /*18250*/  FFMA.FTZ R0, R3, R0, 0.48089820146560668945 ;  /* 0x3ef6384a03007423 */ /* 0x000fe40000010000 */
[----:B------:R-:W-:Y:S01]  /*18260*/  FMUL R34, R119, 8388608 ;  /* 0x4b00000077227820 */ /* 0x000fe20000400000 */
[----:B------:R-:W-:Y:S01]  /*18270*/  FSEL R33, R33, R120, !P3 ;  /* 0x0000007821217208 */ /* 0x000fe20005800000 */
[----:B------:R-:W-:-:S03]  /*18280*/  FFMA.FTZ R0, R3, R0, -0.72134751081466674805 ;  /* 0xbf38aa3b03007423 */ /* 0x000fc60000010000 */
[----:B------:R-:W-:Y:S02]  /*18290*/  FSEL R34, R34, R119, !P6 ;  /* 0x0000007722227208 */ /* 0x000fe40007000000 */
[----:B------:R-:W-:Y:S01]  /*182a0*/  IADD3 R5, R33, -0x3f3504f3, RZ ;  /* 0xc0cafb0d21057810 */ /* 0x000fe20007ffe0ff */
[----:B------:R-:W-:Y:S01]  /*182b0*/  FMUL R0, R3, R0 ;  /* 0x0000000003007220 */ /* 0x000fe20000400000 */
[----:B------:R-:W-:Y:S02]  /*182c0*/  FSETP.NEU.AND P0, PT, R8, RZ, PT ;  /* 0x000000ff0800720b */ /* 0x000fe40003f0d000 */
[----:B------:R-:W-:Y:S02]  /*182d0*/  IADD3 R8, R34, -0x3f3504f3, RZ ;  /* 0xc0cafb0d22087810 */ /* 0x000fe40007ffe0ff */
[----:B------:R-:W-:Y:S01]  /*182e0*/  LOP3.LUT R5, R5, 0xff800000, RZ, 0xc0, !PT ;  /* 0xff80000005057812 */ /* 0x000fe200078ec0ff */
[----:B------:R-:W-:Y:S01]  /*182f0*/  FMUL R0, R3, R0 ;  /* 0x0000000003007220 */ /* 0x000fe20000400000 */
[----:B------:R-:W-:-:S02]  /*18300*/  LOP3.LUT R8, R8, 0xff800000, RZ, 0xc0, !PT ;  /* 0xff80000008087812 */ /* 0x000fc400078ec0ff */
[----:B------:R-:W-:Y:S01]  /*18310*/  MOV R29, R21 ;  /* 0x00000015001d7202 */ /* 0x000fe20000000f00 */
[----:B------:R-:W-:Y:S02]  /*18320*/  IMAD.IADD R2, R33, 0x1, -R5 ;  /* 0x0000000121027824 */ /* 0x000fe400078e0a05 */
[----:B------:R-:W-:Y:S01]  /*18330*/  FFMA.FTZ R21, R3, 1.4426950216293334961, R0 ;  /* 0x3fb8aa3b03157823 */ /* 0x000fe20000010000 */
[----:B------:R-:W-:Y:S01]  /*18340*/  IADD3 R0, R34, -R8, RZ ;  /* 0x8000000822007210 */ /* 0x000fe20007ffe0ff */
[----:B------:R-:W-:-:S04]  /*18350*/  FADD R2, R2, -1 ;  /* 0xbf80000002027421 */ /* 0x000fc80000000000 */
[----:B------:R-:W-:Y:S02]  /*18360*/  FADD R0, R0, -1 ;  /* 0xbf80000000007421 */ /* 0x000fe40000000000 */
[-C--:B------:R-:W-:Y:S02]  /*18370*/  FFMA.FTZ R3, R2, R7.reuse, -0.16845393180847167969 ;  /* 0xbe2c7f3002037423 */ /* 0x080fe40000010007 */
[----:B------:R-:W-:Y:S02]  /*18380*/  FFMA.FTZ R10, R0, R7, -0.16845393180847167969 ;  /* 0xbe2c7f30000a7423 */ /* 0x000fe40000010007 */
[----:B------:R-:W-:Y:S02]  /*18390*/  FFMA.FTZ R3, R2, R3, 0.1716887056827545166 ;  /* 0x3e2fcf2a02037423 */ /* 0x000fe40000010003 */
[----:B------:R-:W-:Y:S02]  /*183a0*/  FFMA.FTZ R10, R0, R10, 0.1716887056827545166 ;  /* 0x3e2fcf2a000a7423 */ /* 0x000fe4000001000a */
[----:B------:R-:W-:-:S02]  /*183b0*/  FFMA.FTZ R3, R2, R3, -0.17900948226451873779 ;  /* 0xbe374e4302037423 */ /* 0x000fc40000010003 */
[----:B------:R-:W-:Y:S02]  /*183c0*/  FFMA.FTZ R10, R0, R10, -0.17900948226451873779 ;  /* 0xbe374e43000a7423 */ /* 0x000fe4000001000a */
[----:B------:R-:W-:Y:S02]  /*183d0*/  FFMA.FTZ R3, R2, R3, 0.20512372255325317383 ;  /* 0x3e520bf402037423 */ /* 0x000fe40000010003 */
[----:B------:R-:W-:Y:S02]  /*183e0*/  FFMA.FTZ R10, R0, R10, 0.20512372255325317383 ;  /* 0x3e520bf4000a7423 */ /* 0x000fe4000001000a */
[----:B------:R-:W-:Y:S02]  /*183f0*/  FFMA.FTZ R3, R2, R3, -0.24046532809734344482 ;  /* 0xbe763c8b02037423 */ /* 0x000fe40000010003 */
[----:B------:R-:W-:Y:S02]  /*18400*/  FFMA.FTZ R10, R0, R10, -0.24046532809734344482 ;  /* 0xbe763c8b000a7423 */ /* 0x000fe4000001000a */
[----:B------:R-:W-:-:S02]  /*18410*/  FFMA.FTZ R3, R2, R3, 0.28857114911079406738 ;  /* 0x3e93bf9902037423 */ /* 0x000fc40000010003 */
[----:B------:R-:W-:Y:S02]  /*18420*/  FFMA.FTZ R10, R0, R10, 0.28857114911079406738 ;  /* 0x3e93bf99000a7423 */ /* 0x000fe4000001000a */
[----:B------:R-:W-:Y:S02]  /*18430*/  FFMA.FTZ R3, R2, R3, -0.36067417263984680176 ;  /* 0xbeb8aa4902037423 */ /* 0x000fe40000010003 */
[----:B------:R-:W-:Y:S02]  /*18440*/  FFMA.FTZ R10, R0, R10, -0.36067417263984680176 ;  /* 0xbeb8aa49000a7423 */ /* 0x000fe4000001000a */
[----:B------:R-:W-:Y:S01]  /*18450*/  FFMA.FTZ R3, R2, R3, 0.48089820146560668945 ;  /* 0x3ef6384a02037423 */ /* 0x000fe20000010003 */
[----:B------:R-:W-:Y:S01]  /*18460*/  MOV R28, R23 ;  /* 0x00000017001c7202 */ /* 0x000fe20000000f00 */
[----:B--2---:R-:W-:Y:S04]  /*18470*/  STL [R1+0xb90], R107 ;  /* 0x000b906b01007387 */ /* 0x004fe80000100800 */
[----:B------:R-:W2:Y:S01]  /*18480*/  LDL.LU R106, [R1+0x558] ;  /* 0x00055800016a7983 */ /* 0x000ea20000300800 */
[----:B------:R-:W-:-:S02]  /*18490*/  FFMA.FTZ R10, R0, R10, 0.48089820146560668945 ;  /* 0x3ef6384a000a7423 */ /* 0x000fc4000001000a */
[----:B------:R-:W-:Y:S01]  /*184a0*/  FFMA.FTZ R3, R2, R3, -0.72134751081466674805 ;  /* 0xbf38aa3b02037423 */ /* 0x000fe20000010003 */
[----:B------:R-:W-:Y:S01]  /*184b0*/  MOV R36, R28 ;  /* 0x0000001c00247202 */ /* 0x000fe20000000f00 */
[----:B------:R-:W-:Y:S01]  /*184c0*/  FFMA.FTZ R10, R0, R10, -0.72134751081466674805 ;  /* 0xbf38aa3b000a7423 */ /* 0x000fe2000001000a */
[----:B------:R-:W-:Y:S01]  /*184d0*/  MOV R28, R17 ;  /* 0x00000011001c7202 */ /* 0x000fe20000000f00 */
[----:B------:R-:W-:Y:S01]  /*184e0*/  FMUL R3, R2, R3 ;  /* 0x0000000302037220 */ /* 0x000fe20000400000 */
[----:B------:R-:W-:Y:S01]  /*184f0*/  FSEL R17, RZ, -23, P2 ;  /* 0xc1b80000ff117808 */ /* 0x000fe20001000000 */
[C---:B------:R-:W-:Y:S01]  /*18500*/  FMUL R32, R117.reuse, 8388608 ;  /* 0x4b00000075207820 */ /* 0x040fe20000400000 */
[----:B------:R-:W-:Y:S01]  /*18510*/  MOV R35, R29 ;  /* 0x0000001d00237202 */ /* 0x000fe20000000f00 */
[----:B------:R-:W-:Y:S01]  /*18520*/  IMAD.MOV.U32 R29, RZ, RZ, R18 ;  /* 0x000000ffff1d7224 */ /* 0x000fe200078e0012 */
[----:B------:R-:W-:Y:S01]  /*18530*/  FSETP.GEU.AND P2, PT, R117, 1.175494350822287508e-38, PT ;  /* 0x008000007500780b */ /* 0x000fe20003f4e000 */
[----:B------:R-:W-:Y:S01]  /*18540*/  FMUL R10, R0, R10 ;  /* 0x0000000a000a7220 */ /* 0x000fe20000400000 */
[----:B------:R-:W-:Y:S01]  /*18550*/  FSEL R18, RZ, -23, P5 ;  /* 0xc1b80000ff127808 */ /* 0x000fe20002800000 */
[C---:B------:R-:W-:Y:S01]  /*18560*/  FMUL R31, R118.reuse, 8388608 ;  /* 0x4b000000761f7820 */ /* 0x040fe20000400000 */
[----:B------:R-:W-:Y:S01]  /*18570*/  FSETP.GEU.AND P5, PT, R118, 1.175494350822287508e-38, PT ;  /* 0x008000007600780b */ /* 0x000fe20003fae000 */
[----:B------:R-:W-:Y:S01]  /*18580*/  FMUL R3, R2, R3 ;  /* 0x0000000302037220 */ /* 0x000fe20000400000 */
[----:B------:R-:W-:Y:S01]  /*18590*/  FSEL R32, R32, R117, !P2 ;  /* 0x0000007520207208 */ /* 0x000fe20005000000 */
[----:B------:R-:W-:Y:S01]  /*185a0*/  IMAD.MOV.U32 R30, RZ, RZ, R20 ;  /* 0x000000ffff1e7224 */ /* 0x000fe200078e0014 */
[----:B------:R-:W-:Y:S01]  /*185b0*/  FSEL R31, R31, R118, !P5 ;  /* 0x000000761f1f7208 */ /* 0x000fe20006800000 */
[----:B------:R-:W-:-:S02]  /*185c0*/  FMUL R10, R0, R10 ;  /* 0x0000000a000a7220 */ /* 0x000fc40000400000 */
[----:B------:R-:W-:Y:S01]  /*185d0*/  FFMA.FTZ R20, R2, 1.4426950216293334961, R3 ;  /* 0x3fb8aa3b02147823 */ /* 0x000fe20000010003 */
[----:B------:R-:W-:Y:S02]  /*185e0*/  IADD3 R3, R32, -0x3f3504f3, RZ ;  /* 0xc0cafb0d20037810 */ /* 0x000fe40007ffe0ff */
[----:B------:R-:W-:Y:S01]  /*185f0*/  MOV R23, R19 ;  /* 0x0000001300177202 */ /* 0x000fe20000000f00 */
[----:B------:R-:W-:Y:S01]  /*18600*/  FFMA.FTZ R19, R0, 1.4426950216293334961, R10 ;  /* 0x3fb8aa3b00137823 */ /* 0x000fe2000001000a */
[----:B------:R-:W-:Y:S02]  /*18610*/  IADD3 R10, R31, -0x3f3504f3, RZ ;  /* 0xc0cafb0d1f0a7810 */ /* 0x000fe40007ffe0ff */
[----:B------:R-:W-:Y:S02]  /*18620*/  LOP3.LUT R3, R3, 0xff800000, RZ, 0xc0, !PT ;  /* 0xff80000003037812 */ /* 0x000fe400078ec0ff */
[----:B------:R-:W-:Y:S02]  /*18630*/  LOP3.LUT R10, R10, 0xff800000, RZ, 0xc0, !PT ;  /* 0xff8000000a0a7812 */ /* 0x000fe400078ec0ff */
[----:B------:R-:W-:-:S03]  /*18640*/  IADD3 R0, R32, -R3, RZ ;  /* 0x8000000320007210 */ /* 0x000fc60007ffe0ff */
[----:B------:R-:W-:Y:S02]  /*18650*/  IMAD.IADD R2, R31, 0x1, -R10 ;  /* 0x000000011f027824 */ /* 0x000fe400078e0a0a */
[----:B------:R-:W-:Y:S02]  /*18660*/  FADD R0, R0, -1 ;  /* 0xbf80000000007421 */ /* 0x000fe40000000000 */
[----:B------:R-:W-:Y:S02]  /*18670*/  FADD R2, R2, -1 ;  /* 0xbf80000002027421 */ /* 0x000fe40000000000 */
[-C--:B------:R-:W-:Y:S02]  /*18680*/  FFMA.FTZ R14, R0, R7.reuse, -0.16845393180847167969 ;  /* 0xbe2c7f30000e7423 */ /* 0x080fe40000010007 */
[----:B------:R-:W-:Y:S02]  /*18690*/  FFMA.FTZ R13, R2, R7, -0.16845393180847167969 ;  /* 0xbe2c7f30020d7423 */ /* 0x000fe40000010007 */
[----:B------:R-:W-:-:S02]  /*186a0*/  FFMA.FTZ R14, R0, R14, 0.1716887056827545166 ;  /* 0x3e2fcf2a000e7423 */ /* 0x000fc4000001000e */
[----:B------:R-:W-:Y:S02]  /*186b0*/  FFMA.FTZ R13, R2, R13, 0.1716887056827545166 ;  /* 0x3e2fcf2a020d7423 */ /* 0x000fe4000001000d */
[----:B------:R-:W-:Y:S02]  /*186c0*/  FFMA.FTZ R14, R0, R14, -0.17900948226451873779 ;  /* 0xbe374e43000e7423 */ /* 0x000fe4000001000e */
[----:B------:R-:W-:Y:S02]  /*186d0*/  FFMA.FTZ R13, R2, R13, -0.17900948226451873779 ;  /* 0xbe374e43020d7423 */ /* 0x000fe4000001000d */
[----:B------:R-:W-:Y:S02]  /*186e0*/  FFMA.FTZ R14, R0, R14, 0.20512372255325317383 ;  /* 0x3e520bf4000e7423 */ /* 0x000fe4000001000e */
[----:B------:R-:W-:Y:S02]  /*186f0*/  FFMA.FTZ R13, R2, R13, 0.20512372255325317383 ;  /* 0x3e520bf4020d7423 */ /* 0x000fe4000001000d */
[----:B------:R-:W-:-:S02]  /*18700*/  FFMA.FTZ R14, R0, R14, -0.24046532809734344482 ;  /* 0xbe763c8b000e7423 */ /* 0x000fc4000001000e */
[----:B------:R-:W-:Y:S02]  /*18710*/  FFMA.FTZ R13, R2, R13, -0.24046532809734344482 ;  /* 0xbe763c8b020d7423 */ /* 0x000fe4000001000d */
[----:B------:R-:W-:Y:S01]  /*18720*/  FFMA.FTZ R14, R0, R14, 0.28857114911079406738 ;  /* 0x3e93bf99000e7423 */ /* 0x000fe2000001000e */
[----:B------:R0:W3:Y:S02]  /*18730*/  I2F R15, R12 ;  /* 0x0000000c000f7306 */ /* 0x0000e40000201400 */
[----:B0-----:R-:W-:Y:S02]  /*18740*/  FFMA.FTZ R12, R2, R13, 0.28857114911079406738 ;  /* 0x3e93bf99020c7423 */ /* 0x001fe4000001000d */
[----:B------:R-:W-:Y:S02]  /*18750*/  FFMA.FTZ R13, R0, R14, -0.36067417263984680176 ;  /* 0xbeb8aa49000d7423 */ /* 0x000fe4000001000e */
[----:B------:R-:W-:Y:S02]  /*18760*/  FFMA.FTZ R12, R2, R12, -0.36067417263984680176 ;  /* 0xbeb8aa49020c7423 */ /* 0x000fe4000001000c */
[----:B------:R-:W-:Y:S01]  /*18770*/  FFMA.FTZ R13, R0, R13, 0.48089820146560668945 ;  /* 0x3ef6384a000d7423 */ /* 0x000fe2000001000d */
[----:B------:R0:W-:Y:S02]  /*18780*/  I2F R16, R11 ;  /* 0x0000000b00107306 */ /* 0x0001e40000201400 */
[----:B0-----:R-:W-:-:S02]  /*18790*/  FFMA.FTZ R11, R2, R12, 0.48089820146560668945 ;  /* 0x3ef6384a020b7423 */ /* 0x001fc4000001000c */
[----:B------:R-:W-:-:S04]  /*187a0*/  FFMA.FTZ R12, R0, R13, -0.72134751081466674805 ;  /* 0xbf38aa3b000c7423 */ /* 0x000fc8000001000d */
[----:B------:R-:W0:Y:S01]  /*187b0*/  I2F R13, R8 ;  /* 0x00000008000d7306 */ /* 0x000e220000201400 */
[----:B------:R-:W-:-:S04]  /*187c0*/  FMUL R12, R0, R12 ;  /* 0x0000000c000c7220 */ /* 0x000fc80000400000 */
[C---:B------:R-:W-:Y:S02]  /*187d0*/  FMUL R12, R0.reuse, R12 ;  /* 0x0000000c000c7220 */ /* 0x040fe40000400000 */
[----:B---3--:R-:W-:Y:S01]  /*187e0*/  FFMA.FTZ R14, R15, 1.1920928955078125e-07, R17 ;  /* 0x340000000f0e7823 */ /* 0x008fe20000010011 */
[----:B------:R-:W3:Y:S01]  /*187f0*/  I2F R5, R5 ;  /* 0x0000000500057306 */ /* 0x000ee20000201400 */
[----:B------:R-:W-:Y:S01]  /*18800*/  FFMA.FTZ R15, R0, 1.4426950216293334961, R12 ;  /* 0x3fb8aa3b000f7823 */ /* 0x000fe2000001000c */
[----:B------:R-:W-:Y:S02]  /*18810*/  FSEL R0, RZ, -23, P6 ;  /* 0xc1b80000ff007808 */ /* 0x000fe40003000000 */
[----:B------:R-:W-:Y:S02]  /*18820*/  MOV R37, R35 ;  /* 0x0000002300257202 */ /* 0x000fe40000000f00 */
[----:B------:R-:W-:Y:S01]  /*18830*/  MOV R35, R30 ;  /* 0x0000001e00237202 */ /* 0x000fe20000000f00 */
[----:B0-----:R-:W-:Y:S01]  /*18840*/  FFMA.FTZ R0, R13, 1.1920928955078125e-07, R0 ;  /* 0x340000000d007823 */ /* 0x001fe20000010000 */
[C---:B------:R-:W-:Y:S01]  /*18850*/  FSETP.GEU.AND P6, PT, R116.reuse, 1.175494350822287508e-38, PT ;  /* 0x008000007400780b */ /* 0x040fe20003fce000 */
[----:B------:R-:W-:-:S02]  /*18860*/  FMUL R30, R116, 8388608 ;  /* 0x4b000000741e7820 */ /* 0x000fc40000400000 */
[----:B------:R-:W-:Y:S01]  /*18870*/  FADD R53, R0, R19 ;  /* 0x0000001300357221 */ /* 0x000fe20000000000 */
[----:B------:R-:W-:Y:S02]  /*18880*/  FSEL R0, RZ, -23, P3 ;  /* 0xc1b80000ff007808 */ /* 0x000fe40001800000 */
[----:B------:R-:W-:-:S03]  /*18890*/  FSEL R30, R30, R116, !P6 ;  /* 0x000000741e1e7208 */ /* 0x000fc60007000000 */
[----:B---3--:R-:W-:Y:S01]  /*188a0*/  FFMA.FTZ R0, R5, 1.1920928955078125e-07, R0 ;  /* 0x3400000005007823 */ /* 0x008fe20000010000 */
[----:B------:R-:W-:Y:S01]  /*188b0*/  IADD3 R5, R30, -0x3f3504f3, RZ ;  /* 0xc0cafb0d1e057810 */ /* 0x000fe20007ffe0ff */
[----:B------:R-:W-:-:S03]  /*188c0*/  FFMA.FTZ R11, R2, R11, -0.72134751081466674805 ;  /* 0xbf38aa3b020b7423 */ /* 0x000fc6000001000b */
[----:B------:R-:W-:Y:S01]  /*188d0*/  LOP3.LUT R5, R5, 0xff800000, RZ, 0xc0, !PT ;  /* 0xff80000005057812 */ /* 0x000fe200078ec0ff */
[----:B------:R-:W-:Y:S02]  /*188e0*/  FMUL R11, R2, R11 ;  /* 0x0000000b020b7220 */ /* 0x000fe40000400000 */
[----:B------:R-:W-:Y:S02]  /*188f0*/  FADD R52, R0, R20 ;  /* 0x0000001400347221 */ /* 0x000fe40000000000 */
[----:B------:R-:W-:Y:S02]  /*18900*/  IMAD.IADD R0, R30, 0x1, -R5 ;  /* 0x000000011e007824 */ /* 0x000fe400078e0a05 */
[----:B------:R-:W-:Y:S02]  /*18910*/  FMUL R8, R2, R11 ;  /* 0x0000000b02087220 */ /* 0x000fe40000400000 */
[----:B------:R-:W-:Y:S02]  /*18920*/  FADD R0, R0, -1 ;  /* 0xbf80000000007421 */ /* 0x000fe40000000000 */
[----:B------:R-:W-:-:S02]  /*18930*/  FFMA.FTZ R12, R2, 1.4426950216293334961, R8 ;  /* 0x3fb8aa3b020c7823 */ /* 0x000fc40000010008 */
[----:B------:R-:W-:-:S04]  /*18940*/  FFMA.FTZ R2, R0, R7, -0.16845393180847167969 ;  /* 0xbe2c7f3000027423 */ /* 0x000fc80000010007 */
[C---:B------:R-:W-:Y:S01]  /*18950*/  FFMA.FTZ R2, R0.reuse, R2, 0.1716887056827545166 ;  /* 0x3e2fcf2a00027423 */ /* 0x040fe20000010002 */
[----:B------:R0:W3:Y:S03]  /*18960*/  I2F R8, R3 ;  /* 0x0000000300087306 */ /* 0x0000e60000201400 */
[----:B------:R-:W-:-:S04]  /*18970*/  FFMA.FTZ R2, R0, R2, -0.17900948226451873779 ;  /* 0xbe374e4300027423 */ /* 0x000fc80000010002 */
[----:B------:R-:W-:Y:S01]  /*18980*/  FFMA.FTZ R2, R0, R2, 0.20512372255325317383 ;  /* 0x3e520bf400027423 */ /* 0x000fe20000010002 */
[----:B0-----:R-:W-:Y:S02]  /*18990*/  FSEL R3, RZ, -23, P2 ;  /* 0xc1b80000ff037808 */ /* 0x001fe40001000000 */
[----:B------:R-:W-:Y:S01]  /*189a0*/  ISETP.GE.U32.AND P2, PT, R4, 0x7f800000, PT ;  /* 0x7f8000000400780c */ /* 0x000fe20003f46070 */
[----:B------:R-:W-:Y:S01]  /*189b0*/  FFMA.FTZ R2, R0, R2, -0.24046532809734344482 ;  /* 0xbe763c8b00027423 */ /* 0x000fe20000010002 */
[----:B------:R-:W0:Y:S01]  /*189c0*/  I2F R10, R10 ;  /* 0x0000000a000a7306 */ /* 0x000e220000201400 */
[----:B------:R-:W-:Y:S01]  /*189d0*/  FFMA.FTZ R11, R16, 1.1920928955078125e-07, R18 ;  /* 0x34000000100b7823 */ /* 0x000fe20000010012 */
[----:B------:R-:W-:Y:S01]  /*189e0*/  ISETP.GE.U32.AND P3, PT, R9, 0x7f800000, PT ;  /* 0x7f8000000900780c */ /* 0x000fe20003f66070 */
[----:B------:R-:W-:Y:S02]  /*189f0*/  FFMA.FTZ R2, R0, R2, 0.28857114911079406738 ;  /* 0x3e93bf9900027423 */ /* 0x000fe40000010002 */
[----:B------:R-:W-:-:S02]  /*18a00*/  FADD R54, R11, R21 ;  /* 0x000000150b367221 */ /* 0x000fc40000000000 */
[----:B------:R-:W-:Y:S02]  /*18a10*/  FFMA.FTZ R2, R0, R2, -0.36067417263984680176 ;  /* 0xbeb8aa4900027423 */ /* 0x000fe40000010002 */
[----:B---3--:R-:W-:Y:S01]  /*18a20*/  FFMA.FTZ R11, R8, 1.1920928955078125e-07, R3 ;  /* 0x34000000080b7823 */ /* 0x008fe20000010003 */
[----:B------:R-:W-:Y:S02]  /*18a30*/  FSEL R3, RZ, -23, P5 ;  /* 0xc1b80000ff037808 */ /* 0x000fe40002800000 */
[----:B------:R-:W-:Y:S01]  /*18a40*/  @P2 MOV R8, 0x7f800000 ;  /* 0x7f80000000082802 */ /* 0x000fe20000000f00 */
[----:B------:R-:W-:Y:S01]  /*18a50*/  FFMA.FTZ R2, R0, R2, 0.48089820146560668945 ;  /* 0x3ef6384a00027423 */ /* 0x000fe20000010002 */
[----:B------:R-:W-:-:S03]  /*18a60*/  ISETP.GE.U32.AND P5, PT, R34, 0x7f800000, PT ;  /* 0x7f8000002200780c */ /* 0x000fc60003fa6070 */
[----:B------:R-:W-:Y:S01]  /*18a70*/  @P2 FFMA.FTZ R54, R4, R8, +INF ;  /* 0x7f80000004362423 */ /* 0x000fe20000010008 */
[----:B------:R-:W-:Y:S01]  /*18a80*/  ISETP.GE.U32.AND P2, PT, R32, 0x7f800000, PT ;  /* 0x7f8000002000780c */ /* 0x000fe20003f46070 */
[----:B------:R-:W-:Y:S02]  /*18a90*/  FFMA.FTZ R2, R0, R2, -0.72134751081466674805 ;  /* 0xbf38aa3b00027423 */ /* 0x000fe40000010002 */
[----:B0-----:R-:W-:Y:S01]  /*18aa0*/  FFMA.FTZ R10, R10, 1.1920928955078125e-07, R3 ;  /* 0x340000000a0a7823 */ /* 0x001fe20000010003 */
[----:B------:R-:W-:Y:S01]  /*18ab0*/  @P3 MOV R3, 0x7f800000 ;  /* 0x7f80000000033802 */ /* 0x000fe20000000f00 */
[----:B------:R-:W-:Y:S02]  /*18ac0*/  FMUL R2, R0, R2 ;  /* 0x0000000200027220 */ /* 0x000fe40000400000 */
[----:B------:R-:W-:Y:S02]  /*18ad0*/  FADD R55, R14, R22 ;  /* 0x000000160e377221 */ /* 0x000fe40000000000 */
[----:B------:R-:W-:-:S02]  /*18ae0*/  @P3 FFMA.FTZ R55, R9, R3, +INF ;  /* 0x7f80000009373423 */ /* 0x000fc40000010003 */
[----:B------:R-:W-:Y:S02]  /*18af0*/  @P5 IMAD.MOV.U32 R3, RZ, RZ, 0x7f800000 ;  /* 0x7f800000ff035424 */ /* 0x000fe400078e00ff */
[----:B------:R-:W-:Y:S02]  /*18b00*/  FMUL R2, R0, R2 ;  /* 0x0000000200027220 */ /* 0x000fe40000400000 */
[----:B------:R-:W-:Y:S01]  /*18b10*/  @P5 FFMA.FTZ R53, R34, R3, +INF ;  /* 0x7f80000022355423 */ /* 0x000fe20000010003 */
[----:B------:R-:W-:Y:S01]  /*18b20*/  ISETP.GE.U32.AND P5, PT, R31, 0x7f800000, PT ;  /* 0x7f8000001f00780c */ /* 0x000fe20003fa6070 */
[----:B------:R-:W-:Y:S01]  /*18b30*/  FFMA.FTZ R13, R0, 1.4426950216293334961, R2 ;  /* 0x3fb8aa3b000d7823 */ /* 0x000fe20000010002 */
[----:B------:R-:W-:Y:S01]  /*18b40*/  @P2 MOV R0, 0x7f800000 ;  /* 0x7f80000000002802 */ /* 0x000fe20000000f00 */
[----:B------:R-:W-:Y:S01]  /*18b50*/  FADD R51, R11, R15 ;  /* 0x0000000f0b337221 */ /* 0x000fe20000000000 */
[----:B------:R-:W-:Y:S01]  /*18b60*/  MOV R39, R29 ;  /* 0x0000001d00277202 */ /* 0x000fe20000000f00 */
[----:B------:R-:W-:Y:S01]  /*18b70*/  FMUL R29, R114, 8388608 ;  /* 0x4b000000721d7820 */ /* 0x000fe20000400000 */
[----:B------:R-:W-:Y:S01]  /*18b80*/  ISETP.GE.U32.AND P3, PT, R33, 0x7f800000, PT ;  /* 0x7f8000002100780c */ /* 0x000fe20003f66070 */
[----:B------:R-:W-:Y:S01]  /*18b90*/  @P2 FFMA.FTZ R51, R32, R0, +INF ;  /* 0x7f80000020332423 */ /* 0x000fe20000010000 */
[----:B------:R-:W-:-:S04]  /*18ba0*/  FSETP.GEU.AND P2, PT, R114, 1.175494350822287508e-38, PT ;  /* 0x008000007200780b */ /* 0x000fc80003f4e000 */
[----:B------:R-:W-:Y:S01]  /*18bb0*/  FSEL R29, R29, R114, !P2 ;  /* 0x000000721d1d7208 */ /* 0x000fe20005000000 */
[----:B------:R-:W-:Y:S01]  /*18bc0*/  @P5 IMAD.MOV.U32 R0, RZ, RZ, 0x7f800000 ;  /* 0x7f800000ff005424 */ /* 0x000fe200078e00ff */
[----:B------:R-:W-:Y:S02]  /*18bd0*/  MOV R38, R37 ;  /* 0x0000002500267202 */ /* 0x000fe40000000f00 */
[----:B------:R-:W-:Y:S01]  /*18be0*/  IADD3 R8, R29, -0x3f3504f3, RZ ;  /* 0xc0cafb0d1d087810 */ /* 0x000fe20007ffe0ff */
[----:B------:R-:W-:Y:S02]  /*18bf0*/  FADD R50, R10, R12 ;  /* 0x0000000c0a327221 */ /* 0x000fe40000000000 */
[----:B------:R-:W-:Y:S01]  /*18c00*/  IMAD.MOV.U32 R37, RZ, RZ, R28 ;  /* 0x000000ffff257224 */ /* 0x000fe200078e001c */
[----:B------:R-:W-:Y:S01]  /*18c10*/  LOP3.LUT R8, R8, 0xff800000, RZ, 0xc0, !PT ;  /* 0xff80000008087812 */ /* 0x000fe200078ec0ff */
[----:B------:R-:W-:Y:S01]  /*18c20*/  @P5 FFMA.FTZ R50, R31, R0, +INF ;  /* 0x7f8000001f325423 */ /* 0x000fe20000010000 */
[C---:B------:R-:W-:Y:S01]  /*18c30*/  FSETP.GEU.AND P5, PT, R115.reuse, 1.175494350822287508e-38, PT ;  /* 0x008000007300780b */ /* 0x040fe20003fae000 */
[----:B------:R-:W-:Y:S01]  /*18c40*/  FMUL R28, R115, 8388608 ;  /* 0x4b000000731c7820 */ /* 0x000fe20000400000 */
[----:B------:R-:W-:-:S02]  /*18c50*/  @P3 MOV R3, 0x7f800000 ;  /* 0x7f80000000033802 */ /* 0x000fc40000000f00 */
[----:B------:R-:W-:Y:S02]  /*18c60*/  IADD3 R0, R29, -R8, RZ ;  /* 0x800000081d007210 */ /* 0x000fe40007ffe0ff */
[----:B------:R-:W-:Y:S01]  /*18c70*/  FSEL R28, R28, R115, !P5 ;  /* 0x000000731c1c7208 */ /* 0x000fe20006800000 */
[----:B------:R-:W-:Y:S01]  /*18c80*/  @P3 FFMA.FTZ R52, R33, R3, +INF ;  /* 0x7f80000021343423 */ /* 0x000fe20000010003 */
[----:B------:R-:W-:Y:S01]  /*18c90*/  FSETP.NEU.AND P3, PT, R9, RZ, PT ;  /* 0x000000ff0900720b */ /* 0x000fe20003f6d000 */
[----:B------:R-:W-:Y:S01]  /*18ca0*/  FADD R0, R0, -1 ;  /* 0xbf80000000007421 */ /* 0x000fe20000000000 */
[----:B------:R-:W-:-:S03]  /*18cb0*/  IADD3 R9, R28, -0x3f3504f3, RZ ;  /* 0xc0cafb0d1c097810 */ /* 0x000fc60007ffe0ff */
[----:B------:R-:W-:Y:S01]  /*18cc0*/  FFMA.FTZ R10, R0, R7, -0.16845393180847167969 ;  /* 0xbe2c7f30000a7423 */ /* 0x000fe20000010007 */
[----:B------:R-:W-:-:S03]  /*18cd0*/  LOP3.LUT R9, R9, 0xff800000, RZ, 0xc0, !PT ;  /* 0xff80000009097812 */ /* 0x000fc600078ec0ff */
[----:B------:R-:W-:Y:S01]  /*18ce0*/  FFMA.FTZ R10, R0, R10, 0.1716887056827545166 ;  /* 0x3e2fcf2a000a7423 */ /* 0x000fe2000001000a */
[----:B------:R-:W-:-:S03]  /*18cf0*/  IADD3 R2, R28, -R9, RZ ;  /* 0x800000091c027210 */ /* 0x000fc60007ffe0ff */
[----:B------:R-:W-:Y:S02]  /*18d00*/  FFMA.FTZ R10, R0, R10, -0.17900948226451873779 ;  /* 0xbe374e43000a7423 */ /* 0x000fe4000001000a */
[----:B------:R-:W-:Y:S02]  /*18d10*/  FADD R2, R2, -1 ;  /* 0xbf80000002027421 */ /* 0x000fe40000000000 */
[----:B------:R-:W-:Y:S02]  /*18d20*/  FFMA.FTZ R10, R0, R10, 0.20512372255325317383 ;  /* 0x3e520bf4000a7423 */ /* 0x000fe4000001000a */
[----:B------:R-:W-:Y:S02]  /*18d30*/  FFMA.FTZ R3, R2, R7, -0.16845393180847167969 ;  /* 0xbe2c7f3002037423 */ /* 0x000fe40000010007 */
[----:B------:R-:W-:Y:S02]  /*18d40*/  FFMA.FTZ R10, R0, R10, -0.24046532809734344482 ;  /* 0xbe763c8b000a7423 */ /* 0x000fe4000001000a */
[----:B------:R-:W-:-:S02]  /*18d50*/  FFMA.FTZ R3, R2, R3, 0.1716887056827545166 ;  /* 0x3e2fcf2a02037423 */ /* 0x000fc40000010003 */
[----:B------:R-:W-:Y:S02]  /*18d60*/  FFMA.FTZ R10, R0, R10, 0.28857114911079406738 ;  /* 0x3e93bf99000a7423 */ /* 0x000fe4000001000a */
[C---:B------:R-:W-:Y:S01]  /*18d70*/  FFMA.FTZ R3, R2.reuse, R3, -0.17900948226451873779 ;  /* 0xbe374e4302037423 */ /* 0x040fe20000010003 */
[----:B------:R0:W3:Y:S03]  /*18d80*/  I2F R11, R5 ;  /* 0x00000005000b7306 */ /* 0x0000e60000201400 */
[----:B------:R-:W-:Y:S02]  /*18d90*/  FFMA.FTZ R3, R2, R3, 0.20512372255325317383 ;  /* 0x3e520bf402037423 */ /* 0x000fe40000010003 */
[----:B0-----:R-:W-:Y:S02]  /*18da0*/  FFMA.FTZ R5, R0, R10, -0.36067417263984680176 ;  /* 0xbeb8aa4900057423 */ /* 0x001fe4000001000a */
[----:B------:R-:W-:-:S02]  /*18db0*/  FFMA.FTZ R3, R2, R3, -0.24046532809734344482 ;  /* 0xbe763c8b02037423 */ /* 0x000fc40000010003 */
[----:B------:R-:W-:Y:S01]  /*18dc0*/  FFMA.FTZ R5, R0, R5, 0.48089820146560668945 ;  /* 0x3ef6384a00057423 */ /* 0x000fe20000010005 */
[----:B------:R-:W-:Y:S01]  /*18dd0*/  FSEL R10, RZ, -23, P6 ;  /* 0xc1b80000ff0a7808 */ /* 0x000fe20003000000 */
[----:B------:R-:W-:Y:S01]  /*18de0*/  FFMA.FTZ R3, R2, R3, 0.28857114911079406738 ;  /* 0x3e93bf9902037423 */ /* 0x000fe20000010003 */
[----:B------:R-:W-:Y:S01]  /*18df0*/  ISETP.GE.U32.AND P6, PT, R30, 0x7f800000, PT ;  /* 0x7f8000001e00780c */ /* 0x000fe20003fc6070 */
[----:B------:R-:W-:Y:S01]  /*18e00*/  FFMA.FTZ R5, R0, R5, -0.72134751081466674805 ;  /* 0xbf38aa3b00057423 */ /* 0x000fe20000010005 */
[----:B--2---:R-:W-:Y:S04]  /*18e10*/  STL [R1+0xb94], R106 ;  /* 0x000b946a01007387 */ /* 0x004fe80000100800 */
[----:B------:R-:W2:Y:S01]  /*18e20*/  LDL.LU R105, [R1+0x55c] ;  /* 0x00055c0001697983 */ /* 0x000ea20000300800 */
[----:B------:R-:W-:-:S02]  /*18e30*/  FFMA.FTZ R3, R2, R3, -0.36067417263984680176 ;  /* 0xbeb8aa4902037423 */ /* 0x000fc40000010003 */
[----:B------:R-:W-:Y:S01]  /*18e40*/  FMUL R5, R0, R5 ;  /* 0x0000000500057220 */ /* 0x000fe20000400000 */
[----:B------:R-:W-:Y:S01]  /*18e50*/  FSEL R14, RZ, -23, P2 ;  /* 0xc1b80000ff0e7808 */ /* 0x000fe20001000000 */
[C---:B------:R-:W-:Y:S01]  /*18e60*/  FMUL R22, R113.reuse, 8388608 ;  /* 0x4b00000071167820 */ /* 0x040fe20000400000 */
[----:B------:R-:W-:Y:S01]  /*18e70*/  FSETP.GEU.AND P2, PT, R113, 1.175494350822287508e-38, PT ;  /* 0x008000007100780b */ /* 0x000fe20003f4e000 */
[----:B------:R-:W-:Y:S02]  /*18e80*/  FFMA.FTZ R3, R2, R3, 0.48089820146560668945 ;  /* 0x3ef6384a02037423 */ /* 0x000fe40000010003 */
[----:B------:R-:W-:Y:S01]  /*18e90*/  FMUL R5, R0, R5 ;  /* 0x0000000500057220 */ /* 0x000fe20000400000 */
[----:B------:R-:W-:Y:S01]  /*18ea0*/  FSEL R22, R22, R113, !P2 ;  /* 0x0000007116167208 */ /* 0x000fe20005000000 */
[----:B------:R-:W-:Y:S02]  /*18eb0*/  FFMA.FTZ R3, R2, R3, -0.72134751081466674805 ;  /* 0xbf38aa3b02037423 */ /* 0x000fe40000010003 */
[----:B---3--:R-:W-:-:S02]  /*18ec0*/  FFMA.FTZ R10, R11, 1.1920928955078125e-07, R10 ;  /* 0x340000000b0a7823 */ /* 0x008fc4000001000a */
[----:B------:R-:W-:Y:S02]  /*18ed0*/  FFMA.FTZ R15, R0, 1.4426950216293334961, R5 ;  /* 0x3fb8aa3b000f7823 */ /* 0x000fe40000010005 */
[----:B------:R-:W-:Y:S01]  /*18ee0*/  @P6 IMAD.MOV.U32 R0, RZ, RZ, 0x7f800000 ;  /* 0x7f800000ff006424 */ /* 0x000fe200078e00ff */
[----:B------:R-:W-:Y:S01]  /*18ef0*/  MOV R40, R23 ;  /* 0x0000001700287202 */ /* 0x000fe20000000f00 */
[----:B------:R-:W-:Y:S01]  /*18f00*/  FMUL R3, R2, R3 ;  /* 0x0000000302037220 */ /* 0x000fe20000400000 */
[----:B------:R-:W-:Y:S01]  /*18f10*/  IADD3 R5, R22, -0x3f3504f3, RZ ;  /* 0xc0cafb0d16057810 */ /* 0x000fe20007ffe0ff */
[----:B------:R-:W-:Y:S02]  /*18f20*/  FADD R49, R10, R13 ;  /* 0x0000000d0a317221 */ /* 0x000fe40000000000 */
[----:B------:R-:W-:Y:S01]  /*18f30*/  @P6 FFMA.FTZ R49, R30, R0, +INF ;  /* 0x7f8000001e316423 */ /* 0x000fe20000010000 */
[C---:B------:R-:W-:Y:S01]  /*18f40*/  FSETP.GEU.AND P6, PT, R112.reuse, 1.175494350822287508e-38, PT ;  /* 0x008000007000780b */ /* 0x040fe20003fce000 */
[----:B------:R-:W-:Y:S01]  /*18f50*/  FMUL R23, R112, 8388608 ;  /* 0x4b00000070177820 */ /* 0x000fe20000400000 */
[----:B------:R-:W-:Y:S01]  /*18f60*/  LOP3.LUT R5, R5, 0xff800000, RZ, 0xc0, !PT ;  /* 0xff80000005057812 */ /* 0x000fe200078ec0ff */
[----:B------:R-:W-:-:S03]  /*18f70*/  FMUL R3, R2, R3 ;  /* 0x0000000302037220 */ /* 0x000fc60000400000 */
[----:B------:R-:W-:Y:S01]  /*18f80*/  FSEL R23, R23, R112, !P6 ;  /* 0x0000007017177208 */ /* 0x000fe20007000000 */
[----:B------:R-:W-:Y:S02]  /*18f90*/  FFMA.FTZ R16, R2, 1.4426950216293334961, R3 ;  /* 0x3fb8aa3b02107823 */ /* 0x000fe40000010003 */
[----:B------:R-:W-:Y:S01]  /*18fa0*/  IMAD.IADD R2, R22, 0x1, -R5 ;  /* 0x0000000116027824 */ /* 0x000fe200078e0a05 */
[----:B------:R-:W-:-:S03]  /*18fb0*/  IADD3 R3, R23, -0x3f3504f3, RZ ;  /* 0xc0cafb0d17037810 */ /* 0x000fc60007ffe0ff */
[----:B------:R-:W-:Y:S01]  /*18fc0*/  FADD R2, R2, -1 ;  /* 0xbf80000002027421 */ /* 0x000fe20000000000 */
[----:B------:R-:W-:-:S03]  /*18fd0*/  LOP3.LUT R3, R3, 0xff800000, RZ, 0xc0, !PT ;  /* 0xff80000003037812 */ /* 0x000fc600078ec0ff */
[----:B------:R-:W-:Y:S01]  /*18fe0*/  FFMA.FTZ R10, R2, R7, -0.16845393180847167969 ;  /* 0xbe2c7f30020a7423 */ /* 0x000fe20000010007 */
[----:B------:R-:W-:-:S03]  /*18ff0*/  IADD3 R0, R23, -R3, RZ ;  /* 0x8000000317007210 */ /* 0x000fc60007ffe0ff */
[----:B------:R-:W-:Y:S02]  /*19000*/  FFMA.FTZ R10, R2, R10, 0.1716887056827545166 ;  /* 0x3e2fcf2a020a7423 */ /* 0x000fe4000001000a */
[----:B------:R-:W-:Y:S02]  /*19010*/  FADD R0, R0, -1 ;  /* 0xbf80000000007421 */ /* 0x000fe40000000000 */
[----:B------:R-:W-:Y:S02]  /*19020*/  FFMA.FTZ R10, R2, R10, -0.17900948226451873779 ;  /* 0xbe374e43020a7423 */ /* 0x000fe4000001000a */
[----:B------:R-:W-:Y:S02]  /*19030*/  FFMA.FTZ R11, R0, R7, -0.16845393180847167969 ;  /* 0xbe2c7f30000b7423 */ /* 0x000fe40000010007 */
[----:B------:R-:W-:Y:S02]  /*19040*/  FFMA.FTZ R10, R2, R10, 0.20512372255325317383 ;  /* 0x3e520bf4020a7423 */ /* 0x000fe4000001000a */
[----:B------:R-:W-:-:S02]  /*19050*/  FFMA.FTZ R11, R0, R11, 0.1716887056827545166 ;  /* 0x3e2fcf2a000b7423 */ /* 0x000fc4000001000b */
[----:B------:R-:W-:Y:S02]  /*19060*/  FFMA.FTZ R10, R2, R10, -0.24046532809734344482 ;  /* 0xbe763c8b020a7423 */ /* 0x000fe4000001000a */
[----:B------:R-:W-:Y:S02]  /*19070*/  FFMA.FTZ R11, R0, R11, -0.17900948226451873779 ;  /* 0xbe374e43000b7423 */ /* 0x000fe4000001000b */
[----:B------:R-:W-:Y:S02]  /*19080*/  FFMA.FTZ R10, R2, R10, 0.28857114911079406738 ;  /* 0x3e93bf99020a7423 */ /* 0x000fe4000001000a */
[----:B------:R-:W-:Y:S02]  /*19090*/  FFMA.FTZ R11, R0, R11, 0.20512372255325317383 ;  /* 0x3e520bf4000b7423 */ /* 0x000fe4000001000b */
[----:B------:R-:W-:Y:S02]  /*190a0*/  FFMA.FTZ R10, R2, R10, -0.36067417263984680176 ;  /* 0xbeb8aa49020a7423 */ /* 0x000fe4000001000a */
[----:B------:R-:W-:-:S02]  /*190b0*/  FFMA.FTZ R11, R0, R11, -0.24046532809734344482 ;  /* 0xbe763c8b000b7423 */ /* 0x000fc4000001000b */
[----:B------:R-:W-:Y:S02]  /*190c0*/  FFMA.FTZ R10, R2, R10, 0.48089820146560668945 ;  /* 0x3ef6384a020a7423 */ /* 0x000fe4000001000a */
[----:B------:R-:W-:Y:S02]  /*190d0*/  FFMA.FTZ R11, R0, R11, 0.28857114911079406738 ;  /* 0x3e93bf99000b7423 */ /* 0x000fe4000001000b */
[----:B------:R-:W-:Y:S02]  /*190e0*/  FFMA.FTZ R10, R2, R10, -0.72134751081466674805 ;  /* 0xbf38aa3b020a7423 */ /* 0x000fe4000001000a */
[----:B------:R-:W-:Y:S02]  /*190f0*/  FFMA.FTZ R11, R0, R11, -0.36067417263984680176 ;  /* 0xbeb8aa49000b7423 */ /* 0x000fe4000001000b */
[----:B------:R-:W-:Y:S01]  /*19100*/  FMUL R10, R2, R10 ;  /* 0x0000000a020a7220 */ /* 0x000fe20000400000 */
[----:B------:R0:W3:Y:S01]  /*19110*/  I2F R12, R8 ;  /* 0x00000008000c7306 */ /* 0x0000e20000201400 */
[----:B------:R-:W-:-:S02]  /*19120*/  FFMA.FTZ R11, R0, R11, 0.48089820146560668945 ;  /* 0x3ef6384a000b7423 */ /* 0x000fc4000001000b */
[C---:B------:R-:W-:Y:S02]  /*19130*/  FMUL R21, R111.reuse, 8388608 ;  /* 0x4b0000006f157820 */ /* 0x040fe40000400000 */
[----:B------:R-:W-:Y:S02]  /*19140*/  FFMA.FTZ R11, R0, R11, -0.72134751081466674805 ;  /* 0xbf38aa3b000b7423 */ /* 0x000fe4000001000b */
[C---:B0-----:R-:W-:Y:S01]  /*19150*/  FMUL R8, R2.reuse, R10 ;  /* 0x0000000a02087220 */ /* 0x041fe20000400000 */
[----:B------:R-:W-:Y:S02]  /*19160*/  FSEL R10, RZ, -23, P5 ;  /* 0xc1b80000ff0a7808 */ /* 0x000fe40002800000 */
[----:B------:R-:W-:Y:S01]  /*19170*/  FSETP.GEU.AND P5, PT, R111, 1.175494350822287508e-38, PT ;  /* 0x008000006f00780b */ /* 0x000fe20003fae000 */
[----:B------:R-:W-:Y:S02]  /*19180*/  FFMA.FTZ R13, R2, 1.4426950216293334961, R8 ;  /* 0x3fb8aa3b020d7823 */ /* 0x000fe40000010008 */
[----:B------:R-:W-:Y:S01]  /*19190*/  FMUL R11, R0, R11 ;  /* 0x0000000b000b7220 */ /* 0x000fe20000400000 */
[----:B------:R-:W0:Y:S01]  /*191a0*/  I2F R8, R9 ;  /* 0x0000000900087306 */ /* 0x000e220000201400 */
[----:B------:R-:W-:-:S02]  /*191b0*/  FSEL R21, R21, R111, !P5 ;  /* 0x0000006f15157208 */ /* 0x000fc40006800000 */
[C---:B------:R-:W-:Y:S02]  /*191c0*/  FMUL R11, R0.reuse, R11 ;  /* 0x0000000b000b7220 */ /* 0x040fe40000400000 */
[----:B------:R-:W-:Y:S02]  /*191d0*/  IADD3 R2, R21, -0x3f3504f3, RZ ;  /* 0xc0cafb0d15027810 */ /* 0x000fe40007ffe0ff */
[----:B------:R-:W-:Y:S02]  /*191e0*/  FFMA.FTZ R11, R0, 1.4426950216293334961, R11 ;  /* 0x3fb8aa3b000b7823 */ /* 0x000fe4000001000b */
[----:B---3--:R-:W-:Y:S01]  /*191f0*/  FFMA.FTZ R0, R12, 1.1920928955078125e-07, R14 ;  /* 0x340000000c007823 */ /* 0x008fe2000001000e */
[----:B------:R-:W-:-:S03]  /*19200*/  LOP3.LUT R2, R2, 0xff800000, RZ, 0xc0, !PT ;  /* 0xff80000002027812 */ /* 0x000fc600078ec0ff */
[----:B------:R-:W-:Y:S01]  /*19210*/  FADD R48, R0, R15 ;  /* 0x0000000f00307221 */ /* 0x000fe20000000000 */
[----:B------:R-:W-:Y:S01]  /*19220*/  IADD3 R0, R21, -R2, RZ ;  /* 0x8000000215007210 */ /* 0x000fe20007ffe0ff */
[----:B0-----:R-:W-:Y:S01]  /*19230*/  FFMA.FTZ R8, R8, 1.1920928955078125e-07, R10 ;  /* 0x3400000008087823 */ /* 0x001fe2000001000a */
[----:B------:R-:W-:Y:S02]  /*19240*/  FSEL R10, RZ, -23, P6 ;  /* 0xc1b80000ff0a7808 */ /* 0x000fe40003000000 */
[----:B------:R-:W-:Y:S01]  /*19250*/  ISETP.GE.U32.AND P6, PT, R29, 0x7f800000, PT ;  /* 0x7f8000001d00780c */ /* 0x000fe20003fc6070 */
[----:B------:R-:W-:Y:S01]  /*19260*/  FADD R0, R0, -1 ;  /* 0xbf80000000007421 */ /* 0x000fe20000000000 */
[----:B------:R0:W3:Y:S01]  /*19270*/  I2F R9, R3 ;  /* 0x0000000300097306 */ /* 0x0000e20000201400 */
[----:B------:R-:W-:Y:S02]  /*19280*/  FADD R47, R8, R16 ;  /* 0x00000010082f7221 */ /* 0x000fe40000000000 */
[----:B0-----:R-:W-:-:S04]  /*19290*/  FFMA.FTZ R3, R0, R7, -0.16845393180847167969 ;  /* 0xbe2c7f3000037423 */ /* 0x001fc80000010007 */
[----:B------:R-:W-:-:S04]  /*192a0*/  FFMA.FTZ R3, R0, R3, 0.1716887056827545166 ;  /* 0x3e2fcf2a00037423 */ /* 0x000fc80000010003 */
[----:B------:R-:W-:Y:S01]  /*192b0*/  @P6 MOV R8, 0x7f800000 ;  /* 0x7f80000000086802 */ /* 0x000fe20000000f00 */
[----:B------:R-:W-:-:S04]  /*192c0*/  FFMA.FTZ R3, R0, R3, -0.17900948226451873779 ;  /* 0xbe374e4300037423 */ /* 0x000fc80000010003 */
[----:B------:R-:W-:Y:S02]  /*192d0*/  @P6 FFMA.FTZ R48, R29, R8, +INF ;  /* 0x7f8000001d306423 */ /* 0x000fe40000010008 */
[----:B------:R-:W-:Y:S01]  /*192e0*/  FFMA.FTZ R3, R0, R3, 0.20512372255325317383 ;  /* 0x3e520bf400037423 */ /* 0x000fe20000010003 */
[----:B------:R-:W-:-:S03]  /*192f0*/  ISETP.GE.U32.AND P6, PT, R28, 0x7f800000, PT ;  /* 0x7f8000001c00780c */ /* 0x000fc60003fc6070 */
[----:B------:R-:W-:-:S04]  /*19300*/  FFMA.FTZ R3, R0, R3, -0.24046532809734344482 ;  /* 0xbe763c8b00037423 */ /* 0x000fc80000010003 */
[C---:B------:R-:W-:Y:S02]  /*19310*/  FFMA.FTZ R3, R0.reuse, R3, 0.28857114911079406738 ;  /* 0x3e93bf9900037423 */ /* 0x040fe40000010003 */
[----:B---3--:R-:W-:Y:S02]  /*19320*/  FFMA.FTZ R9, R9, 1.1920928955078125e-07, R10 ;  /* 0x3400000009097823 */ /* 0x008fe4000001000a */
[C---:B------:R-:W-:Y:S01]  /*19330*/  FFMA.FTZ R3, R0.reuse, R3, -0.36067417263984680176 ;  /* 0xbeb8aa4900037423 */ /* 0x040fe20000010003 */
[----:B------:R0:W3:Y:S03]  /*19340*/  I2F R10, R5 ;  /* 0x00000005000a7306 */ /* 0x0000e60000201400 */
[----:B------:R-:W-:Y:S02]  /*19350*/  FFMA.FTZ R3, R0, R3, 0.48089820146560668945 ;  /* 0x3ef6384a00037423 */ /* 0x000fe40000010003 */
[----:B0-----:R-:W-:-:S02]  /*19360*/  @P6 IMAD.MOV.U32 R5, RZ, RZ, 0x7f800000 ;  /* 0x7f800000ff056424 */ /* 0x001fc400078e00ff */
[----:B------:R-:W-:Y:S02]  /*19370*/  FFMA.FTZ R3, R0, R3, -0.72134751081466674805 ;  /* 0xbf38aa3b00037423 */ /* 0x000fe40000010003 */
[----:B------:R-:W-:Y:S01]  /*19380*/  @P6 FFMA.FTZ R47, R28, R5, +INF ;  /* 0x7f8000001c2f6423 */ /* 0x000fe20000010005 */
[----:B------:R-:W-:Y:S01]  /*19390*/  ISETP.GE.U32.AND P6, PT, R22, 0x7f800000, PT ;  /* 0x7f8000001600780c */ /* 0x000fe20003fc6070 */
[C---:B------:R-:W-:Y:S01]  /*193a0*/  FMUL R3, R0.reuse, R3 ;  /* 0x0000000300037220 */ /* 0x040fe20000400000 */
[----:B------:R-:W-:Y:S01]  /*193b0*/  FSEL R8, RZ, -23, P2 ;  /* 0xc1b80000ff087808 */ /* 0x000fe20001000000 */
[----:B------:R-:W0:Y:S02]  /*193c0*/  I2F R2, R2 ;  /* 0x0000000200027306 */ /* 0x000e240000201400 */
[----:B------:R-:W-:Y:S02]  /*193d0*/  FMUL R3, R0, R3 ;  /* 0x0000000300037220 */ /* 0x000fe40000400000 */
[----:B---3--:R-:W-:-:S02]  /*193e0*/  FFMA.FTZ R8, R10, 1.1920928955078125e-07, R8 ;  /* 0x340000000a087823 */ /* 0x008fc40000010008 */
[----:B------:R-:W-:-:S04]  /*193f0*/  FFMA.FTZ R3, R0, 1.4426950216293334961, R3 ;  /* 0x3fb8aa3b00037823 */ /* 0x000fc80000010003 */
[----:B------:R-:W-:Y:S01]  /*19400*/  @P6 MOV R0, 0x7f800000 ;  /* 0x7f80000000006802 */ /* 0x000fe20000000f00 */
[----:B------:R-:W-:Y:S02]  /*19410*/  FADD R45, R8, R13 ;  /* 0x0000000d082d7221 */ /* 0x000fe40000000000 */
[----:B------:R-:W-:Y:S02]  /*19420*/  FMUL R20, R109, 8388608 ;  /* 0x4b0000006d147820 */ /* 0x000fe40000400000 */
[----:B------:R-:W-:Y:S01]  /*19430*/  @P6 FFMA.FTZ R45, R22, R0, +INF ;  /* 0x7f800000162d6423 */ /* 0x000fe20000010000 */
[----:B------:R-:W-:Y:S02]  /*19440*/  ISETP.GE.U32.AND P6, PT, R21, 0x7f800000, PT ;  /* 0x7f8000001500780c */ /* 0x000fe40003fc6070 */
[----:B------:R-:W-:Y:S02]  /*19450*/  FSEL R0, RZ, -23, P5 ;  /* 0xc1b80000ff007808 */ /* 0x000fe40002800000 */
[----:B------:R-:W-:-:S03]  /*19460*/  FSETP.GEU.AND P5, PT, R109, 1.175494350822287508e-38, PT ;  /* 0x008000006d00780b */ /* 0x000fc60003fae000 */
[----:B0-----:R-:W-:Y:S01]  /*19470*/  FFMA.FTZ R0, R2, 1.1920928955078125e-07, R0 ;  /* 0x3400000002007823 */ /* 0x001fe20000010000 */
[----:B------:R-:W-:-:S03]  /*19480*/  FSEL R20, R20, R109, !P5 ;  /* 0x0000006d14147208 */ /* 0x000fc60006800000 */
[----:B------:R-:W-:Y:S01]  /*19490*/  FADD R44, R0, R3 ;  /* 0x00000003002c7221 */ /* 0x000fe20000000000 */
[----:B------:R-:W-:Y:S01]  /*194a0*/  IADD3 R3, R20, -0x3f3504f3, RZ ;  /* 0xc0cafb0d14037810 */ /* 0x000fe20007ffe0ff */
[----:B------:R-:W-:Y:S01]  /*194b0*/  @P6 IMAD.MOV.U32 R0, RZ, RZ, 0x7f800000 ;  /* 0x7f800000ff006424 */ /* 0x000fe200078e00ff */
[----:B------:R-:W-:Y:S02]  /*194c0*/  ISETP.GE.U32.AND P2, PT, R23, 0x7f800000, PT ;  /* 0x7f8000001700780c */ /* 0x000fe40003f46070 */
[----:B------:R-:W-:Y:S01]  /*194d0*/  LOP3.LUT R3, R3, 0xff800000, RZ, 0xc0, !PT ;  /* 0xff80000003037812 */ /* 0x000fe200078ec0ff */
[----:B------:R-:W-:-:S03]  /*194e0*/  @P6 FFMA.FTZ R44, R21, R0, +INF ;  /* 0x7f800000152c6423 */ /* 0x000fc60000010000 */
[----:B------:R-:W-:Y:S01]  /*194f0*/  IADD3 R0, R20, -R3, RZ ;  /* 0x8000000314007210 */ /* 0x000fe20007ffe0ff */
[----:B------:R-:W-:-:S04]  /*19500*/  FMUL R19, R110, 8388608 ;  /* 0x4b0000006e137820 */ /* 0x000fc80000400000 */
[----:B------:R-:W-:Y:S01]  /*19510*/  FADD R0, R0, -1 ;  /* 0xbf80000000007421 */ /* 0x000fe20000000000 */
[----:B------:R-:W-:-:S03]  /*19520*/  FSETP.GEU.AND P6, PT, R110, 1.175494350822287508e-38, PT ;  /* 0x008000006e00780b */ /* 0x000fc60003fce000 */
[C---:B------:R-:W-:Y:S01]  /*19530*/  FFMA.FTZ R2, R0.reuse, R7, -0.16845393180847167969 ;  /* 0xbe2c7f3000027423 */ /* 0x040fe20000010007 */
[----:B------:R-:W-:Y:S01]  /*19540*/  @P2 MOV R5, 0x7f800000 ;  /* 0x7f80000000052802 */ /* 0x000fe20000000f00 */
[----:B------:R-:W-:Y:S01]  /*19550*/  FADD R46, R9, R11 ;  /* 0x0000000b092e7221 */ /* 0x000fe20000000000 */
[----:B------:R-:W-:Y:S01]  /*19560*/  FSEL R19, R19, R110, !P6 ;  /* 0x0000006e13137208 */ /* 0x000fe20007000000 */
[----:B------:R-:W-:Y:S02]  /*19570*/  FFMA.FTZ R2, R0, R2, 0.1716887056827545166 ;  /* 0x3e2fcf2a00027423 */ /* 0x000fe40000010002 */
[----:B------:R-:W-:Y:S01]  /*19580*/  @P2 FFMA.FTZ R46, R23, R5, +INF ;  /* 0x7f800000172e2423 */ /* 0x000fe20000010005 */
[----:B------:R-:W-:Y:S01]  /*19590*/  FSETP.NEU.AND P2, PT, R4, RZ, PT ;  /* 0x000000ff0400720b */ /* 0x000fe20003f4d000 */
[----:B------:R-:W-:Y:S01]  /*195a0*/  FFMA.FTZ R2, R0, R2, -0.17900948226451873779 ;  /* 0xbe374e4300027423 */ /* 0x000fe20000010002 */
[----:B------:R-:W-:-:S03]  /*195b0*/  IADD3 R4, R19, -0x3f3504f3, RZ ;  /* 0xc0cafb0d13047810 */ /* 0x000fc60007ffe0ff */
[----:B------:R-:W-:Y:S01]  /*195c0*/  FFMA.FTZ R2, R0, R2, 0.20512372255325317383 ;  /* 0x3e520bf400027423 */ /* 0x000fe20000010002 */
[----:B------:R-:W-:-:S03]  /*195d0*/  LOP3.LUT R4, R4, 0xff800000, RZ, 0xc0, !PT ;  /* 0xff80000004047812 */ /* 0x000fc600078ec0ff */
[----:B------:R-:W-:Y:S01]  /*195e0*/  FFMA.FTZ R5, R0, R2, -0.24046532809734344482 ;  /* 0xbe763c8b00057423 */ /* 0x000fe20000010002 */
[----:B------:R-:W-:-:S03]  /*195f0*/  IADD3 R2, R19, -R4, RZ ;  /* 0x8000000413027210 */ /* 0x000fc60007ffe0ff */
[----:B------:R-:W-:Y:S02]  /*19600*/  FFMA.FTZ R5, R0, R5, 0.28857114911079406738 ;  /* 0x3e93bf9900057423 */ /* 0x000fe40000010005 */
[----:B------:R-:W-:Y:S02]  /*19610*/  FADD R2, R2, -1 ;  /* 0xbf80000002027421 */ /* 0x000fe40000000000 */
[----:B------:R-:W-:Y:S02]  /*19620*/  FFMA.FTZ R8, R0, R5, -0.36067417263984680176 ;  /* 0xbeb8aa4900087423 */ /* 0x000fe40000010005 */
[----:B------:R-:W-:Y:S02]  /*19630*/  FFMA.FTZ R5, R2, R7, -0.16845393180847167969 ;  /* 0xbe2c7f3002057423 */ /* 0x000fe40000010007 */
[----:B------:R-:W-:Y:S02]  /*19640*/  FFMA.FTZ R8, R0, R8, 0.48089820146560668945 ;  /* 0x3ef6384a00087423 */ /* 0x000fe40000010008 */
[----:B------:R-:W-:-:S02]  /*19650*/  FFMA.FTZ R5, R2, R5, 0.1716887056827545166 ;  /* 0x3e2fcf2a02057423 */ /* 0x000fc40000010005 */
[----:B------:R-:W-:Y:S02]  /*19660*/  FFMA.FTZ R8, R0, R8, -0.72134751081466674805 ;  /* 0xbf38aa3b00087423 */ /* 0x000fe40000010008 */
[----:B------:R-:W-:Y:S02]  /*19670*/  FFMA.FTZ R5, R2, R5, -0.17900948226451873779 ;  /* 0xbe374e4302057423 */ /* 0x000fe40000010005 */
[----:B------:R-:W-:Y:S02]  /*19680*/  FMUL R8, R0, R8 ;  /* 0x0000000800087220 */ /* 0x000fe40000400000 */
[----:B------:R-:W-:Y:S02]  /*19690*/  FFMA.FTZ R5, R2, R5, 0.20512372255325317383 ;  /* 0x3e520bf402057423 */ /* 0x000fe40000010005 */
[----:B------:R-:W-:Y:S02]  /*196a0*/  FMUL R8, R0, R8 ;  /* 0x0000000800087220 */ /* 0x000fe40000400000 */
[----:B------:R-:W-:-:S02]  /*196b0*/  FFMA.FTZ R5, R2, R5, -0.24046532809734344482 ;  /* 0xbe763c8b02057423 */ /* 0x000fc40000010005 */
[----:B------:R-:W-:Y:S02]  /*196c0*/  FFMA.FTZ R10, R0, 1.4426950216293334961, R8 ;  /* 0x3fb8aa3b000a7823 */ /* 0x000fe40000010008 */
[----:B------:R-:W-:Y:S01]  /*196d0*/  FFMA.FTZ R0, R2, R5, 0.28857114911079406738 ;  /* 0x3e93bf9902007423 */ /* 0x000fe20000010005 */
[----:B------:R-:W-:-:S03]  /*196e0*/  FSEL R8, RZ, -23, P5 ;  /* 0xc1b80000ff087808 */ /* 0x000fc60002800000 */
[----:B------:R-:W-:Y:S01]  /*196f0*/  FFMA.FTZ R0, R2, R0, -0.36067417263984680176 ;  /* 0xbeb8aa4902007423 */ /* 0x000fe20000010000 */
[C---:B------:R-:W-:Y:S01]  /*19700*/  FSETP.GEU.AND P5, PT, R108.reuse, 1.175494350822287508e-38, PT ;  /* 0x008000006c00780b */ /* 0x040fe20003fae000 */
[----:B------:R-:W-:Y:S02]  /*19710*/  FMUL R18, R108, 8388608 ;  /* 0x4b0000006c127820 */ /* 0x000fe40000400000 */
[----:B------:R-:W-:-:S03]  /*19720*/  FFMA.FTZ R0, R2, R0, 0.48089820146560668945 ;  /* 0x3ef6384a02007423 */ /* 0x000fc60000010000 */
[----:B------:R-:W-:Y:S01]  /*19730*/  FSEL R18, R18, R108, !P5 ;  /* 0x0000006c12127208 */ /* 0x000fe20006800000 */
[C---:B------:R-:W-:Y:S01]  /*19740*/  FFMA.FTZ R0, R2.reuse, R0, -0.72134751081466674805 ;  /* 0xbf38aa3b02007423 */ /* 0x040fe20000010000 */
[----:B------:R0:W3:Y:S03]  /*19750*/  I2F R5, R3 ;  /* 0x0000000300057306 */ /* 0x0000e60000201400 */
[----:B------:R-:W-:Y:S01]  /*19760*/  FMUL R0, R2, R0 ;  /* 0x0000000002007220 */ /* 0x000fe20000400000 */
[----:B0-----:R-:W-:-:S03]  /*19770*/  IADD3 R3, R18, -0x3f3504f3, RZ ;  /* 0xc0cafb0d12037810 */ /* 0x001fc60007ffe0ff */
[----:B------:R-:W-:Y:S01]  /*19780*/  FMUL R0, R2, R0 ;  /* 0x0000000002007220 */ /* 0x000fe20000400000 */
[----:B------:R-:W-:-:S03]  /*19790*/  LOP3.LUT R3, R3, 0xff800000, RZ, 0xc0, !PT ;  /* 0xff80000003037812 */ /* 0x000fc600078ec0ff */
[----:B------:R-:W-:Y:S02]  /*197a0*/  FFMA.FTZ R9, R2, 1.4426950216293334961, R0 ;  /* 0x3fb8aa3b02097823 */ /* 0x000fe40000010000 */
[----:B------:R-:W-:-:S04]  /*197b0*/  IMAD.IADD R0, R18, 0x1, -R3 ;  /* 0x0000000112007824 */ /* 0x000fc800078e0a03 */
[----:B------:R-:W-:-:S04]  /*197c0*/  FADD R0, R0, -1 ;  /* 0xbf80000000007421 */ /* 0x000fc80000000000 */
[----:B------:R-:W-:-:S04]  /*197d0*/  FFMA.FTZ R2, R0, R7, -0.16845393180847167969 ;  /* 0xbe2c7f3000027423 */ /* 0x000fc80000010007 */
[C---:B------:R-:W-:Y:S01]  /*197e0*/  FFMA.FTZ R2, R0.reuse, R2, 0.1716887056827545166 ;  /* 0x3e2fcf2a00027423 */ /* 0x040fe20000010002 */
[----:B--2---:R-:W-:Y:S03]  /*197f0*/  STL [R1+0xb98], R105 ;  /* 0x000b986901007387 */ /* 0x004fe60000100800 */
[C---:B------:R-:W-:Y:S01]  /*19800*/  FFMA.FTZ R2, R0.reuse, R2, -0.17900948226451873779 ;  /* 0xbe374e4300027423 */ /* 0x040fe20000010002 */
[----:B------:R-:W2:Y:S03]  /*19810*/  LDL.LU R104, [R1+0x560] ;  /* 0x0005600001687983 */ /* 0x000ea60000300800 */
[C---:B------:R-:W-:Y:S02]  /*19820*/  FFMA.FTZ R2, R0.reuse, R2, 0.20512372255325317383 ;  /* 0x3e520bf400027423 */ /* 0x040fe40000010002 */
[----:B---3--:R-:W-:Y:S01]  /*19830*/  FFMA.FTZ R8, R5, 1.1920928955078125e-07, R8 ;  /* 0x3400000005087823 */ /* 0x008fe20000010008 */
[----:B------:R-:W-:Y:S01]  /*19840*/  I2F R3, R3 ;  /* 0x0000000300037306 */ /* 0x000fe20000201400 */
[C---:B------:R-:W-:Y:S01]  /*19850*/  FFMA.FTZ R2, R0.reuse, R2, -0.24046532809734344482 ;  /* 0xbe763c8b00027423 */ /* 0x040fe20000010002 */
[----:B------:R-:W3:Y:S03]  /*19860*/  LDL.LU R103, [R1+0x564] ;  /* 0x0005640001677983 */ /* 0x000ee60000300800 */
[----:B------:R-:W-:-:S02]  /*19870*/  FFMA.FTZ R2, R0, R2, 0.28857114911079406738 ;  /* 0x3e93bf9900027423 */ /* 0x000fc40000010002 */
[----:B------:R-:W-:Y:S01]  /*19880*/  FMUL R17, R107, 8388608 ;  /* 0x4b0000006b117820 */ /* 0x000fe20000400000 */
[----:B------:R0:W4:Y:S01]  /*19890*/  I2F R5, R4 ;  /* 0x0000000400057306 */ /* 0x0001220000201400 */
[----:B------:R-:W-:Y:S01]  /*198a0*/  FFMA.FTZ R2, R0, R2, -0.36067417263984680176 ;  /* 0xbeb8aa4900027423 */ /* 0x000fe20000010002 */
[----:B------:R-:W-:Y:S01]  /*198b0*/  MOV R60, R40 ;  /* 0x00000028003c7202 */ /* 0x000fe20000000f00 */
[----:B------:R-:W-:Y:S01]  /*198c0*/  FADD R43, R8, R10 ;  /* 0x0000000a082b7221 */ /* 0x000fe20000000000 */
[----:B------:R-:W3:Y:S01]  /*198d0*/  LDL.LU R102, [R1+0x568] ;  /* 0x0005680001667983 */ /* 0x000ee20000300800 */
[----:B------:R-:W-:Y:S02]  /*198e0*/  FFMA.FTZ R2, R0, R2, 0.48089820146560668945 ;  /* 0x3ef6384a00027423 */ /* 0x000fe40000010002 */
[----:B------:R-:W-:Y:S01]  /*198f0*/  FMUL R16, R106, 8388608 ;  /* 0x4b0000006a107820 */ /* 0x000fe20000400000 */
[----:B------:R-:W3:Y:S01]  /*19900*/  LDL.LU R101, [R1+0x56c] ;  /* 0x00056c0001657983 */ /* 0x000ee20000300800 */
[----:B------:R-:W-:Y:S01]  /*19910*/  FFMA.FTZ R2, R0, R2, -0.72134751081466674805 ;  /* 0xbf38aa3b00027423 */ /* 0x000fe20000010002 */
[----:B0-----:R-:W-:-:S03]  /*19920*/  FSEL R4, RZ, -23, P6 ;  /* 0xc1b80000ff047808 */ /* 0x001fc60003000000 */
[----:B------:R-:W-:Y:S01]  /*19930*/  FMUL R2, R0, R2 ;  /* 0x0000000200027220 */ /* 0x000fe20000400000 */
[----:B------:R-:W-:-:S03]  /*19940*/  ISETP.GE.U32.AND P6, PT, R20, 0x7f800000, PT ;  /* 0x7f8000001400780c */ /* 0x000fc60003fc6070 */
[----:B------:R-:W-:-:S04]  /*19950*/  FMUL R2, R0, R2 ;  /* 0x0000000200027220 */ /* 0x000fc80000400000 */
[----:B------:R-:W-:Y:S01]  /*19960*/  FFMA.FTZ R8, R0, 1.4426950216293334961, R2 ;  /* 0x3fb8aa3b00087823 */ /* 0x000fe20000010002 */
[----:B------:R-:W-:Y:S01]  /*19970*/  FSEL R2, RZ, -23, P5 ;  /* 0xc1b80000ff027808 */ /* 0x000fe20002800000 */
[----:B----4-:R-:W-:Y:S01]  /*19980*/  FFMA.FTZ R0, R5, 1.1920928955078125e-07, R4 ;  /* 0x3400000005007823 */ /* 0x010fe20000010004 */
[----:B------:R-:W-:-:S03]  /*19990*/  ISETP.GE.U32.AND P5, PT, R19, 0x7f800000, PT ;  /* 0x7f8000001300780c */ /* 0x000fc60003fa6070 */
[----:B------:R-:W-:Y:S01]  /*199a0*/  FADD R42, R0, R9 ;  /* 0x00000009002a7221 */ /* 0x000fe20000000000 */
[----:B------:R-:W-:-:S05]  /*199b0*/  @P6 MOV R0, 0x7f800000 ;  /* 0x7f80000000006802 */ /* 0x000fca0000000f00 */
[----:B------:R-:W-:Y:S01]  /*199c0*/  @P6 FFMA.FTZ R43, R20, R0, +INF ;  /* 0x7f800000142b6423 */ /* 0x000fe20000010000 */
[----:B------:R-:W-:-:S03]  /*199d0*/  FSETP.GEU.AND P6, PT, R107, 1.175494350822287508e-38, PT ;  /* 0x008000006b00780b */ /* 0x000fc60003fce000 */
[----:B------:R-:W-:Y:S02]  /*199e0*/  @P5 MOV R0, 0x7f800000 ;  /* 0x7f80000000005802 */ /* 0x000fe40000000f00 */
[----:B------:R-:W-:-:S03]  /*199f0*/  FSEL R17, R17, R107, !P6 ;  /* 0x0000006b11117208 */ /* 0x000fc60007000000 */
[----:B------:R-:W-:Y:S01]  /*19a00*/  @P5 FFMA.FTZ R42, R19, R0, +INF ;  /* 0x7f800000132a5423 */ /* 0x000fe20000010000 */
[----:B------:R-:W-:Y:S02]  /*19a10*/  IADD3 R0, R17, -0x3f3504f3, RZ ;  /* 0xc0cafb0d11007810 */ /* 0x000fe40007ffe0ff */
[----:B------:R-:W-:Y:S02]  /*19a20*/  ISETP.GE.U32.AND P5, PT, R18, 0x7f800000, PT ;  /* 0x7f8000001200780c */ /* 0x000fe40003fa6070 */
[----:B------:R-:W-:Y:S01]  /*19a30*/  LOP3.LUT R0, R0, 0xff800000, RZ, 0xc0, !PT ;  /* 0xff80000000007812 */ /* 0x000fe200078ec0ff */
[----:B------:R-:W-:-:S03]  /*19a40*/  FFMA.FTZ R2, R3, 1.1920928955078125e-07, R2 ;  /* 0x3400000003027823 */ /* 0x000fc60000010002 */
[----:B------:R0:W4:Y:S01]  /*19a50*/  I2F R3, R0 ;  /* 0x0000000000037306 */ /* 0x0001220000201400 */
[----:B------:R-:W-:-:S06]  /*19a60*/  FADD R41, R2, R8 ;  /* 0x0000000802297221 */ /* 0x000fcc0000000000 */
[----:B------:R-:W-:Y:S01]  /*19a70*/  @P5 IMAD.MOV.U32 R2, RZ, RZ, 0x7f800000 ;  /* 0x7f800000ff025424 */ /* 0x000fe200078e00ff */
[----:B0-----:R-:W-:-:S03]  /*19a80*/  IADD3 R0, R17, -R0, RZ ;  /* 0x8000000011007210 */ /* 0x001fc60007ffe0ff */
[----:B------:R-:W-:Y:S01]  /*19a90*/  @P5 FFMA.FTZ R41, R18, R2, +INF ;  /* 0x7f80000012295423 */ /* 0x000fe20000010002 */
[----:B------:R-:W-:Y:S01]  /*19aa0*/  FSEL R2, RZ, -23, P6 ;  /* 0xc1b80000ff027808 */ /* 0x000fe20003000000 */
[----:B------:R-:W-:-:S04]  /*19ab0*/  FADD R0, R0, -1 ;  /* 0xbf80000000007421 */ /* 0x000fc80000000000 */
[----:B----4-:R-:W-:Y:S02]  /*19ac0*/  FFMA.FTZ R3, R3, 1.1920928955078125e-07, R2 ;  /* 0x3400000003037823 */ /* 0x010fe40000010002 */
[----:B------:R-:W-:-:S04]  /*19ad0*/  FFMA.FTZ R2, R0, R7, -0.16845393180847167969 ;  /* 0xbe2c7f3000027423 */ /* 0x000fc80000010007 */
[----:B------:R-:W-:-:S04]  /*19ae0*/  FFMA.FTZ R2, R0, R2, 0.1716887056827545166 ;  /* 0x3e2fcf2a00027423 */ /* 0x000fc80000010002 */
[----:B------:R-:W-:-:S04]  /*19af0*/  FFMA.FTZ R2, R0, R2, -0.17900948226451873779 ;  /* 0xbe374e4300027423 */ /* 0x000fc80000010002 */
[----:B------:R-:W-:-:S04]  /*19b00*/  FFMA.FTZ R2, R0, R2, 0.20512372255325317383 ;  /* 0x3e520bf400027423 */ /* 0x000fc80000010002 */
[----:B------:R-:W-:-:S04]  /*19b10*/  FFMA.FTZ R2, R0, R2, -0.24046532809734344482 ;  /* 0xbe763c8b00027423 */ /* 0x000fc80000010002 */
[----:B------:R-:W-:-:S04]  /*19b20*/  FFMA.FTZ R2, R0, R2, 0.28857114911079406738 ;  /* 0x3e93bf9900027423 */ /* 0x000fc80000010002 */
[----:B------:R-:W-:-:S04]  /*19b30*/  FFMA.FTZ R2, R0, R2, -0.36067417263984680176 ;  /* 0xbeb8aa4900027423 */ /* 0x000fc80000010002 */
[----:B------:R-:W-:-:S04]  /*19b40*/  FFMA.FTZ R2, R0, R2, 0.48089820146560668945 ;  /* 0x3ef6384a00027423 */ /* 0x000fc80000010002 */
[----:B------:R-:W-:Y:S01]  /*19b50*/  FFMA.FTZ R2, R0, R2, -0.72134751081466674805 ;  /* 0xbf38aa3b00027423 */ /* 0x000fe20000010002 */
[----:B------:R-:W-:-:S03]  /*19b60*/  ISETP.GE.U32.AND P6, PT, R17, 0x7f800000, PT ;  /* 0x7f8000001100780c */ /* 0x000fc60003fc6070 */
[----:B------:R-:W-:-:S04]  /*19b70*/  FMUL R2, R0, R2 ;  /* 0x0000000200027220 */ /* 0x000fc80000400000 */
[----:B------:R-:W-:Y:S01]  /*19b80*/  FMUL R2, R0, R2 ;  /* 0x0000000200027220 */ /* 0x000fe20000400000 */
[----:B------:R-:W-:-:S03]  /*19b90*/  FSETP.GEU.AND P5, PT, R106, 1.175494350822287508e-38, PT ;  /* 0x008000006a00780b */ /* 0x000fc60003fae000 */
[----:B------:R-:W-:Y:S01]  /*19ba0*/  FFMA.FTZ R0, R0, 1.4426950216293334961, R2 ;  /* 0x3fb8aa3b00007823 */ /* 0x000fe20000010002 */
[----:B------:R-:W-:-:S03]  /*19bb0*/  FSEL R16, R16, R106, !P5 ;  /* 0x0000006a10107208 */ /* 0x000fc60006800000 */
[----:B------:R-:W-:Y:S01]  /*19bc0*/  FADD R40, R3, R0 ;  /* 0x0000000003287221 */ /* 0x000fe20000000000 */
[----:B------:R-:W-:-:S05]  /*19bd0*/  @P6 MOV R0, 0x7f800000 ;  /* 0x7f80000000006802 */ /* 0x000fca0000000f00 */
[----:B------:R-:W-:Y:S01]  /*19be0*/  @P6 FFMA.FTZ R40, R17, R0, +INF ;  /* 0x7f80000011286423 */ /* 0x000fe20000010000 */
[----:B------:R-:W-:-:S04]  /*19bf0*/  IADD3 R0, R16, -0x3f3504f3, RZ ;  /* 0xc0cafb0d10007810 */ /* 0x000fc80007ffe0ff */
[----:B------:R-:W-:-:S04]  /*19c00*/  LOP3.LUT R0, R0, 0xff800000, RZ, 0xc0, !PT ;  /* 0xff80000000007812 */ /* 0x000fc800078ec0ff */
[----:B------:R0:W4:Y:S01]  /*19c10*/  I2F R3, R0 ;  /* 0x0000000000037306 */ /* 0x0001220000201400 */
[----:B------:R-:W-:Y:S02]  /*19c20*/  FSEL R2, RZ, -23, P5 ;  /* 0xc1b80000ff027808 */ /* 0x000fe40002800000 */
[----:B0-----:R-:W-:-:S05]  /*19c30*/  IADD3 R0, R16, -R0, RZ ;  /* 0x8000000010007210 */ /* 0x001fca0007ffe0ff */
[----:B------:R-:W-:Y:S02]  /*19c40*/  FADD R0, R0, -1 ;  /* 0xbf80000000007421 */ /* 0x000fe40000000000 */
        /* <DEDUP_REMOVED lines=12> */
[----:B------:R-:W-:-:S04]  /*19d10*/  FMUL R2, R0, R2 ;  /* 0x0000000200027220 */ /* 0x000fc80000400000 */
[----:B------:R-:W-:Y:S02]  /*19d20*/  FFMA.FTZ R0, R0, 1.4426950216293334961, R2 ;  /* 0x3fb8aa3b00007823 */ /* 0x000fe40000010002 */
[----:B------:R-:W-:Y:S02]  /*19d30*/  IMAD.MOV.U32 R59, RZ, RZ, R39 ;  /* 0x000000ffff3b7224 */ /* 0x000fe400078e0027 */
[----:B------:R-:W-:Y:S02]  /*19d40*/  FADD R39, R3, R0 ;  /* 0x0000000003277221 */ /* 0x000fe40000000000 */
[----:B------:R-:W-:Y:S02]  /*19d50*/  @P5 IMAD.MOV.U32 R0, RZ, RZ, 0x7f800000 ;  /* 0x7f800000ff005424 */ /* 0x000fe400078e00ff */
[C---:B------:R-:W-:Y:S02]  /*19d60*/  FMUL R15, R105.reuse, 8388608 ;  /* 0x4b000000690f7820 */ /* 0x040fe40000400000 */
[----:B------:R-:W-:Y:S01]  /*19d70*/  @P5 FFMA.FTZ R39, R16, R0, +INF ;  /* 0x7f80000010275423 */ /* 0x000fe20000010000 */
[----:B------:R-:W-:-:S04]  /*19d80*/  FSETP.GEU.AND P5, PT, R105, 1.175494350822287508e-38, PT ;  /* 0x008000006900780b */ /* 0x000fc80003fae000 */
[----:B------:R-:W-:-:S04]  /*19d90*/  FSEL R15, R15, R105, !P5 ;  /* 0x000000690f0f7208 */ /* 0x000fc80006800000 */
        /* <DEDUP_REMOVED lines=19> */
[----:B------:R-:W-:-:S03]  /*19ed0*/  MOV R61, R38 ;  /* 0x00000026003d7202 */ /* 0x000fc60000000f00 */
[----:B------:R-:W-:-:S04]  /*19ee0*/  FFMA.FTZ R0, R0, 1.4426950216293334961, R2 ;  /* 0x3fb8aa3b00007823 */ /* 0x000fc80000010002 */
[----:B------:R-:W-:Y:S02]  /*19ef0*/  FADD R38, R3, R0 ;  /* 0x0000000003267221 */ /* 0x000fe40000000000 */
[----:B------:R-:W-:Y:S02]  /*19f00*/  @P5 IMAD.MOV.U32 R0, RZ, RZ, 0x7f800000 ;  /* 0x7f800000ff005424 */ /* 0x000fe400078e00ff */
[C---:B--2---:R-:W-:Y:S02]  /*19f10*/  FMUL R14, R104.reuse, 8388608 ;  /* 0x4b000000680e7820 */ /* 0x044fe40000400000 */
[----:B------:R-:W-:Y:S01]  /*19f20*/  @P5 FFMA.FTZ R38, R15, R0, +INF ;  /* 0x7f8000000f265423 */ /* 0x000fe20000010000 */
[----:B------:R-:W-:-:S04]  /*19f30*/  FSETP.GEU.AND P5, PT, R104, 1.175494350822287508e-38, PT ;  /* 0x008000006800780b */ /* 0x000fc80003fae000 */
[----:B------:R-:W-:-:S04]  /*19f40*/  FSEL R14, R14, R104, !P5 ;  /* 0x000000680e0e7208 */ /* 0x000fc80006800000 */
[----:B------:R-:W-:-:S04]  /*19f50*/  IADD3 R0, R14, -0x3f3504f3, RZ ;  /* 0xc0cafb0d0e007810 */ /* 0x000fc80007ffe0ff */
[----:B------:R-:W-:-:S04]  /*19f60*/  LOP3.LUT R0, R0, 0xff800000, RZ, 0xc0, !PT ;  /* 0xff80000000007812 */ /* 0x000fc800078ec0ff */
[----:B------:R0:W2:Y:S01]  /*19f70*/  I2F R2, R0 ;  /* 0x0000000000027306 */ /* 0x0000a20000201400 */
[----:B------:R-:W-:Y:S02]  /*19f80*/  FSEL R3, RZ, -23, P5 ;  /* 0xc1b80000ff037808 */ /* 0x000fe40002800000 */
[----:B0-----:R-:W-:-:S05]  /*19f90*/  IADD3 R0, R14, -R0, RZ ;  /* 0x800000000e007210 */ /* 0x001fca0007ffe0ff */
[----:B------:R-:W-:Y:S02]  /*19fa0*/  FADD R0, R0, -1 ;  /* 0xbf80000000007421 */ /* 0x000fe40000000000 */
[----:B--2---:R-:W-:Y:S02]  /*19fb0*/  FFMA.FTZ R3, R2, 1.1920928955078125e-07, R3 ;  /* 0x3400000002037823 */ /* 0x004fe40000010003 */
        /* <DEDUP_REMOVED lines=13> */
[----:B------:R-:W-:Y:S01]  /*1a090*/  FFMA.FTZ R0, R0, 1.4426950216293334961, R2 ;  /* 0x3fb8aa3b00007823 */ /* 0x000fe20000010002 */
[----:B------:R-:W-:Y:S01]  /*1a0a0*/  MOV R60, R59 ;  /* 0x0000003b003c7202 */ /* 0x000fe20000000f00 */
[----:B------:R-:W-:Y:S02]  /*1a0b0*/  IMAD.MOV.U32 R59, RZ, RZ, R37 ;  /* 0x000000ffff3b7224 */ /* 0x000fe400078e0025 */
[----:B------:R-:W-:Y:S01]  /*1a0c0*/  FADD R37, R3, R0 ;  /* 0x0000000003257221 */ /* 0x000fe20000000000 */
[----:B------:R-:W-:Y:S01]  /*1a0d0*/  @P5 MOV R0, 0x7f800000 ;  /* 0x7f80000000005802 */ /* 0x000fe20000000f00 */
[----:B---3--:R-:W-:-:S04]  /*1a0e0*/  FMUL R13, R103, 8388608 ;  /* 0x4b000000670d7820 */ /* 0x008fc80000400000 */
        /* <DEDUP_REMOVED lines=24> */
[----:B------:R-:W-:Y:S01]  /*1a270*/  FADD R35, R3, R0 ;  /* 0x0000000003237221 */ /* 0x000fe20000000000 */
[----:B------:R-:W-:Y:S01]  /*1a280*/  @P5 MOV R0, 0x7f800000 ;  /* 0x7f80000000005802 */ /* 0x000fe20000000f00 */
[----:B------:R-:W-:-:S04]  /*1a290*/  FMUL R92, R102, 8388608 ;  /* 0x4b000000665c7820 */ /* 0x000fc80000400000 */
[----:B------:R-:W-:Y:S01]  /*1a2a0*/  @P5 FFMA.FTZ R35, R13, R0, +INF ;  /* 0x7f8000000d235423 */ /* 0x000fe20000010000 */
[----:B------:R-:W-:-:S04]  /*1a2b0*/  FSETP.GEU.AND P5, PT, R102, 1.175494350822287508e-38, PT ;  /* 0x008000006600780b */ /* 0x000fc80003fae000 */
[----:B------:R-:W-:-:S04]  /*1a2c0*/  FSEL R92, R92, R102, !P5 ;  /* 0x000000665c5c7208 */ /* 0x000fc80006800000 */
[----:B------:R-:W-:-:S04]  /*1a2d0*/  IADD3 R0, R92, -0x3f3504f3, RZ ;  /* 0xc0cafb0d5c007810 */ /* 0x000fc80007ffe0ff */
[----:B------:R-:W-:-:S04]  /*1a2e0*/  LOP3.LUT R0, R0, 0xff800000, RZ, 0xc0, !PT ;  /* 0xff80000000007812 */ /* 0x000fc800078ec0ff */
[----:B------:R0:W2:Y:S01]  /*1a2f0*/  I2F R2, R0 ;  /* 0x0000000000027306 */ /* 0x0000a20000201400 */
[----:B------:R-:W-:Y:S01]  /*1a300*/  FSEL R3, RZ, -23, P5 ;  /* 0xc1b80000ff037808 */ /* 0x000fe20002800000 */
[----:B0-----:R-:W-:-:S04]  /*1a310*/  IMAD.IADD R0, R92, 0x1, -R0 ;  /* 0x000000015c007824 */ /* 0x001fc800078e0a00 */
        /* <DEDUP_REMOVED lines=14> */
[----:B------:R-:W-:-:S04]  /*1a400*/  FFMA.FTZ R0, R0, 1.4426950216293334961, R2 ;  /* 0x3fb8aa3b00007823 */ /* 0x000fc80000010002 */
        /* <DEDUP_REMOVED lines=25> */
[----:B------:R-:W-:Y:S01]  /*1a5a0*/  FFMA.FTZ R0, R0, 1.4426950216293334961, R2 ;  /* 0x3fb8aa3b00007823 */ /* 0x000fe20000010002 */
[----:B------:R-:W-:-:S03]  /*1a5b0*/  MOV R100, R63 ;  /* 0x0000003f00647202 */ /* 0x000fc60000000f00 */
        /* <DEDUP_REMOVED lines=26> */
[----:B-1----:R-:W-:Y:S01]  /*1a760*/  FADD R6, R3, R0 ;  /* 0x0000000003067221 */ /* 0x002fe20000000000 */
[----:B------:R-:W-:Y:S01]  /*1a770*/  MOV R3, R62 ;  /* 0x0000003e00037202 */ /* 0x000fe20000000f00 */
[----:B------:R-:W-:-:S04]  /*1a780*/  @P5 IMAD.MOV.U32 R0, RZ, RZ, 0x7f800000 ;  /* 0x7f800000ff005424 */ /* 0x000fc800078e00ff */
[----:B------:R-:W-:Y:S01]  /*1a790*/  @P5 FFMA.FTZ R6, R12, R0, +INF ;  /* 0x7f8000000c065423 */ /* 0x000fe20000010000 */
[C---:B------:R-:W-:Y:S01]  /*1a7a0*/  FSETP.GEU.AND P5, PT, R3.reuse, 1.175494350822287508e-38, PT ;  /* 0x008000000300780b */ /* 0x040fe20003fae000 */
[----:B------:R-:W-:-:S05]  /*1a7b0*/  FMUL R4, R3, 8388608 ;  /* 0x4b00000003047820 */ /* 0x000fca0000400000 */
[----:B------:R-:W-:-:S04]  /*1a7c0*/  FSEL R4, R4, R3, !P5 ;  /* 0x0000000304047208 */ /* 0x000fc80006800000 */
[----:B------:R-:W-:-:S04]  /*1a7d0*/  IADD3 R0, R4, -0x3f3504f3, RZ ;  /* 0xc0cafb0d04007810 */ /* 0x000fc80007ffe0ff */
[----:B------:R-:W-:-:S04]  /*1a7e0*/  LOP3.LUT R0, R0, 0xff800000, RZ, 0xc0, !PT ;  /* 0xff80000000007812 */ /* 0x000fc800078ec0ff */
[----:B------:R0:W1:Y:S01]  /*1a7f0*/  I2F R2, R0 ;  /* 0x0000000000027306 */ /* 0x0000620000201400 */
[----:B------:R-:W-:Y:S02]  /*1a800*/  FSEL R5, RZ, -23, P5 ;  /* 0xc1b80000ff057808 */ /* 0x000fe40002800000 */
[----:B0-----:R-:W-:-:S05]  /*1a810*/  IADD3 R0, R4, -R0, RZ ;  /* 0x8000000004007210 */ /* 0x001fca0007ffe0ff */
[----:B------:R-:W-:Y:S02]  /*1a820*/  FADD R0, R0, -1 ;  /* 0xbf80000000007421 */ /* 0x000fe40000000000 */
[----:B-1----:R-:W-:Y:S02]  /*1a830*/  FFMA.FTZ R5, R2, 1.1920928955078125e-07, R5 ;  /* 0x3400000002057823 */ /* 0x002fe40000010005 */
        /* <DEDUP_REMOVED lines=11> */
[C---:B------:R-:W-:Y:S01]  /*1a8f0*/  FMUL R2, R0.reuse, R2 ;  /* 0x0000000200027220 */ /* 0x040fe20000400000 */
[----:B------:R0:W-:Y:S03]  /*1a900*/  STL [R1+0x8b4], R6 ;  /* 0x0008b40601007387 */ /* 0x0001e60000100800 */
[----:B------:R-:W-:-:S04]  /*1a910*/  FFMA.FTZ R0, R0, 1.4426950216293334961, R2 ;  /* 0x3fb8aa3b00007823 */ /* 0x000fc80000010002 */
[----:B0-----:R-:W-:Y:S01]  /*1a920*/  FADD R6, R5, R0 ;  /* 0x0000000005067221 */ /* 0x001fe20000000000 */
        /* <DEDUP_REMOVED lines=27> */
[----:B0-----:R-:W-:Y:S02]  /*1aae0*/  FADD R6, R8, R0 ;  /* 0x0000000008067221 */ /* 0x001fe40000000000 */
[----:B------:R-:W-:-:S04]  /*1aaf0*/  @P5 IMAD.MOV.U32 R0, RZ, RZ, 0x7f800000 ;  /* 0x7f800000ff005424 */ /* 0x000fc800078e00ff */
[----:B------:R-:W-:-:S05]  /*1ab00*/  @P5 FFMA.FTZ R6, R11, R0, +INF ;  /* 0x7f8000000b065423 */ /* 0x000fca0000010000 */
[----:B------:R0:W-:Y:S04]  /*1ab10*/  STL [R1+0x56c], R6 ;  /* 0x00056c0601007387 */ /* 0x0001e80000100800 */
[----:B------:R-:W2:Y:S01]  /*1ab20*/  LDL.LU R105, [R1+0x128] ;  /* 0x0001280001697983 */ /* 0x000ea20000300800 */
[----:B------:R-:W-:-:S04]  /*1ab30*/  MOV R8, R60 ;  /* 0x0000003c00087202 */ /* 0x000fc80000000f00 */
[C---:B------:R-:W-:Y:S01]  /*1ab40*/  FSETP.GEU.AND P5, PT, R8.reuse, 1.175494350822287508e-38, PT ;  /* 0x008000000800780b */ /* 0x040fe20003fae000 */
[----:B------:R-:W-:-:S05]  /*1ab50*/  FMUL R2, R8, 8388608 ;  /* 0x4b00000008027820 */ /* 0x000fca0000400000 */
[----:B------:R-:W-:-:S04]  /*1ab60*/  FSEL R2, R2, R8, !P5 ;  /* 0x0000000802027208 */ /* 0x000fc80006800000 */
[----:B------:R-:W-:-:S04]  /*1ab70*/  IADD3 R0, R2, -0x3f3504f3, RZ ;  /* 0xc0cafb0d02007810 */ /* 0x000fc80007ffe0ff */
[----:B------:R-:W-:-:S04]  /*1ab80*/  LOP3.LUT R0, R0, 0xff800000, RZ, 0xc0, !PT ;  /* 0xff80000000007812 */ /* 0x000fc800078ec0ff */
[----:B------:R1:W3:Y:S01]  /*1ab90*/  I2F R9, R0 ;  /* 0x0000000000097306 */ /* 0x0002e20000201400 */
[----:B------:R-:W-:Y:S02]  /*1aba0*/  FSEL R10, RZ, -23, P5 ;  /* 0xc1b80000ff0a7808 */ /* 0x000fe40002800000 */
[----:B-1----:R-:W-:-:S05]  /*1abb0*/  IADD3 R0, R2, -R0, RZ ;  /* 0x8000000002007210 */ /* 0x002fca0007ffe0ff */
[----:B------:R-:W-:Y:S02]  /*1abc0*/  FADD R0, R0, -1 ;  /* 0xbf80000000007421 */ /* 0x000fe40000000000 */
[----:B---3--:R-:W-:Y:S02]  /*1abd0*/  FFMA.FTZ R10, R9, 1.1920928955078125e-07, R10 ;  /* 0x34000000090a7823 */ /* 0x008fe4000001000a */
        /* <DEDUP_REMOVED lines=14> */
[----:B0-----:R-:W-:Y:S02]  /*1acc0*/  FADD R6, R10, R0 ;  /* 0x000000000a067221 */ /* 0x001fe40000000000 */
        /* <DEDUP_REMOVED lines=25> */
[----:B------:R-:W-:Y:S01]  /*1ae60*/  FFMA.FTZ R0, R0, 1.4426950216293334961, R10 ;  /* 0x3fb8aa3b00007823 */ /* 0x000fe2000001000a */
[----:B------:R-:W-:-:S03]  /*1ae70*/  MOV R10, R59 ;  /* 0x0000003b000a7202 */ /* 0x000fc60000000f00 */
[----:B0-----:R-:W-:Y:S02]  /*1ae80*/  FADD R6, R36, R0 ;  /* 0x0000000024067221 */ /* 0x001fe40000000000 */
[----:B------:R-:W-:-:S04]  /*1ae90*/  @P5 IMAD.MOV.U32 R0, RZ, RZ, 0x7f800000 ;  /* 0x7f800000ff005424 */ /* 0x000fc800078e00ff */
[----:B------:R-:W-:Y:S01]  /*1aea0*/  @P5 FFMA.FTZ R6, R60, R0, +INF ;  /* 0x7f8000003c065423 */ /* 0x000fe20000010000 */
[C---:B------:R-:W-:Y:S01]  /*1aeb0*/  FSETP.GEU.AND P5, PT, R10.reuse, 1.175494350822287508e-38, PT ;  /* 0x008000000a00780b */ /* 0x040fe20003fae000 */
[----:B------:R-:W-:Y:S01]  /*1aec0*/  FMUL R0, R10, 8388608 ;  /* 0x4b0000000a007820 */ /* 0x000fe20000400000 */
[----:B------:R-:W-:Y:S04]  /*1aed0*/  STL [R1+0x4d0], R60 ;  /* 0x0004d03c01007387 */ /* 0x000fe80000100800 */
[----:B------:R0:W-:Y:S01]  /*1aee0*/  STL [R1+0x560], R6 ;  /* 0x0005600601007387 */ /* 0x0001e20000100800 */
[----:B------:R-:W-:Y:S02]  /*1aef0*/  FSETP.NEU.AND P6, PT, R12, RZ, PT ;  /* 0x000000ff0c00720b */ /* 0x000fe40003fcd000 */
[----:B0-----:R-:W-:-:S04]  /*1af00*/  FSEL R6, R0, R10, !P5 ;  /* 0x0000000a00067208 */ /* 0x001fc80006800000 */
[----:B------:R-:W-:Y:S02]  /*1af10*/  IADD3 R0, R6, -0x3f3504f3, RZ ;  /* 0xc0cafb0d06007810 */ /* 0x000fe40007ffe0ff */
[----:B------:R-:W-:Y:S02]  /*1af20*/  FSEL R12, RZ, -23, P5 ;  /* 0xc1b80000ff0c7808 */ /* 0x000fe40002800000 */
[----:B------:R-:W-:Y:S02]  /*1af30*/  LOP3.LUT R0, R0, 0xff800000, RZ, 0xc0, !PT ;  /* 0xff80000000007812 */ /* 0x000fe400078ec0ff */
[----:B------:R-:W-:Y:S02]  /*1af40*/  FSETP.NEU.AND P5, PT, R4, RZ, PT ;  /* 0x000000ff0400720b */ /* 0x000fe40003fad000 */
[----:B------:R0:W1:Y:S02]  /*1af50*/  I2F R4, R0 ;  /* 0x0000000000047306 */ /* 0x0000640000201400 */
[----:B0-----:R-:W-:-:S05]  /*1af60*/  IADD3 R0, R6, -R0, RZ ;  /* 0x8000000006007210 */ /* 0x001fca0007ffe0ff */
[----:B------:R-:W-:Y:S02]  /*1af70*/  FADD R0, R0, -1 ;  /* 0xbf80000000007421 */ /* 0x000fe40000000000 */
[----:B-1----:R-:W-:Y:S02]  /*1af80*/  FFMA.FTZ R36, R4, 1.1920928955078125e-07, R12 ;  /* 0x3400000004247823 */ /* 0x002fe4000001000c */
[----:B------:R-:W-:-:S04]  /*1af90*/  FFMA.FTZ R4, R0, R7, -0.16845393180847167969 ;  /* 0xbe2c7f3000047423 */ /* 0x000fc80000010007 */
[----:B------:R-:W-:-:S04]  /*1afa0*/  FFMA.FTZ R4, R0, R4, 0.1716887056827545166 ;  /* 0x3e2fcf2a00047423 */ /* 0x000fc80000010004 */
[----:B------:R-:W-:-:S04]  /*1afb0*/  FFMA.FTZ R4, R0, R4, -0.17900948226451873779 ;  /* 0xbe374e4300047423 */ /* 0x000fc80000010004 */
[----:B------:R-:W-:-:S04]  /*1afc0*/  FFMA.FTZ R4, R0, R4, 0.20512372255325317383 ;  /* 0x3e520bf400047423 */ /* 0x000fc80000010004 */
[C---:B------:R-:W-:Y:S01]  /*1afd0*/  FFMA.FTZ R4, R0.reuse, R4, -0.24046532809734344482 ;  /* 0xbe763c8b00047423 */ /* 0x040fe20000010004 */
[----:B------:R0:W-:Y:S03]  /*1afe0*/  STL [R1+0x4c8], R6 ;  /* 0x0004c80601007387 */ /* 0x0001e60000100800 */
[C---:B------:R-:W-:Y:S01]  /*1aff0*/  FFMA.FTZ R4, R0.reuse, R4, 0.28857114911079406738 ;  /* 0x3e93bf9900047423 */ /* 0x040fe20000010004 */
[----:B------:R-:W1:Y:S03]  /*1b000*/  S2R R59, SR_TID.X ;  /* 0x00000000003b7919 */ /* 0x000e660000002100 */
[C---:B------:R-:W-:Y:S01]  /*1b010*/  FFMA.FTZ R4, R0.reuse, R4, -0.36067417263984680176 ;  /* 0xbeb8aa4900047423 */ /* 0x040fe20000010004 */
[----:B0-----:R-:W0:Y:S03]  /*1b020*/  S2R R6, SR_TID.X ;  /* 0x0000000000067919 */ /* 0x001e260000002100 */
[----:B------:R-:W-:-:S04]  /*1b030*/  FFMA.FTZ R4, R0, R4, 0.48089820146560668945 ;  /* 0x3ef6384a00047423 */ /* 0x000fc80000010004 */
[----:B------:R-:W-:-:S04]  /*1b040*/  FFMA.FTZ R4, R0, R4, -0.72134751081466674805 ;  /* 0xbf38aa3b00047423 */ /* 0x000fc80000010004 */
[----:B------:R-:W-:-:S04]  /*1b050*/  FMUL R4, R0, R4 ;  /* 0x0000000400047220 */ /* 0x000fc80000400000 */
[----:B------:R-:W-:-:S04]  /*1b060*/  FMUL R4, R0, R4 ;  /* 0x0000000400047220 */ /* 0x000fc80000400000 */
[----:B------:R-:W-:Y:S01]  /*1b070*/  FFMA.FTZ R12, R0, 1.4426950216293334961, R4 ;  /* 0x3fb8aa3b000c7823 */ /* 0x000fe20000010004 */
[----:B-1----:R-:W-:Y:S01]  /*1b080*/  LOP3.LUT R7, R59, 0xf, RZ, 0xc0, !PT ;  /* 0x0000000f3b077812 */ /* 0x002fe200078ec0ff */
[----:B0-----:R-:W-:-:S05]  /*1b090*/  IMAD.SHL.U32 R4, R6, 0x80, RZ ;  /* 0x0000008006047824 */ /* 0x001fca00078e00ff */
[----:B------:R-:W-:Y:S02]  /*1b0a0*/  LOP3.LUT R4, R4, 0xf000, RZ, 0xc0, !PT ;  /* 0x0000f00004047812 */ /* 0x000fe400078ec0ff */
[----:B------:R-:W-:Y:S02]  /*1b0b0*/  SHF.R.S32.HI R60, RZ, 0x4, R6 ;  /* 0x00000004ff3c7819 */ /* 0x000fe40000011406 */
[----:B------:R-:W-:Y:S02]  /*1b0c0*/  LEA R4, R7, R4, 0x3 ;  /* 0x0000000407047211 */ /* 0x000fe400078e18ff */
[----:B------:R-:W-:Y:S02]  /*1b0d0*/  LOP3.LUT R7, R6, 0xff, RZ, 0xc0, !PT ;  /* 0x000000ff06077812 */ /* 0x000fe400078ec0ff */
[----:B------:R-:W0:Y:S04]  /*1b0e0*/  S2R R6, SR_CTAID.X ;  /* 0x0000000000067919 */ /* 0x000e280000002500 */
[----:B------:R-:W1:Y:S01]  /*1b0f0*/  S2R R59, SR_CTAID.Y ;  /* 0x00000000003b7919 */ /* 0x000e620000002600 */
[----:B--2---:R-:W-:-:S04]  /*1b100*/  LOP3.LUT R105, R105, 0xffffffef, RZ, 0xc0, !PT ;  /* 0xffffffef69697812 */ /* 0x004fc800078ec0ff */
[----:B------:R-:W-:Y:S02]  /*1b110*/  @P6 LOP3.LUT R105, R105, 0x10, RZ, 0xfc, !PT ;  /* 0x0000001069696812 */ /* 0x000fe400078efcff */
[----:B------:R-:W-:Y:S02]  /*1b120*/  FSETP.NEU.AND P6, PT, R11, RZ, PT ;  /* 0x000000ff0b00720b */ /* 0x000fe40003fcd000 */
[----:B------:R-:W-:Y:S02]  /*1b130*/  LOP3.LUT R105, R105, 0xfffffffd, RZ, 0xc0, !PT ;  /* 0xfffffffd69697812 */ /* 0x000fe400078ec0ff */
[----:B------:R-:W-:Y:S02]  /*1b140*/  SGXT R60, R60, 0x1 ;  /* 0x000000013c3c781a */ /* 0x000fe40000000200 */
[----:B------:R-:W-:Y:S02]  /*1b150*/  @P5 LOP3.LUT R105, R105, 0x2, RZ, 0xfc, !PT ;  /* 0x0000000269695812 */ /* 0x000fe400078efcff */
[----:B------:R-:W-:-:S02]  /*1b160*/  FSETP.NEU.AND P5, PT, R2, RZ, PT ;  /* 0x000000ff0200720b */ /* 0x000fc40003fad000 */
[----:B------:R-:W-:Y:S02]  /*1b170*/  LOP3.LUT R105, R105, 0xfffffffb, RZ, 0xc0, !PT ;  /* 0xfffffffb69697812 */ /* 0x000fe400078ec0ff */
[----:B0-----:R-:W-:Y:S02]  /*1b180*/  LEA R6, R6, R7, 0x8 ;  /* 0x0000000706067211 */ /* 0x001fe400078e40ff */
[----:B------:R-:W-:Y:S01]  /*1b190*/  LOP3.LUT R4, R4, 0x10008, R60, 0x78, !PT ;  /* 0x0001000804047812 */ /* 0x000fe200078e783c */
[----:B-1----:R-:W-:Y:S01]  /*1b1a0*/  IMAD R60, R59, c[0x0][0x1c0], RZ ;  /* 0x000070003b3c7a24 */ /* 0x002fe200078e02ff */
[----:B------:R-:W-:Y:S01]  /*1b1b0*/  @P6 LOP3.LUT R105, R105, 0x4, RZ, 0xfc, !PT ;  /* 0x0000000469696812 */ /* 0x000fe200078efcff */
[----:B------:R-:W-:Y:S02]  /*1b1c0*/  IMAD R59, R6, c[0x0][0x1c4], RZ ;  /* 0x00007100063b7a24 */ /* 0x000fe400078e02ff */
[----:B------:R-:W-:Y:S01]  /*1b1d0*/  IMAD.SHL.U32 R11, R60, 0x2, RZ ;  /* 0x000000023c0b7824 */ /* 0x000fe200078e00ff */
[----:B------:R-:W-:-:S02]  /*1b1e0*/  LOP3.LUT R105, R105, 0xfffffff7, RZ, 0xc0, !PT ;  /* 0xfffffff769697812 */ /* 0x000fc400078ec0ff */
[----:B------:R-:W-:Y:S01]  /*1b1f0*/  SHF.L.U32 R0, R59, 0x1, RZ ;  /* 0x000000013b007819 */ /* 0x000fe200000006ff */
[----:B------:R-:W-:Y:S01]  /*1b200*/  IMAD.HI R60, R60, 0x2, RZ ;  /* 0x000000023c3c7827 */ /* 0x000fe200078e02ff */
[----:B------:R-:W-:Y:S02]  /*1b210*/  @P5 LOP3.LUT R105, R105, 0x8, RZ, 0xfc, !PT ;  /* 0x0000000869695812 */ /* 0x000fe400078efcff */
[----:B------:R-:W-:Y:S01]  /*1b220*/  IADD3 R0, P5, P6, R0, c[0x0][0x178], R11 ;  /* 0x00005e0000007a10 */ /* 0x000fe20007ebe00b */
[----:B------:R-:W-:Y:S01]  /*1b230*/  IMAD.HI R2, R59, 0x2, RZ ;  /* 0x000000023b027827 */ /* 0x000fe200078e02ff */
[----:B------:R0:W-:Y:S04]  /*1b240*/  STL [R1+0x968], R4 ;  /* 0x0009680401007387 */ /* 0x0001e80000100800 */
[----:B------:R-:W-:Y:S01]  /*1b250*/  IADD3.X R2, R2, c[0x0][0x17c], R60, P5, P6 ;  /* 0x00005f0002027a10 */ /* 0x000fe20002fec43c */
[----:B------:R1:W-:Y:S04]  /*1b260*/  STL [R1+0x92c], R0 ;  /* 0x00092c0001007387 */ /* 0x0003e80000100800 */
[----:B------:R-:W-:Y:S01]  /*1b270*/  STL [R1+0x128], R105 ;  /* 0x0001286901007387 */ /* 0x000fe20000100800 */
[----:B0-----:R-:W-:-:S03]  /*1b280*/  FSEL R4, R58, -INF , P4 ;  /* 0xff8000003a047808 */ /* 0x001fc60002000000 */
[----:B------:R0:W-:Y:S01]  /*1b290*/  STL [R1+0x924], R2 ;  /* 0x0009240201007387 */ /* 0x0001e20000100800 */
[----:B-1----:R-:W-:-:S03]  /*1b2a0*/  FSEL R0, R56, -INF , P0 ;  /* 0xff80000038007808 */ /* 0x002fc60000000000 */
[----:B------:R1:W-:Y:S01]  /*1b2b0*/  STL [R1+0x5c8], R4 ;  /* 0x0005c80401007387 */ /* 0x0003e20000100800 */
[----:B0-----:R-:W-:Y:S02]  /*1b2c0*/  FSEL R2, R57, -INF , P1 ;  /* 0xff80000039027808 */ /* 0x001fe40000800000 */
[----:B------:R-:W-:-:S03]  /*1b2d0*/  FSETP.NEU.AND P5, PT, R34, RZ, PT ;  /* 0x000000ff2200720b */ /* 0x000fc60003fad000 */
[----:B------:R-:W-:Y:S01]  /*1b2e0*/  STL [R1+0x5cc], R2 ;  /* 0x0005cc0201007387 */ /* 0x000fe20000100800 */
[----:B------:R-:W-:-:S03]  /*1b2f0*/  FSETP.NEU.AND P6, PT, R33, RZ, PT ;  /* 0x000000ff2100720b */ /* 0x000fc60003fcd000 */
[----:B------:R0:W-:Y:S01]  /*1b300*/  STL [R1+0x5d0], R0 ;  /* 0x0005d00001007387 */ /* 0x0001e20000100800 */
[----:B-1----:R-:W-:Y:S02]  /*1b310*/  FSEL R4, R54, -INF , P2 ;  /* 0xff80000036047808 */ /* 0x002fe40001000000 */
[----:B0-----:R-:W-:Y:S02]  /*1b320*/  FSEL R0, R55, -INF , P3 ;  /* 0xff80000037007808 */ /* 0x001fe40001800000 */
[----:B------:R-:W-:-:S03]  /*1b330*/  FSEL R2, R53, -INF , P5 ;  /* 0xff80000035027808 */ /* 0x000fc60002800000 */
[----:B------:R0:W-:Y:S01]  /*1b340*/  STL [R1+0x5b8], R0 ;  /* 0x0005b80001007387 */ /* 0x0001e20000100800 */
[----:B------:R-:W-:-:S03]  /*1b350*/  FSETP.NEU.AND P1, PT, R32, RZ, PT ;  /* 0x000000ff2000720b */ /* 0x000fc60003f2d000 */
[----:B------:R1:W-:Y:S01]  /*1b360*/  STL [R1+0x5bc], R4 ;  /* 0x0005bc0401007387 */ /* 0x0003e20000100800 */
[----:B0-----:R-:W-:-:S03]  /*1b370*/  FSEL R0, R52, -INF , P6 ;  /* 0xff80000034007808 */ /* 0x001fc60003000000 */
[----:B------:R-:W-:Y:S01]  /*1b380*/  STL [R1+0x5c0], R2 ;  /* 0x0005c00201007387 */ /* 0x000fe20000100800 */
[----:B------:R-:W-:-:S03]  /*1b390*/  FSETP.NEU.AND P4, PT, R31, RZ, PT ;  /* 0x000000ff1f00720b */ /* 0x000fc60003f8d000 */
[----:B------:R0:W-:Y:S01]  /*1b3a0*/  STL [R1+0x5c4], R0 ;  /* 0x0005c40001007387 */ /* 0x0001e20000100800 */
[----:B------:R-:W-:Y:S02]  /*1b3b0*/  FSETP.NEU.AND P5, PT, R30, RZ, PT ;  /* 0x000000ff1e00720b */ /* 0x000fe40003fad000 */
[----:B------:R-:W-:Y:S02]  /*1b3c0*/  FSETP.NEU.AND P6, PT, R29, RZ, PT ;  /* 0x000000ff1d00720b */ /* 0x000fe40003fcd000 */
        /* <DEDUP_REMOVED lines=18> */
[----:B------:R-:W-:Y:S02]  /*1b4f0*/  FSETP.NEU.AND P4, PT, R19, RZ, PT ;  /* 0x000000ff1300720b */ /* 0x000fe40003f8d000 */
[----:B0-----:R-:W-:Y:S01]  /*1b500*/  FSEL R0, R44, -INF , P6 ;  /* 0xff8000002c007808 */ /* 0x001fe20003000000 */
[----:B------:R0:W-:Y:S01]  /*1b510*/  STL [R1+0x5a0], R2 ;  /* 0x0005a00201007387 */ /* 0x0001e20000100800 */
[----:B------:R-:W-:-:S03]  /*1b520*/  FSETP.NEU.AND P5, PT, R18, RZ, PT ;  /* 0x000000ff1200720b */ /* 0x000fc60003fad000 */
[----:B------:R2:W-:Y:S01]  /*1b530*/  STL [R1+0x5a4], R0 ;  /* 0x0005a40001007387 */ /* 0x0005e20000100800 */
[----:B------:R-:W-:Y:S02]  /*1b540*/  FSETP.NEU.AND P6, PT, R17, RZ, PT ;  /* 0x000000ff1100720b */ /* 0x000fe40003fcd000 */
[----:B-1----:R-:W-:Y:S02]  /*1b550*/  FSEL R4, R42, -INF , P4 ;  /* 0xff8000002a047808 */ /* 0x002fe40002000000 */
[----:B0-----:R-:W-:Y:S02]  /*1b560*/  FSEL R2, R41, -INF , P5 ;  /* 0xff80000029027808 */ /* 0x001fe40002800000 */
[----:B--2---:R-:W-:Y:S02]  /*1b570*/  FSEL R0, R43, -INF , P1 ;  /* 0xff8000002b007808 */ /* 0x004fe40000800000 */
[----:B------:R-:W-:Y:S02]  /*1b580*/  FSETP.NEU.AND P1, PT, R16, RZ, PT ;  /* 0x000000ff1000720b */ /* 0x000fe40003f2d000 */
[----:B------:R-:W-:Y:S01]  /*1b590*/  FSETP.NEU.AND P4, PT, R15, RZ, PT ;  /* 0x000000ff0f00720b */ /* 0x000fe20003f8d000 */
[----:B------:R0:W-:Y:S01]  /*1b5a0*/  STL [R1+0x588], R0 ;  /* 0x0005880001007387 */ /* 0x0001e20000100800 */
[----:B------:R-:W-:-:S03]  /*1b5b0*/  FSETP.NEU.AND P5, PT, R14, RZ, PT ;  /* 0x000000ff0e00720b */ /* 0x000fc60003fad000 */
[----:B------:R1:W-:Y:S01]  /*1b5c0*/  STL [R1+0x58c], R4 ;  /* 0x00058c0401007387 */ /* 0x0003e20000100800 */
[----:B0-----:R-:W-:Y:S02]  /*1b5d0*/  FSEL R0, R40, -INF , P6 ;  /* 0xff80000028007808 */ /* 0x001fe40003000000 */
[----:B------:R-:W-:Y:S01]  /*1b5e0*/  FSETP.NEU.AND P6, PT, R13, RZ, PT ;  /* 0x000000ff0d00720b */ /* 0x000fe20003fcd000 */
[----:B------:R0:W-:Y:S01]  /*1b5f0*/  STL [R1+0x590], R2 ;  /* 0x0005900201007387 */ /* 0x0001e20000100800 */
[----:B-1----:R-:W-:Y:S02]  /*1b600*/  FSEL R4, R39, -INF , P1 ;  /* 0xff80000027047808 */ /* 0x002fe40000800000 */
[----:B------:R-:W-:Y:S01]  /*1b610*/  FSEL R125, R35, -INF , P6 ;  /* 0xff800000237d7808 */ /* 0x000fe20003000000 */
[----:B------:R1:W-:Y:S01]  /*1b620*/  STL [R1+0x594], R0 ;  /* 0x0005940001007387 */ /* 0x0003e20000100800 */
[----:B0-----:R-:W-:-:S03]  /*1b630*/  FSEL R2, R38, -INF , P4 ;  /* 0xff80000026027808 */ /* 0x001fc60002000000 */
[----:B------:R-:W-:Y:S01]  /*1b640*/  STL [R1+0x580], R4 ;  /* 0x0005800401007387 */ /* 0x000fe20000100800 */
[----:B-1----:R-:W-:-:S03]  /*1b650*/  FSEL R0, R37, -INF , P5 ;  /* 0xff80000025007808 */ /* 0x002fc60002800000 */
[----:B------:R-:W-:Y:S04]  /*1b660*/  STL [R1+0x584], R2 ;  /* 0x0005840201007387 */ /* 0x000fe80000100800 */
[----:B------:R-:W-:Y:S04]  /*1b670*/  STL [R1+0x6bc], R125 ;  /* 0x0006bc7d01007387 */ /* 0x000fe80000100800 */
[----:B------:R-:W-:Y:S04]  /*1b680*/  STL [R1+0x57c], R0 ;  /* 0x00057c0001007387 */ /* 0x000fe80000100800 */
[----:B------:R0:W-:Y:S04]  /*1b690*/  STL [R1+0x878], R125 ;  /* 0x0008787d01007387 */ /* 0x0001e80000100800 */
[----:B0-----:R-:W2:Y:S01]  /*1b6a0*/  LDL.LU R125, [R1+0x4c8] ;  /* 0x0004c800017d7983 */ /* 0x001ea20000300800 */
[----:B------:R-:W-:Y:S01]  /*1b6b0*/  FADD R0, R36, R12 ;  /* 0x0000000c24007221 */ /* 0x000fe20000000000 */
[----:B--2---:R-:W-:-:S02]  /*1b6c0*/  ISETP.GE.U32.AND P0, PT, R125, 0x7f800000, PT ;  /* 0x7f8000007d00780c */ /* 0x004fc40003f06070 */
[----:B------:R-:W-:Y:S11]  /*1b6d0*/  STL [R1+0x9ac], R125 ;  /* 0x0009ac7d01007387 */ /* 0x000ff60000100800 */
[----:B------:R-:W-:-:S05]  /*1b6e0*/  @P0 MOV R11, 0x7f800000 ;  /* 0x7f800000000b0802 */ /* 0x000fca0000000f00 */
[----:B------:R-:W-:-:S05]  /*1b6f0*/  @P0 FFMA.FTZ R0, R125, R11, +INF ;  /* 0x7f8000007d000423 */ /* 0x000fca000001000b */
[----:B------:R0:W-:Y:S04]  /*1b700*/  STL [R1+0x558], R0 ;  /* 0x0005580001007387 */ /* 0x0001e80000100800 */
[----:B0-----:R-:W2:Y:S04]  /*1b710*/  LDL.LU R0, [R1+0x1d0] ;  /* 0x0001d00001007983 */ /* 0x001ea80000300800 */
[----:B------:R-:W3:Y:S04]  /*1b720*/  LDL.LU R125, [R1+0x1d4] ;  /* 0x0001d400017d7983 */ /* 0x000ee80000300800 */
[----:B--2---:R0:W-:Y:S04]  /*1b730*/  STL [R1+0x540], R0 ;  /* 0x0005400001007387 */ /* 0x0041e80000100800 */
[----:B---3--:R1:W-:Y:S04]  /*1b740*/  STL [R1+0x9d4], R125 ;  /* 0x0009d47d01007387 */ /* 0x0083e80000100800 */
[----:B0-----:R-:W2:Y:S04]  /*1b750*/  LDL.LU R0, [R1+0x1d8] ;  /* 0x0001d80001007983 */ /* 0x001ea80000300800 */
[----:B-1----:R-:W3:Y:S04]  /*1b760*/  LDL.LU R125, [R1+0x1dc] ;  /* 0x0001dc00017d7983 */ /* 0x002ee80000300800 */
[----:B--2---:R0:W-:Y:S04]  /*1b770*/  STL [R1+0x550], R0 ;  /* 0x0005500001007387 */ /* 0x0041e80000100800 */
[----:B---3--:R-:W-:Y:S04]  /*1b780*/  STL [R1+0x9d8], R125 ;  /* 0x0009d87d01007387 */ /* 0x008fe80000100800 */
[----:B0-----:R-:W2:Y:S04]  /*1b790*/  LDL.LU R0, [R1+0x1c0] ;  /* 0x0001c00001007983 */ /* 0x001ea80000300800 */
[----:B------:R-:W3:Y:S04]  /*1b7a0*/  LDL.LU R2, [R1+0x1c4] ;  /* 0x0001c40001027983 */ /* 0x000ee80000300800 */
[----:B--2---:R0:W-:Y:S04]  /*1b7b0*/  STL [R1+0x534], R0 ;  /* 0x0005340001007387 */ /* 0x0041e80000100800 */
[----:B0-----:R-:W2:Y:S04]  /*1b7c0*/  LDL.LU R0, [R1+0x1c8] ;  /* 0x0001c80001007983 */ /* 0x001ea80000300800 */
[----:B---3--:R0:W-:Y:S04]  /*1b7d0*/  STL [R1+0x52c], R2 ;  /* 0x00052c0201007387 */ /* 0x0081e80000100800 */
[----:B------:R-:W3:Y:S04]  /*1b7e0*/  LDL.LU R4, [R1+0x1cc] ;  /* 0x0001cc0001047983 */ /* 0x000ee80000300800 */
[----:B--2---:R1:W-:Y:S04]  /*1b7f0*/  STL [R1+0x548], R0 ;  /* 0x0005480001007387 */ /* 0x0043e80000100800 */
[----:B---3--:R2:W-:Y:S04]  /*1b800*/  STL [R1+0x9dc], R4 ;  /* 0x0009dc0401007387 */ /* 0x0085e80000100800 */
[----:B0-----:R-:W3:Y:S04]  /*1b810*/  LDL.LU R2, [R1+0x1b0] ;  /* 0x0001b00001027983 */ /* 0x001ee80000300800 */
[----:B-1----:R-:W4:Y:S04]  /*1b820*/  LDL.LU R0, [R1+0x1b4] ;  /* 0x0001b40001007983 */ /* 0x002f280000300800 */
[----:B---3--:R0:W-:Y:S04]  /*1b830*/  STL [R1+0x528], R2 ;  /* 0x0005280201007387 */ /* 0x0081e80000100800 */
[----:B------:R-:W3:Y:S04]  /*1b840*/  LDL.LU R125, [R1+0x1b8] ;  /* 0x0001b800017d7983 */ /* 0x000ee80000300800 */
[----:B----4-:R1:W-:Y:S04]  /*1b850*/  STL [R1+0x520], R0 ;  /* 0x0005200001007387 */ /* 0x0103e80000100800 */
[----:B---3--:R3:W-:Y:S04]  /*1b860*/  STL [R1+0x9e0], R125 ;  /* 0x0009e07d01007387 */ /* 0x0087e80000100800 */
[----:B--2---:R-:W2:Y:S04]  /*1b870*/  LDL.LU R4, [R1+0x1bc] ;  /* 0x0001bc0001047983 */ /* 0x004ea80000300800 */
[----:B--2---:R2:W-:Y:S04]  /*1b880*/  STL [R1+0x9e4], R4 ;  /* 0x0009e40401007387 */ /* 0x0045e80000100800 */
[----:B0-----:R-:W4:Y:S04]  /*1b890*/  LDL.LU R2, [R1+0x130] ;  /* 0x0001300001027983 */ /* 0x001f280000300800 */
[----:B-1----:R-:W2:Y:S04]  /*1b8a0*/  LDL.LU R0, [R1+0x134] ;  /* 0x0001340001007983 */ /* 0x002ea80000300800 */
[----:B----4-:R-:W-:Y:S04]  /*1b8b0*/  STL [R1+0x518], R2 ;  /* 0x0005180201007387 */ /* 0x010fe80000100800 */
[----:B---3--:R-:W3:Y:S04]  /*1b8c0*/  LDL.LU R125, [R1+0x138] ;  /* 0x00013800017d7983 */ /* 0x008ee80000300800 */
[----:B--2---:R-:W-:Y:S04]  /*1b8d0*/  STL [R1+0x514], R0 ;  /* 0x0005140001007387 */ /* 0x004fe80000100800 */
[----:B---3--:R0:W-:Y:S04]  /*1b8e0*/  STL [R1+0x9e8], R125 ;  /* 0x0009e87d01007387 */ /* 0x0081e80000100800 */
[----:B------:R-:W2:Y:S01]  /*1b8f0*/  LDL.LU R4, [R1+0x13c] ;  /* 0x00013c0001047983 */ /* 0x000ea20000300800 */
[----:B------:R-:W-:Y:S01]  /*1b900*/  MOV R122, R90 ;  /* 0x0000005a007a7202 */ /* 0x000fe20000000f00 */
[----:B0-----:R-:W-:-:S02]  /*1b910*/  IMAD.MOV.U32 R125, RZ, RZ, R88 ;  /* 0x000000ffff7d7224 */ /* 0x001fc400078e0058 */
[----:B--2---:R-:W-:Y:S04]  /*1b920*/  STL [R1+0x9ec], R4 ;  /* 0x0009ec0401007387 */ /* 0x004fe80000100800 */
[----:B------:R0:W-:Y:S04]  /*1b930*/  STL [R1+0xa10], R125 ;  /* 0x000a107d01007387 */ /* 0x0001e80000100800 */
[----:B------:R-:W-:Y:S01]  /*1b940*/  STL [R1+0x50c], R89 ;  /* 0x00050c5901007387 */ /* 0x000fe20000100800 */
[----:B0-----:R-:W-:-:S03]  /*1b950*/  MOV R125, R91 ;  /* 0x0000005b007d7202 */ /* 0x001fc60000000f00 */
[----:B------:R0:W-:Y:S04]  /*1b960*/  STL [R1+0xa14], R122 ;  /* 0x000a147a01007387 */ /* 0x0001e80000100800 */
[----:B------:R1:W-:Y:S04]  /*1b970*/  STL [R1+0xa18], R125 ;  /* 0x000a187d01007387 */ /* 0x0003e80000100800 */
        /* <DEDUP_REMOVED lines=12> */
[----:B0-----:R-:W2:Y:S04]  /*1ba40*/  LDL.LU R122, [R1+0x230] ;  /* 0x00023000017a7983 */ /* 0x001ea80000300800 */
[----:B--2---:R0:W-:Y:S04]  /*1ba50*/  STL [R1+0xa1c], R122 ;  /* 0x000a1c7a01007387 */ /* 0x0041e80000100800 */
[----:B-1----:R-:W2:Y:S04]  /*1ba60*/  LDL.LU R125, [R1+0x234] ;  /* 0x00023400017d7983 */ /* 0x002ea80000300800 */
[----:B--2---:R1:W-:Y:S04]  /*1ba70*/  STL [R1+0xa24], R125 ;  /* 0x000a247d01007387 */ /* 0x0043e80000100800 */
[----:B0-----:R-:W2:Y:S04]  /*1ba80*/  LDL.LU R122, [R1+0x238] ;  /* 0x00023800017a7983 */ /* 0x001ea80000300800 */
[----:B--2---:R-:W-:Y:S04]  /*1ba90*/  STL [R1+0xa2c], R122 ;  /* 0x000a2c7a01007387 */ /* 0x004fe80000100800 */
[----:B------:R-:W2:Y:S04]  /*1baa0*/  LDL.LU R123, [R1+0x23c] ;  /* 0x00023c00017b7983 */ /* 0x000ea80000300800 */
[----:B--2---:R-:W-:Y:S04]  /*1bab0*/  STL [R1+0xa30], R123 ;  /* 0x000a307b01007387 */ /* 0x004fe80000100800 */
[----:B------:R-:W2:Y:S04]  /*1bac0*/  LDL.LU R2, [R1+0x10] ;  /* 0x0000100001027983 */ /* 0x000ea80000300800 */
[----:B------:R-:W3:Y:S04]  /*1bad0*/  LDL.LU R0, [R1+0x14] ;  /* 0x0000140001007983 */ /* 0x000ee80000300800 */
[----:B--2---:R-:W-:Y:S04]  /*1bae0*/  STL [R1+0x4bc], R2 ;  /* 0x0004bc0201007387 */ /* 0x004fe80000100800 */
[----:B-1----:R-:W2:Y:S04]  /*1baf0*/  LDL.LU R125, [R1+0x18] ;  /* 0x00001800017d7983 */ /* 0x002ea80000300800 */
[----:B---3--:R0:W-:Y:S04]  /*1bb00*/  STL [R1+0x4b8], R0 ;  /* 0x0004b80001007387 */ /* 0x0081e80000100800 */
[----:B--2---:R-:W-:Y:S04]  /*1bb10*/  STL [R1+0xa34], R125 ;  /* 0x000a347d01007387 */ /* 0x004fe80000100800 */
[----:B0-----:R-:W2:Y:S04]  /*1bb20*/  LDL.LU R0, [R1+0x1c] ;  /* 0x00001c0001007983 */ /* 0x001ea80000300800 */
[----:B------:R-:W3:Y:S04]  /*1bb30*/  LDL.LU R2, [R1] ;  /* 0x0000000001027983 */ /* 0x000ee80000300800 */
[----:B--2---:R0:W-:Y:S04]  /*1bb40*/  STL [R1+0x4a4], R0 ;  /* 0x0004a40001007387 */ /* 0x0041e80000100800 */
[----:B0-----:R-:W2:Y:S04]  /*1bb50*/  LDL.LU R0, [R1+0x4] ;  /* 0x0000040001007983 */ /* 0x001ea80000300800 */
[----:B---3--:R0:W-:Y:S04]  /*1bb60*/  STL [R1+0x4b0], R2 ;  /* 0x0004b00201007387 */ /* 0x0081e80000100800 */
[----:B0-----:R-:W3:Y:S04]  /*1bb70*/  LDL.LU R2, [R1+0x8] ;  /* 0x0000080001027983 */ /* 0x001ee80000300800 */
        /* <DEDUP_REMOVED lines=10> */
[----:B---3--:R-:W-:Y:S04]  /*1bc20*/  STL [R1+0x490], R2 ;  /* 0x0004900201007387 */ /* 0x008fe80000100800 */
[----:B------:R-:W3:Y:S04]  /*1bc30*/  LDL.LU R4, [R1+0x1e0] ;  /* 0x0001e00001047983 */ /* 0x000ee80000300800 */
[----:B--2---:R-:W-:Y:S04]  /*1bc40*/  STL [R1+0x48c], R0 ;  /* 0x00048c0001007387 */ /* 0x004fe80000100800 */
[----:B---3--:R0:W-:Y:S04]  /*1bc50*/  STL [R1+0xa38], R4 ;  /* 0x000a380401007387 */ /* 0x0081e80000100800 */
[----:B------:R-:W2:Y:S04]  /*1bc60*/  LDL.LU R121, [R1+0x1e4] ;  /* 0x0001e40001797983 */ /* 0x000ea80000300800 */
[----:B--2---:R1:W-:Y:S04]  /*1bc70*/  STL [R1+0xa3c], R121 ;  /* 0x000a3c7901007387 */ /* 0x0043e80000100800 */
[----:B0-----:R-:W2:Y:S04]  /*1bc80*/  LDL.LU R4, [R1+0x1e8] ;  /* 0x0001e80001047983 */ /* 0x001ea80000300800 */
[----:B--2---:R-:W-:Y:S04]  /*1bc90*/  STL [R1+0xa50], R4 ;  /* 0x000a500401007387 */ /* 0x004fe80000100800 */
[----:B-1----:R-:W2:Y:S04]  /*1bca0*/  LDL.LU R121, [R1+0x1ec] ;  /* 0x0001ec0001797983 */ /* 0x002ea80000300800 */
[----:B--2---:R-:W-:Y:S04]  /*1bcb0*/  STL [R1+0xa54], R121 ;  /* 0x000a547901007387 */ /* 0x004fe80000100800 */
[----:B------:R-:W2:Y:S04]  /*1bcc0*/  LDL.LU R122, [R1+0xe0] ;  /* 0x0000e000017a7983 */ /* 0x000ea80000300800 */
[----:B--2---:R0:W-:Y:S04]  /*1bcd0*/  STL [R1+0xa44], R122 ;  /* 0x000a447a01007387 */ /* 0x0041e80000100800 */
[----:B------:R-:W2:Y:S04]  /*1bce0*/  LDL.LU R123, [R1+0xe4] ;  /* 0x0000e400017b7983 */ /* 0x000ea80000300800 */
[----:B--2---:R1:W-:Y:S04]  /*1bcf0*/  STL [R1+0xa48], R123 ;  /* 0x000a487b01007387 */ /* 0x0043e80000100800 */
[----:B------:R-:W2:Y:S04]  /*1bd00*/  LDL.LU R119, [R1+0xe8] ;  /* 0x0000e80001777983 */ /* 0x000ea80000300800 */
[----:B--2---:R-:W-:Y:S04]  /*1bd10*/  STL [R1+0xa5c], R119 ;  /* 0x000a5c7701007387 */ /* 0x004fe80000100800 */
[----:B0-----:R-:W2:Y:S04]  /*1bd20*/  LDL.LU R122, [R1+0xec] ;  /* 0x0000ec00017a7983 */ /* 0x001ea80000300800 */
[----:B--2---:R-:W-:Y:S04]  /*1bd30*/  STL [R1+0xa60], R122 ;  /* 0x000a607a01007387 */ /* 0x004fe80000100800 */
[----:B------:R-:W2:Y:S04]  /*1bd40*/  LDL.LU R125, [R1+0xd0] ;  /* 0x0000d000017d7983 */ /* 0x000ea80000300800 */
[----:B--2---:R0:W-:Y:S04]  /*1bd50*/  STL [R1+0xa4c], R125 ;  /* 0x000a4c7d01007387 */ /* 0x0041e80000100800 */
[----:B------:R-:W2:Y:S04]  /*1bd60*/  LDL.LU R0, [R1+0xd4] ;  /* 0x0000d40001007983 */ /* 0x000ea80000300800 */
[----:B-1----:R-:W3:Y:S04]  /*1bd70*/  LDL.LU R123, [R1+0xd8] ;  /* 0x0000d800017b7983 */ /* 0x002ee80000300800 */
[----:B--2---:R1:W-:Y:S04]  /*1bd80*/  STL [R1+0x234], R0 ;  /* 0x0002340001007387 */ /* 0x0043e80000100800 */
[----:B---3--:R-:W-:Y:S04]  /*1bd90*/  STL [R1+0xa64], R123 ;  /* 0x000a647b01007387 */ /* 0x008fe80000100800 */
[----:B0-----:R-:W2:Y:S04]  /*1bda0*/  LDL.LU R125, [R1+0xdc] ;  /* 0x0000dc00017d7983 */ /* 0x001ea80000300800 */
[----:B--2---:R-:W-:Y:S04]  /*1bdb0*/  STL [R1+0xa68], R125 ;  /* 0x000a687d01007387 */ /* 0x004fe80000100800 */
[----:B------:R-:W-:Y:S04]  /*1bdc0*/  STL [R1+0x228], R24 ;  /* 0x0002281801007387 */ /* 0x000fe80000100800 */
[----:B------:R-:W-:Y:S04]  /*1bdd0*/  STL [R1+0x224], R25 ;  /* 0x0002241901007387 */ /* 0x000fe80000100800 */
[----:B------:R-:W-:Y:S04]  /*1bde0*/  STL [R1+0x220], R26 ;  /* 0x0002201a01007387 */ /* 0x000fe80000100800 */
[----:B------:R-:W-:Y:S04]  /*1bdf0*/  STL [R1+0x21c], R27 ;  /* 0x00021c1b01007387 */ /* 0x000fe80000100800 */
[----:B-1----:R-:W2:Y:S04]  /*1be00*/  LDL.LU R0, [R1+0xc0] ;  /* 0x0000c00001007983 */ /* 0x002ea80000300800 */
[----:B------:R-:W3:Y:S04]  /*1be10*/  LDL.LU R4, [R1+0xc4] ;  /* 0x0000c40001047983 */ /* 0x000ee80000300800 */
[----:B--2---:R0:W-:Y:S04]  /*1be20*/  STL [R1+0x218], R0 ;  /* 0x0002180001007387 */ /* 0x0041e80000100800 */
[----:B---3--:R1:W-:Y:S04]  /*1be30*/  STL [R1+0xa6c], R4 ;  /* 0x000a6c0401007387 */ /* 0x0083e80000100800 */
[----:B0-----:R-:W2:Y:S04]  /*1be40*/  LDL.LU R0, [R1+0xc8] ;  /* 0x0000c80001007983 */ /* 0x001ea80000300800 */
[----:B-1----:R-:W3:Y:S04]  /*1be50*/  LDL.LU R4, [R1+0xcc] ;  /* 0x0000cc0001047983 */ /* 0x002ee80000300800 */
[----:B--2---:R-:W-:Y:S04]  /*1be60*/  STL [R1+0x210], R0 ;  /* 0x0002100001007387 */ /* 0x004fe80000100800 */
[----:B---3--:R-:W-:Y:S04]  /*1be70*/  STL [R1+0xa8c], R4 ;  /* 0x000a8c0401007387 */ /* 0x008fe80000100800 */
[----:B------:R-:W2:Y:S04]  /*1be80*/  LDL.LU R121, [R1+0xb0] ;  /* 0x0000b00001797983 */ /* 0x000ea80000300800 */
[----:B--2---:R0:W-:Y:S04]  /*1be90*/  STL [R1+0xa70], R121 ;  /* 0x000a707901007387 */ /* 0x0041e80000100800 */
        /* <DEDUP_REMOVED lines=17> */
[----:B--2---:R2:W-:Y:S04]  /*1bfb0*/  STL [R1+0xa88], R125 ;  /* 0x000a887d01007387 */ /* 0x0045e80000100800 */
[----:B-1----:R-:W3:Y:S04]  /*1bfc0*/  LDL.LU R122, [R1+0x98] ;  /* 0x00009800017a7983 */ /* 0x002ee80000300800 */
[----:B---3--:R-:W-:Y:S04]  /*1bfd0*/  STL [R1+0xaa4], R122 ;  /* 0x000aa47a01007387 */ /* 0x008fe80000100800 */
[----:B0-----:R-:W3:Y:S04]  /*1bfe0*/  LDL.LU R123, [R1+0x9c] ;  /* 0x00009c00017b7983 */ /* 0x001ee80000300800 */
[----:B---3--:R0:W-:Y:S04]  /*1bff0*/  STL [R1+0xaa8], R123 ;  /* 0x000aa87b01007387 */ /* 0x0081e80000100800 */
[----:B--2---:R-:W2:Y:S04]  /*1c000*/  LDL.LU R125, [R1+0x80] ;  /* 0x00008000017d7983 */ /* 0x004ea80000300800 */
[----:B--2---:R1:W-:Y:S04]  /*1c010*/  STL [R1+0xaac], R125 ;  /* 0x000aac7d01007387 */ /* 0x0043e80000100800 */
[----:B------:R-:W2:Y:S04]  /*1c020*/  LDL.LU R4, [R1+0x84] ;  /* 0x0000840001047983 */ /* 0x000ea80000300800 */
[----:B--2---:R2:W-:Y:S04]  /*1c030*/  STL [R1+0xab0], R4 ;  /* 0x000ab00401007387 */ /* 0x0045e80000100800 */
[----:B0-----:R-:W3:Y:S04]  /*1c040*/  LDL.LU R123, [R1+0x88] ;  /* 0x00008800017b7983 */ /* 0x001ee80000300800 */
[----:B---3--:R-:W-:Y:S04]  /*1c050*/  STL [R1+0xacc], R123 ;  /* 0x000acc7b01007387 */ /* 0x008fe80000100800 */
[----:B-1----:R-:W3:Y:S04]  /*1c060*/  LDL.LU R125, [R1+0x8c] ;  /* 0x00008c00017d7983 */ /* 0x002ee80000300800 */
[----:B---3--:R-:W-:Y:S04]  /*1c070*/  STL [R1+0xad0], R125 ;  /* 0x000ad07d01007387 */ /* 0x008fe80000100800 */
[----:B------:R-:W3:Y:S04]  /*1c080*/  LDL.LU R121, [R1+0x70] ;  /* 0x0000700001797983 */ /* 0x000ee80000300800 */
[----:B---3--:R0:W-:Y:S04]  /*1c090*/  STL [R1+0xab8], R121 ;  /* 0x000ab87901007387 */ /* 0x0081e80000100800 */
[----:B------:R-:W3:Y:S04]  /*1c0a0*/  LDL.LU R118, [R1+0x74] ;  /* 0x0000740001767983 */ /* 0x000ee80000300800 */
[----:B---3--:R1:W-:Y:S04]  /*1c0b0*/  STL [R1+0xabc], R118 ;  /* 0x000abc7601007387 */ /* 0x0083e80000100800 */
[----:B--2---:R-:W2:Y:S04]  /*1c0c0*/  LDL.LU R4, [R1+0x78] ;  /* 0x0000780001047983 */ /* 0x004ea80000300800 */
[----:B--2---:R-:W-:Y:S04]  /*1c0d0*/  STL [R1+0xad8], R4 ;  /* 0x000ad80401007387 */ /* 0x004fe80000100800 */
[----:B------:R-:W2:Y:S04]  /*1c0e0*/  LDL.LU R116, [R1+0x7c] ;  /* 0x00007c0001747983 */ /* 0x000ea80000300800 */
[----:B--2---:R-:W-:Y:S04]  /*1c0f0*/  STL [R1+0xadc], R116 ;  /* 0x000adc7401007387 */ /* 0x004fe80000100800 */
[----:B------:R-:W2:Y:S04]  /*1c100*/  LDL.LU R120, [R1+0x60] ;  /* 0x0000600001787983 */ /* 0x000ea80000300800 */
[----:B--2---:R2:W-:Y:S04]  /*1c110*/  STL [R1+0xac0], R120 ;  /* 0x000ac07801007387 */ /* 0x0045e80000100800 */
[----:B------:R-:W3:Y:S04]  /*1c120*/  LDL.LU R117, [R1+0x64] ;  /* 0x0000640001757983 */ /* 0x000ee80000300800 */
[----:B---3--:R3:W-:Y:S04]  /*1c130*/  STL [R1+0xac4], R117 ;  /* 0x000ac47501007387 */ /* 0x0087e80000100800 */
[----:B0-----:R-:W4:Y:S04]  /*1c140*/  LDL.LU R121, [R1+0x68] ;  /* 0x0000680001797983 */ /* 0x001f280000300800 */
[----:B----4-:R-:W-:Y:S04]  /*1c150*/  STL [R1+0xae0], R121 ;  /* 0x000ae07901007387 */ /* 0x010fe80000100800 */
[----:B-1----:R-:W4:Y:S04]  /*1c160*/  LDL.LU R118, [R1+0x6c] ;  /* 0x00006c0001767983 */ /* 0x002f280000300800 */
[----:B----4-:R-:W-:Y:S04]  /*1c170*/  STL [R1+0xae4], R118 ;  /* 0x000ae47601007387 */ /* 0x010fe80000100800 */
[----:B------:R-:W4:Y:S04]  /*1c180*/  LDL.LU R119, [R1+0x50] ;  /* 0x0000500001777983 */ /* 0x000f280000300800 */
[----:B----4-:R0:W-:Y:S04]  /*1c190*/  STL [R1+0xac8], R119 ;  /* 0x000ac87701007387 */ /* 0x0101e80000100800 */
[----:B------:R-:W4:Y:S04]  /*1c1a0*/  LDL.LU R122, [R1+0x54] ;  /* 0x00005400017a7983 */ /* 0x000f280000300800 */
[----:B----4-:R1:W-:Y:S04]  /*1c1b0*/  STL [R1+0xae8], R122 ;  /* 0x000ae87a01007387 */ /* 0x0103e80000100800 */
[----:B--2---:R-:W2:Y:S04]  /*1c1c0*/  LDL.LU R120, [R1+0x58] ;  /* 0x0000580001787983 */ /* 0x004ea80000300800 */
[----:B--2---:R2:W-:Y:S04]  /*1c1d0*/  STL [R1+0xaec], R120 ;  /* 0x000aec7801007387 */ /* 0x0045e80000100800 */
[----:B---3--:R-:W3:Y:S04]  /*1c1e0*/  LDL.LU R117, [R1+0x5c] ;  /* 0x00005c0001757983 */ /* 0x008ee80000300800 */
[----:B---3--:R3:W-:Y:S04]  /*1c1f0*/  STL [R1+0xaf0], R117 ;  /* 0x000af07501007387 */ /* 0x0087e80000100800 */
[----:B0-----:R-:W4:Y:S04]  /*1c200*/  LDL.LU R119, [R1+0x100] ;  /* 0x0001000001777983 */ /* 0x001f280000300800 */
[----:B----4-:R0:W-:Y:S04]  /*1c210*/  STL [R1+0xaf8], R119 ;  /* 0x000af87701007387 */ /* 0x0101e80000100800 */
[----:B------:R-:W4:Y:S04]  /*1c220*/  LDL.LU R123, [R1+0x104] ;  /* 0x00010400017b7983 */ /* 0x000f280000300800 */
[----:B----4-:R4:W-:Y:S04]  /*1c230*/  STL [R1+0xafc], R123 ;  /* 0x000afc7b01007387 */ /* 0x0109e80000100800 */
[----:B-1----:R-:W2:Y:S04]  /*1c240*/  LDL.LU R122, [R1+0x108] ;  /* 0x00010800017a7983 */ /* 0x002ea80000300800 */
[----:B--2---:R-:W-:Y:S04]  /*1c250*/  STL [R1+0xb0c], R122 ;  /* 0x000b0c7a01007387 */ /* 0x004fe80000100800 */
[----:B------:R-:W2:Y:S04]  /*1c260*/  LDL.LU R120, [R1+0x10c] ;  /* 0x00010c0001787983 */ /* 0x000ea80000300800 */
[----:B--2---:R-:W-:Y:S04]  /*1c270*/  STL [R1+0xb10], R120 ;  /* 0x000b107801007387 */ /* 0x004fe80000100800 */
[----:B------:R-:W2:Y:S04]  /*1c280*/  LDL.LU R125, [R1+0xf0] ;  /* 0x0000f000017d7983 */ /* 0x000ea80000300800 */
[----:B--2---:R1:W-:Y:S04]  /*1c290*/  STL [R1+0xb00], R125 ;  /* 0x000b007d01007387 */ /* 0x0043e80000100800 */
[----:B------:R-:W2:Y:S04]  /*1c2a0*/  LDL.LU R114, [R1+0xf4] ;  /* 0x0000f40001727983 */ /* 0x000ea80000300800 */
[----:B--2---:R2:W-:Y:S04]  /*1c2b0*/  STL [R1+0xb04], R114 ;  /* 0x000b047201007387 */ /* 0x0045e80000100800 */
[----:B---3--:R-:W3:Y:S04]  /*1c2c0*/  LDL.LU R117, [R1+0xf8] ;  /* 0x0000f80001757983 */ /* 0x008ee80000300800 */
[----:B---3--:R-:W-:Y:S04]  /*1c2d0*/  STL [R1+0xb18], R117 ;  /* 0x000b187501007387 */ /* 0x008fe80000100800 */
[----:B------:R-:W3:Y:S04]  /*1c2e0*/  LDL.LU R115, [R1+0xfc] ;  /* 0x0000fc0001737983 */ /* 0x000ee80000300800 */
[----:B---3--:R-:W-:Y:S04]  /*1c2f0*/  STL [R1+0xb1c], R115 ;  /* 0x000b1c7301007387 */ /* 0x008fe80000100800 */
[----:B------:R-:W3:Y:S04]  /*1c300*/  LDL.LU R4, [R1+0x40] ;  /* 0x0000400001047983 */ /* 0x000ee80000300800 */
[----:B---3--:R3:W-:Y:S04]  /*1c310*/  STL [R1+0xb08], R4 ;  /* 0x000b080401007387 */ /* 0x0087e80000100800 */
[----:B------:R-:W2:Y:S04]  /*1c320*/  LDL.LU R116, [R1+0x44] ;  /* 0x0000440001747983 */ /* 0x000ea80000300800 */
[----:B--2---:R-:W-:Y:S04]  /*1c330*/  STL [R1+0xb20], R116 ;  /* 0x000b207401007387 */ /* 0x004fe80000100800 */
[----:B0-----:R-:W2:Y:S04]  /*1c340*/  LDL.LU R119, [R1+0x48] ;  /* 0x0000480001777983 */ /* 0x001ea80000300800 */
[----:B--2---:R-:W-:Y:S04]  /*1c350*/  STL [R1+0xb24], R119 ;  /* 0x000b247701007387 */ /* 0x004fe80000100800 */
[----:B----4-:R-:W2:Y:S04]  /*1c360*/  LDL.LU R123, [R1+0x4c] ;  /* 0x00004c00017b7983 */ /* 0x010ea80000300800 */
[----:B--2---:R0:W-:Y:S04]  /*1c370*/  STL [R1+0xb28], R123 ;  /* 0x000b287b01007387 */ /* 0x0041e80000100800 */
[----:B------:R-:W2:Y:S04]  /*1c380*/  LDL.LU R121, [R1+0x30] ;  /* 0x0000300001797983 */ /* 0x000ea80000300800 */
[----:B--2---:R2:W-:Y:S04]  /*1c390*/  STL [R1+0xb2c], R121 ;  /* 0x000b2c7901007387 */ /* 0x0045e80000100800 */
[----:B------:R-:W4:Y:S04]  /*1c3a0*/  LDL.LU R118, [R1+0x34] ;  /* 0x0000340001767983 */ /* 0x000f280000300800 */
[----:B----4-:R4:W-:Y:S04]  /*1c3b0*/  STL [R1+0xb30], R118 ;  /* 0x000b307601007387 */ /* 0x0109e80000100800 */
[----:B-1----:R-:W2:Y:S04]  /*1c3c0*/  LDL.LU R125, [R1+0x38] ;  /* 0x00003800017d7983 */ /* 0x002ea80000300800 */
[----:B--2---:R1:W-:Y:S04]  /*1c3d0*/  STL [R1+0xb38], R125 ;  /* 0x000b387d01007387 */ /* 0x0043e80000100800 */
[----:B------:R-:W2:Y:S04]  /*1c3e0*/  LDL.LU R114, [R1+0x3c] ;  /* 0x00003c0001727983 */ /* 0x000ea80000300800 */
[----:B--2---:R2:W-:Y:S04]  /*1c3f0*/  STL [R1+0xb3c], R114 ;  /* 0x000b3c7201007387 */ /* 0x0045e80000100800 */
[----:B---3--:R-:W3:Y:S04]  /*1c400*/  LDL.LU R4, [R1+0x20] ;  /* 0x0000200001047983 */ /* 0x008ee80000300800 */
[----:B---3--:R3:W-:Y:S04]  /*1c410*/  STL [R1+0xb40], R4 ;  /* 0x000b400401007387 */ /* 0x0087e80000100800 */
[----:B------:R-:W2:Y:S04]  /*1c420*/  LDL.LU R122, [R1+0x24] ;  /* 0x00002400017a7983 */ /* 0x000ea80000300800 */
[----:B--2---:R2:W-:Y:S04]  /*1c430*/  STL [R1+0xb44], R122 ;  /* 0x000b447a01007387 */ /* 0x0045e80000100800 */
[----:B0-----:R-:W2:Y:S04]  /*1c440*/  LDL.LU R123, [R1+0x28] ;  /* 0x00002800017b7983 */ /* 0x001ea80000300800 */
[----:B--2---:R-:W-:Y:S04]  /*1c450*/  STL [R1+0xb4c], R123 ;  /* 0x000b4c7b01007387 */ /* 0x004fe80000100800 */
[----:B------:R-:W2:Y:S04]  /*1c460*/  LDL.LU R121, [R1+0x2c] ;  /* 0x00002c0001797983 */ /* 0x000ea80000300800 */
[----:B--2---:R-:W-:Y:S04]  /*1c470*/  STL [R1+0xb50], R121 ;  /* 0x000b507901007387 */ /* 0x004fe80000100800 */
[----:B------:R-:W2:Y:S04]  /*1c480*/  LDL.LU R120, [R1+0x260] ;  /* 0x0002600001787983 */ /* 0x000ea80000300800 */
[----:B--2---:R0:W-:Y:S04]  /*1c490*/  STL [R1+0xb48], R120 ;  /* 0x000b487801007387 */ /* 0x0041e80000100800 */
[----:B------:R-:W2:Y:S04]  /*1c4a0*/  LDL.LU R112, [R1+0x264] ;  /* 0x0002640001707983 */ /* 0x000ea80000300800 */
[----:B--2---:R-:W-:Y:S04]  /*1c4b0*/  STL [R1+0xb58], R112 ;  /* 0x000b587001007387 */ /* 0x004fe80000100800 */
[----:B----4-:R-:W2:Y:S04]  /*1c4c0*/  LDL.LU R118, [R1+0x268] ;  /* 0x0002680001767983 */ /* 0x010ea80000300800 */
[----:B--2---:R-:W-:Y:S04]  /*1c4d0*/  STL [R1+0xb5c], R118 ;  /* 0x000b5c7601007387 */ /* 0x004fe80000100800 */
[----:B------:R-:W2:Y:S04]  /*1c4e0*/  LDL.LU R113, [R1+0x26c] ;  /* 0x00026c0001717983 */ /* 0x000ea80000300800 */
[----:B--2---:R-:W-:Y:S04]  /*1c4f0*/  STL [R1+0xb60], R113 ;  /* 0x000b607101007387 */ /* 0x004fe80000100800 */
[----:B------:R-:W2:Y:S04]  /*1c500*/  LDL.LU R117, [R1+0x250] ;  /* 0x0002500001757983 */ /* 0x000ea80000300800 */
[----:B--2---:R-:W-:Y:S04]  /*1c510*/  STL [R1+0xb64], R117 ;  /* 0x000b647501007387 */ /* 0x004fe80000100800 */
[----:B------:R-:W2:Y:S04]  /*1c520*/  LDL.LU R115, [R1+0x254] ;  /* 0x0002540001737983 */ /* 0x000ea80000300800 */
[----:B--2---:R2:W-:Y:S04]  /*1c530*/  STL [R1+0xb68], R115 ;  /* 0x000b687301007387 */ /* 0x0045e80000100800 */
[----:B-1----:R-:W4:Y:S04]  /*1c540*/  LDL.LU R125, [R1+0x258] ;  /* 0x00025800017d7983 */ /* 0x002f280000300800 */
[----:B----4-:R1:W-:Y:S04]  /*1c550*/  STL [R1+0xb6c], R125 ;  /* 0x000b6c7d01007387 */ /* 0x0103e80000100800 */
[----:B------:R-:W4:Y:S04]  /*1c560*/  LDL.LU R114, [R1+0x25c] ;  /* 0x00025c0001727983 */ /* 0x000f280000300800 */
[----:B----4-:R4:W-:Y:S04]  /*1c570*/  STL [R1+0xb70], R114 ;  /* 0x000b707201007387 */ /* 0x0109e80000100800 */
[----:B------:R-:W2:Y:S04]  /*1c580*/  LDL.LU R116, [R1+0x240] ;  /* 0x0002400001747983 */ /* 0x000ea80000300800 */
[----:B--2---:R2:W-:Y:S04]  /*1c590*/  STL [R1+0xb78], R116 ;  /* 0x000b787401007387 */ /* 0x0045e80000100800 */
[----:B------:R-:W2:Y:S04]  /*1c5a0*/  LDL.LU R119, [R1+0x244] ;  /* 0x0002440001777983 */ /* 0x000ea80000300800 */
[----:B--2---:R2:W-:Y:S04]  /*1c5b0*/  STL [R1+0xb7c], R119 ;  /* 0x000b7c7701007387 */ /* 0x0045e80000100800 */
[----:B---3--:R-:W3:Y:S04]  /*1c5c0*/  LDL.LU R4, [R1+0x248] ;  /* 0x0002480001047983 */ /* 0x008ee80000300800 */
[----:B---3--:R3:W-:Y:S04]  /*1c5d0*/  STL [R1+0xb84], R4 ;  /* 0x000b840401007387 */ /* 0x0087e80000100800 */
[----:B------:R-:W2:Y:S04]  /*1c5e0*/  LDL.LU R122, [R1+0x24c] ;  /* 0x00024c00017a7983 */ /* 0x000ea80000300800 */
[----:B--2---:R-:W-:Y:S04]  /*1c5f0*/  STL [R1+0xb8c], R122 ;  /* 0x000b8c7a01007387 */ /* 0x004fe80000100800 */
[----:B0-----:R-:W2:Y:S04]  /*1c600*/  LDL.LU R120, [R1+0x2e0] ;  /* 0x0002e00001787983 */ /* 0x001ea80000300800 */
[----:B------:R-:W2:Y:S04]  /*1c610*/  LDL.LU R123, [R1+0x2e4] ;  /* 0x0002e400017b7983 */ /* 0x000ea80000300800 */
[----:B------:R-:W2:Y:S04]  /*1c620*/  LDL.LU R115, [R1+0x2e8] ;  /* 0x0002e80001737983 */ /* 0x000ea80000300800 */
[----:B------:R-:W2:Y:S04]  /*1c630*/  LDL.LU R0, [R1+0x2ec] ;  /* 0x0002ec0001007983 */ /* 0x000ea80000300800 */
[----:B------:R-:W2:Y:S04]  /*1c640*/  LDL.LU R121, [R1+0x2d0] ;  /* 0x0002d00001797983 */ /* 0x000ea80000300800 */
[----:B------:R-:W2:Y:S04]  /*1c650*/  LDL.LU R111, [R1+0x2d4] ;  /* 0x0002d400016f7983 */ /* 0x000ea80000300800 */
[----:B-1----:R-:W2:Y:S04]  /*1c660*/  LDL.LU R125, [R1+0x2d8] ;  /* 0x0002d800017d7983 */ /* 0x002ea80000300800 */
[----:B----4-:R-:W4:Y:S04]  /*1c670*/  LDL.LU R114, [R1+0x2dc] ;  /* 0x0002dc0001727983 */ /* 0x010f280000300800 */
[----:B------:R-:W2:Y:S04]  /*1c680*/  LDL.LU R112, [R1+0x2c0] ;  /* 0x0002c00001707983 */ /* 0x000ea80000300800 */
[----:B------:R-:W2:Y:S04]  /*1c690*/  LDL.LU R118, [R1+0x2c4] ;  /* 0x0002c40001767983 */ /* 0x000ea80000300800 */
[----:B------:R-:W2:Y:S04]  /*1c6a0*/  LDL.LU R109, [R1+0x2c8] ;  /* 0x0002c800016d7983 */ /* 0x000ea80000300800 */
[----:B------:R-:W2:Y:S04]  /*1c6b0*/  LDL.LU R116, [R1+0x2cc] ;  /* 0x0002cc0001747983 */ /* 0x000ea80000300800 */
[----:B------:R-:W2:Y:S04]  /*1c6c0*/  LDL.LU R113, [R1+0x2b0] ;  /* 0x0002b00001717983 */ /* 0x000ea80000300800 */
[----:B------:R-:W2:Y:S04]  /*1c6d0*/  LDL.LU R117, [R1+0x2b4] ;  /* 0x0002b40001757983 */ /* 0x000ea80000300800 */
[----:B------:R-:W2:Y:S04]  /*1c6e0*/  LDL.LU R2, [R1+0x2b8] ;  /* 0x0002b80001027983 */ /* 0x000ea80000300800 */
[----:B------:R-:W3:Y:S04]  /*1c6f0*/  LDL.LU R119, [R1+0x2bc] ;  /* 0x0002bc0001777983 */ /* 0x000ee80000300800 */
[----:B--2---:R0:W-:Y:S04]  /*1c700*/  STL [R1+0x64], R2 ;  /* 0x0000640201007387 */ /* 0x0041e80000100800 */
[----:B------:R-:W2:Y:S04]  /*1c710*/  LDL.LU R88, [R1+0x2a0] ;  /* 0x0002a00001587983 */ /* 0x000ea80000300800 */
[----:B---3--:R-:W3:Y:S04]  /*1c720*/  LDL.LU R4, [R1+0x2a4] ;  /* 0x0002a40001047983 */ /* 0x008ee80000300800 */
[----:B0-----:R-:W2:Y:S04]  /*1c730*/  LDL.LU R2, [R1+0x2a8] ;  /* 0x0002a80001027983 */ /* 0x001ea80000300800 */
[----:B---3--:R0:W-:Y:S04]  /*1c740*/  STL [R1+0x58], R4 ;  /* 0x0000580401007387 */ /* 0x0081e80000100800 */
[----:B------:R-:W3:Y:S04]  /*1c750*/  LDL.LU R110, [R1+0x2ac] ;  /* 0x0002ac00016e7983 */ /* 0x000ee80000300800 */
[----:B------:R-:W2:Y:S04]  /*1c760*/  LDL.LU R6, [R1+0x290] ;  /* 0x0002900001067983 */ /* 0x000ea80000300800 */
[----:B0-----:R-:W3:Y:S04]  /*1c770*/  LDL.LU R4, [R1+0x294] ;  /* 0x0002940001047983 */ /* 0x001ee80000300800 */
[----:B--2---:R0:W-:Y:S04]  /*1c780*/  STL [R1+0x4c], R6 ;  /* 0x00004c0601007387 */ /* 0x0041e80000100800 */
[----:B0-----:R-:W2:Y:S04]  /*1c790*/  LDL.LU R6, [R1+0x298] ;  /* 0x0002980001067983 */ /* 0x001ea80000300800 */
[----:B---3--:R0:W-:Y:S04]  /*1c7a0*/  STL [R1+0x48], R4 ;  /* 0x0000480401007387 */ /* 0x0081e80000100800 */
[----:B0-----:R-:W3:Y:S04]  /*1c7b0*/  LDL.LU R4, [R1+0x29c] ;  /* 0x00029c0001047983 */ /* 0x001ee80000300800 */
[----:B--2---:R0:W-:Y:S04]  /*1c7c0*/  STL [R1+0x44], R6 ;  /* 0x0000440601007387 */ /* 0x0041e80000100800 */
[----:B0-----:R-:W2:Y:S04]  /*1c7d0*/  LDL.LU R6, [R1+0x280] ;  /* 0x0002800001067983 */ /* 0x001ea80000300800 */
[----:B------:R-:W3:Y:S04]  /*1c7e0*/  LDL.LU R7, [R1+0x284] ;  /* 0x0002840001077983 */ /* 0x000ee80000300800 */
[----:B--2---:R0:W-:Y:S04]  /*1c7f0*/  STL [R1+0x3c], R6 ;  /* 0x00003c0601007387 */ /* 0x0041e80000100800 */
[----:B0-----:R-:W2:Y:S04]  /*1c800*/  LDL.LU R6, [R1+0x288] ;  /* 0x0002880001067983 */ /* 0x001ea80000300800 */
[----:B---3--:R-:W-:Y:S04]  /*1c810*/  STL [R1+0x38], R7 ;  /* 0x0000380701007387 */ /* 0x008fe80000100800 */
[----:B------:R-:W3:Y:S04]  /*1c820*/  LDL.LU R108, [R1+0x28c] ;  /* 0x00028c00016c7983 */ /* 0x000ee80000300800 */
[----:B--2---:R0:W-:Y:S04]  /*1c830*/  STL [R1+0x34], R6 ;  /* 0x0000340601007387 */ /* 0x0041e80000100800 */
[----:B0-----:R-:W2:Y:S04]  /*1c840*/  LDL.LU R6, [R1+0x270] ;  /* 0x0002700001067983 */ /* 0x001ea80000300800 */
[----:B------:R-:W3:Y:S04]  /*1c850*/  LDL.LU R7, [R1+0x274] ;  /* 0x0002740001077983 */ /* 0x000ee80000300800 */
[----:B--2---:R0:W-:Y:S04]  /*1c860*/  STL [R1+0x2c], R6 ;  /* 0x00002c0601007387 */ /* 0x0041e80000100800 */
[----:B0-----:R-:W2:Y:S04]  /*1c870*/  LDL.LU R6, [R1+0x278] ;  /* 0x0002780001067983 */ /* 0x001ea80000300800 */
[----:B---3--:R0:W-:Y:S04]  /*1c880*/  STL [R1+0x28], R7 ;  /* 0x0000280701007387 */ /* 0x0081e80000100800 */
[----:B------:R-:W3:Y:S04]  /*1c890*/  LDL.LU R122, [R1+0x27c] ;  /* 0x00027c00017a7983 */ /* 0x000ee80000300800 */
[----:B--2---:R1:W-:Y:S04]  /*1c8a0*/  STL [R1+0x24], R6 ;  /* 0x0000240601007387 */ /* 0x0043e80000100800 */
[----:B0-----:R-:W2:Y:S04]  /*1c8b0*/  LDL.LU R7, [R1+0x460] ;  /* 0x0004600001077983 */ /* 0x001ea80000300800 */
[----:B------:R-:W2:Y:S04]  /*1c8c0*/  LDL.LU R11, [R1+0x464] ;  /* 0x00046400010b7983 */ /* 0x000ea80000300800 */
[----:B-1----:R-:W3:Y:S04]  /*1c8d0*/  LDL.LU R6, [R1+0x468] ;  /* 0x0004680001067983 */ /* 0x002ee80000300800 */
[----:B--2---:R-:W-:Y:S04]  /*1c8e0*/  STL [R1+0x18], R11 ;  /* 0x0000180b01007387 */ /* 0x004fe80000100800 */
[----:B------:R-:W2:Y:S04]  /*1c8f0*/  LDL.LU R107, [R1+0x46c] ;  /* 0x00046c00016b7983 */ /* 0x000ea80000300800 */
[----:B---3--:R0:W-:Y:S04]  /*1c900*/  STL [R1+0x14], R6 ;  /* 0x0000140601007387 */ /* 0x0081e80000100800 */
[----:B0-----:R-:W3:Y:S04]  /*1c910*/  LDL.LU R6, [R1+0x450] ;  /* 0x0004500001067983 */ /* 0x001ee80000300800 */
[----:B------:R-:W2:Y:S01]  /*1c920*/  LDL.LU R11, [R1+0x454] ;  /* 0x00045400010b7983 */ /* 0x000ea20000300800 */
[----:B------:R-:W-:Y:S01]  /*1c930*/  FSETP.NEU.AND P6, PT, R92, RZ, PT ;  /* 0x000000ff5c00720b */ /* 0x000fe20003fcd000 */
[----:B------:R-:W-:-:S03]  /*1c940*/  IMAD.MOV.U32 R92, RZ, RZ, R88 ;  /* 0x000000ffff5c7224 */ /* 0x000fc600078e0058 */
[----:B------:R-:W-:Y:S02]  /*1c950*/  FSEL R124, R95, -INF , P6 ;  /* 0xff8000005f7c7808 */ /* 0x000fe40003000000 */
[----:B------:R-:W-:Y:S02]  /*1c960*/  FSETP.NEU.AND P6, PT, R93, RZ, PT ;  /* 0x000000ff5d00720b */ /* 0x000fe40003fcd000 */
[----:B------:R-:W-:Y:S01]  /*1c970*/  MOV R95, R92 ;  /* 0x0000005c005f7202 */ /* 0x000fe20000000f00 */
[----:B---3--:R0:W-:Y:S04]  /*1c980*/  STL [R1+0xc], R6 ;  /* 0x00000c0601007387 */ /* 0x0081e80000100800 */
[----:B0-----:R-:W3:Y:S04]  /*1c990*/  LDL.LU R6, [R1+0x458] ;  /* 0x0004580001067983 */ /* 0x001ee80000300800 */
[----:B--2---:R0:W-:Y:S04]  /*1c9a0*/  STL [R1+0x8], R11 ;  /* 0x0000080b01007387 */ /* 0x0041e80000100800 */
[----:B------:R-:W2:Y:S04]  /*1c9b0*/  LDL.LU R106, [R1+0x45c] ;  /* 0x00045c00016a7983 */ /* 0x000ea80000300800 */
[----:B------:R-:W2:Y:S04]  /*1c9c0*/  LDL.LU R99, [R1+0x440] ;  /* 0x0004400001637983 */ /* 0x000ea80000300800 */
[----:B------:R-:W2:Y:S04]  /*1c9d0*/  LDL.LU R98, [R1+0x444] ;  /* 0x0004440001627983 */ /* 0x000ea80000300800 */
[----:B------:R-:W2:Y:S04]  /*1c9e0*/  LDL.LU R97, [R1+0x448] ;  /* 0x0004480001617983 */ /* 0x000ea80000300800 */
[----:B------:R-:W2:Y:S04]  /*1c9f0*/  LDL.LU R96, [R1+0x44c] ;  /* 0x00044c0001607983 */ /* 0x000ea80000300800 */
        /* <DEDUP_REMOVED lines=80> */
[----:B------:R-:W3:Y:S04]  /*1cf00*/  LDL.LU R91, [R1+0x30c] ;  /* 0x00030c00015b7983 */ /* 0x000ee80000300800 */
[----:B------:R-:W-:Y:S04]  /*1cf10*/  STL [R1+0x6c0], R124 ;  /* 0x0006c07c01007387 */ /* 0x000fe80000100800 */
[----:B------:R0:W-:Y:S04]  /*1cf20*/  STL [R1+0x888], R124 ;  /* 0x0008887c01007387 */ /* 0x0001e80000100800 */
[----:B------:R-:W4:Y:S04]  /*1cf30*/  LDL.LU R92, [R1+0x2f0] ;  /* 0x0002f000015c7983 */ /* 0x000f280000300800 */
[----:B------:R-:W4:Y:S01]  /*1cf40*/  LDL.LU R93, [R1+0x2f4] ;  /* 0x0002f400015d7983 */ /* 0x000f220000300800 */
[----:B0-----:R-:W-:-:S02]  /*1cf50*/  MOV R124, R7 ;  /* 0x00000007007c7202 */ /* 0x001fc40000000f00 */
[----:B------:R-:W-:-:S05]  /*1cf60*/  FSEL R7, R94, -INF , P6 ;  /* 0xff8000005e077808 */ /* 0x000fca0003000000 */
[----:B------:R-:W-:Y:S04]  /*1cf70*/  STL [R1+0x6c4], R7 ;  /* 0x0006c40701007387 */ /* 0x000fe80000100800 */
[----:B------:R0:W-:Y:S04]  /*1cf80*/  STL [R1+0x898], R7 ;  /* 0x0008980701007387 */ /* 0x0001e80000100800 */
[----:B------:R-:W4:Y:S01]  /*1cf90*/  LDL.LU R94, [R1+0x2f8] ;  /* 0x0002f800015e7983 */ /* 0x000f220000300800 */
[----:B0-----:R-:W-:-:S03]  /*1cfa0*/  IMAD.MOV.U32 R7, RZ, RZ, R95 ;  /* 0x000000ffff077224 */ /* 0x001fc600078e005f */
[----:B------:R-:W4:Y:S01]  /*1cfb0*/  LDL.LU R95, [R1+0x2fc] ;  /* 0x0002fc00015f7983 */ /* 0x000f220000300800 */
[C---:B------:R-:W-:Y:S02]  /*1cfc0*/  LOP3.LUT P5, RZ, R105.reuse, 0x10, RZ, 0xc0, !PT ;  /* 0x0000001069ff7812 */ /* 0x040fe400078ac0ff */
[----:B------:R-:W-:Y:S01]  /*1cfd0*/  LOP3.LUT P6, RZ, R105, 0x2, RZ, 0xc0, !PT ;  /* 0x0000000269ff7812 */ /* 0x000fe200078cc0ff */
[C---:B--2---:R-:W-:Y:S01]  /*1cfe0*/  FMUL R105, R88.reuse, 8388608 ;  /* 0x4b00000058697820 */ /* 0x044fe20000400000 */
[C---:B------:R-:W-:Y:S02]  /*1cff0*/  FSETP.GEU.AND P1, PT, R88.reuse, 1.175494350822287508e-38, PT ;  /* 0x008000005800780b */ /* 0x040fe40003f2e000 */
[C---:B------:R-:W-:Y:S02]  /*1d000*/  FSETP.GT.AND P0, PT, |R88|.reuse, 8.50705917302346158658e+37, PT ;  /* 0x7e8000005800780b */ /* 0x040fe40003f04200 */
[----:B------:R-:W-:Y:S02]  /*1d010*/  FSEL R105, R105, R88, !P1 ;  /* 0x0000005869697208 */ /* 0x000fe40004800000 */
[----:B------:R-:W-:-:S03]  /*1d020*/  FSETP.GEU.AND P2, PT, |R88|, 1.175494350822287508e-38, PT ;  /* 0x008000005800780b */ /* 0x000fc60003f4e200 */
[----:B------:R0:W-:Y:S06]  /*1d030*/  STL [R1+0x554], R105 ;  /* 0x0005546901007387 */ /* 0x0001ec0000100800 */
[----:B---3--:R-:W-:Y:S01]  /*1d040*/  @P0 FMUL R91, R91, 0.25 ;  /* 0x3e8000005b5b0820 */ /* 0x008fe20000400000 */
[----:B0-----:R-:W-:Y:S02]  /*1d050*/  FSEL R105, RZ, -23, P1 ;  /* 0xc1b80000ff697808 */ /* 0x001fe40000800000 */
[----:B------:R-:W-:Y:S01]  /*1d060*/  FSETP.GT.AND P1, PT, |R10|, 8.50705917302346158658e+37, PT ;  /* 0x7e8000000a00780b */ /* 0x000fe20003f24200 */
[----:B------:R-:W-:-:S02]  /*1d070*/  @P0 FMUL R90, R90, 0.25 ;  /* 0x3e8000005a5a0820 */ /* 0x000fc40000400000 */
[----:B------:R-:W-:Y:S02]  /*1d080*/  @P0 FMUL R86, R86, 0.25 ;  /* 0x3e80000056560820 */ /* 0x000fe40000400000 */
[----:B------:R-:W-:Y:S02]  /*1d090*/  @P0 FMUL R85, R85, 0.25 ;  /* 0x3e80000055550820 */ /* 0x000fe40000400000 */
[----:B------:R-:W-:Y:S02]  /*1d0a0*/  @P0 FMUL R82, R82, 0.25 ;  /* 0x3e80000052520820 */ /* 0x000fe40000400000 */
[----:B------:R-:W-:Y:S02]  /*1d0b0*/  @P0 FMUL R88, R88, 0.25 ;  /* 0x3e80000058580820 */ /* 0x000fe40000400000 */
[----:B------:R-:W-:Y:S02]  /*1d0c0*/  @P0 FMUL R81, R81, 0.25 ;  /* 0x3e80000051510820 */ /* 0x000fe40000400000 */
[----:B------:R-:W-:-:S02]  /*1d0d0*/  @!P2 FMUL R91, R91, 16777216 ;  /* 0x4b8000005b5ba820 */ /* 0x000fc40000400000 */
[----:B----4-:R-:W-:Y:S02]  /*1d0e0*/  @P0 FMUL R94, R94, 0.25 ;  /* 0x3e8000005e5e0820 */ /* 0x010fe40000400000 */
[----:B------:R-:W-:Y:S02]  /*1d0f0*/  @!P2 FMUL R90, R90, 16777216 ;  /* 0x4b8000005a5aa820 */ /* 0x000fe40000400000 */
[----:B------:R-:W-:Y:S01]  /*1d100*/  @P0 FMUL R95, R95, 0.25 ;  /* 0x3e8000005f5f0820 */ /* 0x000fe20000400000 */
[----:B------:R-:W-:Y:S01]  /*1d110*/  FSETP.GEU.AND P0, PT, |R10|, 1.175494350822287508e-38, PT ;  /* 0x008000000a00780b */ /* 0x000fe20003f0e200 */
[----:B------:R-:W-:Y:S02]  /*1d120*/  @!P2 FMUL R94, R94, 16777216 ;  /* 0x4b8000005e5ea820 */ /* 0x000fe40000400000 */
[----:B------:R-:W-:Y:S02]  /*1d130*/  @!P2 FMUL R95, R95, 16777216 ;  /* 0x4b8000005f5fa820 */ /* 0x000fe40000400000 */
[----:B------:R-:W-:-:S02]  /*1d140*/  @!P2 FMUL R86, R86, 16777216 ;  /* 0x4b8000005656a820 */ /* 0x000fc40000400000 */
[----:B------:R-:W-:Y:S02]  /*1d150*/  @!P2 FMUL R85, R85, 16777216 ;  /* 0x4b8000005555a820 */ /* 0x000fe40000400000 */
[----:B------:R-:W-:Y:S02]  /*1d160*/  @!P2 FMUL R82, R82, 16777216 ;  /* 0x4b8000005252a820 */ /* 0x000fe40000400000 */
[----:B------:R-:W-:Y:S02]  /*1d170*/  @!P2 FMUL R88, R88, 16777216 ;  /* 0x4b8000005858a820 */ /* 0x000fe40000400000 */
[----:B------:R-:W-:Y:S01]  /*1d180*/  @!P2 FMUL R81, R81, 16777216 ;  /* 0x4b8000005151a820 */ /* 0x000fe20000400000 */
[----:B------:R-:W-:Y:S01]  /*1d190*/  FSETP.GT.AND P2, PT, |R9|, 8.50705917302346158658e+37, PT ;  /* 0x7e8000000900780b */ /* 0x000fe20003f44200 */
[----:B------:R-:W-:Y:S02]  /*1d1a0*/  @P1 FMUL R93, R93, 0.25 ;  /* 0x3e8000005d5d1820 */ /* 0x000fe40000400000 */
[----:B------:R-:W-:-:S02]  /*1d1b0*/  @P1 FMUL R92, R92, 0.25 ;  /* 0x3e8000005c5c1820 */ /* 0x000fc40000400000 */
[----:B------:R-:W-:Y:S02]  /*1d1c0*/  @P1 FMUL R89, R89, 0.25 ;  /* 0x3e80000059591820 */ /* 0x000fe40000400000 */
[----:B------:R-:W-:Y:S02]  /*1d1d0*/  @P1 FMUL R87, R87, 0.25 ;  /* 0x3e80000057571820 */ /* 0x000fe40000400000 */
[----:B------:R-:W-:Y:S02]  /*1d1e0*/  @P1 FMUL R84, R84, 0.25 ;  /* 0x3e80000054541820 */ /* 0x000fe40000400000 */
[----:B------:R-:W-:Y:S02]  /*1d1f0*/  @P1 FMUL R83, R83, 0.25 ;  /* 0x3e80000053531820 */ /* 0x000fe40000400000 */
[----:B------:R-:W-:Y:S02]  /*1d200*/  @P1 FMUL R80, R80, 0.25 ;  /* 0x3e80000050501820 */ /* 0x000fe40000400000 */
[----:B------:R-:W-:-:S02]  /*1d210*/  @P1 FMUL R10, R10, 0.25 ;  /* 0x3e8000000a0a1820 */ /* 0x000fc40000400000 */
[----:B------:R-:W-:Y:S01]  /*1d220*/  @P1 FMUL R79, R79, 0.25 ;  /* 0x3e8000004f4f1820 */ /* 0x000fe20000400000 */
[----:B------:R-:W-:Y:S01]  /*1d230*/  FSETP.GEU.AND P1, PT, |R9|, 1.175494350822287508e-38, PT ;  /* 0x008000000900780b */ /* 0x000fe20003f2e200 */
[----:B------:R-:W-:Y:S02]  /*1d240*/  @!P0 FMUL R93, R93, 16777216 ;  /* 0x4b8000005d5d8820 */ /* 0x000fe40000400000 */
[----:B------:R-:W-:Y:S02]  /*1d250*/  @!P0 FMUL R92, R92, 16777216 ;  /* 0x4b8000005c5c8820 */ /* 0x000fe40000400000 */
        /* <DEDUP_REMOVED lines=108> */
[----:B------:R0:W-:Y:S01]  /*1d920*/  STL [R1+0x25c], R105 ;  /* 0x00025c6901007387 */ /* 0x0001e20000100800 */
[----:B------:R-:W-:Y:S02]  /*1d930*/  @P1 FMUL R44, R44, 0.25 ;  /* 0x3e8000002c2c1820 */ /* 0x000fe40000400000 */
[----:B------:R-:W-:-:S02]  /*1d940*/  @P1 FMUL R43, R43, 0.25 ;  /* 0x3e8000002b2b1820 */ /* 0x000fc40000400000 */
[----:B------:R-:W-:Y:S02]  /*1d950*/  @P1 FMUL R40, R40, 0.25 ;  /* 0x3e80000028281820 */ /* 0x000fe40000400000 */
[----:B------:R-:W-:Y:S02]  /*1d960*/  @P1 FMUL R39, R39, 0.25 ;  /* 0x3e80000027271820 */ /* 0x000fe40000400000 */
[----:B------:R-:W-:Y:S01]  /*1d970*/  @P1 FMUL R36, R36, 0.25 ;  /* 0x3e80000024241820 */ /* 0x000fe20000400000 */
[----:B0-----:R-:W2:Y:S01]  /*1d980*/  LDL.LU R105, [R1+0xb98] ;  /* 0x000b980001697983 */ /* 0x001ea20000300800 */
[----:B------:R-:W-:Y:S02]  /*1d990*/  @P1 FMUL R35, R35, 0.25 ;  /* 0x3e80000023231820 */ /* 0x000fe40000400000 */
[----:B------:R-:W-:Y:S02]  /*1d9a0*/  @P1 FMUL R32, R32, 0.25 ;  /* 0x3e80000020201820 */ /* 0x000fe40000400000 */
[----:B------:R-:W-:-:S02]  /*1d9b0*/  @P1 FMUL R101, R101, 0.25 ;  /* 0x3e80000065651820 */ /* 0x000fc40000400000 */
[----:B------:R-:W-:Y:S01]  /*1d9c0*/  @P1 FMUL R31, R31, 0.25 ;  /* 0x3e8000001f1f1820 */ /* 0x000fe20000400000 */
[----:B------:R-:W-:Y:S01]  /*1d9d0*/  FSETP.GEU.AND P1, PT, |R102|, 1.175494350822287508e-38, PT ;  /* 0x008000006600780b */ /* 0x000fe20003f2e200 */
[----:B------:R-:W-:Y:S01]  /*1d9e0*/  STL [R1+0x9b0], R95 ;  /* 0x0009b05f01007387 */ /* 0x000fe20000100800 */
[----:B------:R-:W-:Y:S02]  /*1d9f0*/  @!P0 FMUL R44, R44, 16777216 ;  /* 0x4b8000002c2c8820 */ /* 0x000fe40000400000 */
[----:B------:R-:W-:Y:S01]  /*1da00*/  @!P0 FMUL R43, R43, 16777216 ;  /* 0x4b8000002b2b8820 */ /* 0x000fe20000400000 */
[----:B------:R-:W-:Y:S01]  /*1da10*/  STL [R1+0x9b4], R94 ;  /* 0x0009b45e01007387 */ /* 0x000fe20000100800 */
[----:B------:R-:W-:Y:S02]  /*1da20*/  @!P0 FMUL R40, R40, 16777216 ;  /* 0x4b80000028288820 */ /* 0x000fe40000400000 */
[----:B------:R-:W-:Y:S01]  /*1da30*/  @!P0 FMUL R39, R39, 16777216 ;  /* 0x4b80000027278820 */ /* 0x000fe20000400000 */
[----:B------:R-:W-:Y:S01]  /*1da40*/  STL [R1+0x9b8], R91 ;  /* 0x0009b85b01007387 */ /* 0x000fe20000100800 */
[----:B------:R-:W-:-:S02]  /*1da50*/  @!P0 FMUL R36, R36, 16777216 ;  /* 0x4b80000024248820 */ /* 0x000fc40000400000 */
[----:B------:R-:W-:Y:S01]  /*1da60*/  @!P0 FMUL R35, R35, 16777216 ;  /* 0x4b80000023238820 */ /* 0x000fe20000400000 */
[----:B------:R-:W-:Y:S01]  /*1da70*/  STL [R1+0x9a8], R90 ;  /* 0x0009a85a01007387 */ /* 0x000fe20000100800 */
[----:B------:R-:W-:Y:S02]  /*1da80*/  @!P0 FMUL R32, R32, 16777216 ;  /* 0x4b80000020208820 */ /* 0x000fe40000400000 */
[----:B------:R-:W-:Y:S02]  /*1da90*/  @!P0 FMUL R101, R101, 16777216 ;  /* 0x4b80000065658820 */ /* 0x000fe40000400000 */
[----:B------:R-:W-:Y:S01]  /*1daa0*/  @!P0 FMUL R31, R31, 16777216 ;  /* 0x4b8000001f1f8820 */ /* 0x000fe20000400000 */
[----:B------:R-:W-:Y:S01]  /*1dab0*/  FSETP.GT.AND P0, PT, |R103|, 8.50705917302346158658e+37, PT ;  /* 0x7e8000006700780b */ /* 0x000fe20003f04200 */
[----:B------:R-:W-:Y:S01]  /*1dac0*/  STL [R1+0x9a4], R86 ;  /* 0x0009a45601007387 */ /* 0x000fe20000100800 */
[----:B------:R-:W-:-:S03]  /*1dad0*/  @P2 FMUL R30, R30, 0.25 ;  /* 0x3e8000001e1e2820 */ /* 0x000fc60000400000 */
[----:B------:R-:W-:Y:S01]  /*1dae0*/  STL [R1+0x99c], R85 ;  /* 0x00099c5501007387 */ /* 0x000fe20000100800 */
[----:B------:R-:W-:-:S03]  /*1daf0*/  @P2 FMUL R29, R29, 0.25 ;  /* 0x3e8000001d1d2820 */ /* 0x000fc60000400000 */
[----:B------:R-:W-:Y:S01]  /*1db00*/  STL [R1+0x9a0], R82 ;  /* 0x0009a05201007387 */ /* 0x000fe20000100800 */
[----:B------:R-:W-:Y:S02]  /*1db10*/  @P2 FMUL R26, R26, 0.25 ;  /* 0x3e8000001a1a2820 */ /* 0x000fe40000400000 */
[----:B------:R-:W-:Y:S01]  /*1db20*/  @P2 FMUL R25, R25, 0.25 ;  /* 0x3e80000019192820 */ /* 0x000fe20000400000 */
[----:B------:R-:W-:Y:S01]  /*1db30*/  STL [R1+0x9d0], R88 ;  /* 0x0009d05801007387 */ /* 0x000fe20000100800 */
[----:B------:R-:W-:Y:S02]  /*1db40*/  @P2 FMUL R22, R22, 0.25 ;  /* 0x3e80000016162820 */ /* 0x000fe40000400000 */
[----:B------:R-:W-:Y:S01]  /*1db50*/  @P2 FMUL R21, R21, 0.25 ;  /* 0x3e80000015152820 */ /* 0x000fe20000400000 */
[----:B------:R-:W-:Y:S01]  /*1db60*/  STL [R1+0x998], R81 ;  /* 0x0009985101007387 */ /* 0x000fe20000100800 */
[----:B------:R-:W-:Y:S02]  /*1db70*/  @P2 FMUL R18, R18, 0.25 ;  /* 0x3e80000012122820 */ /* 0x000fe40000400000 */
[----:B------:R-:W-:Y:S01]  /*1db80*/  @P2 FMUL R102, R102, 0.25 ;  /* 0x3e80000066662820 */ /* 0x000fe20000400000 */
[----:B------:R0:W-:Y:S01]  /*1db90*/  STL [R1+0x990], R93 ;  /* 0x0009905d01007387 */ /* 0x0001e20000100800 */
[----:B------:R-:W-:-:S02]  /*1dba0*/  @P2 FMUL R17, R17, 0.25 ;  /* 0x3e80000011112820 */ /* 0x000fc40000400000 */
[----:B------:R-:W-:Y:S02]  /*1dbb0*/  @!P1 FMUL R30, R30, 16777216 ;  /* 0x4b8000001e1e9820 */ /* 0x000fe40000400000 */
[----:B------:R-:W-:Y:S02]  /*1dbc0*/  @!P1 FMUL R29, R29, 16777216 ;  /* 0x4b8000001d1d9820 */ /* 0x000fe40000400000 */
[----:B------:R-:W-:Y:S01]  /*1dbd0*/  @!P1 FMUL R26, R26, 16777216 ;  /* 0x4b8000001a1a9820 */ /* 0x000fe20000400000 */
[----:B0-----:R-:W3:Y:S01]  /*1dbe0*/  LDL.LU R93, [R1+0x14] ;  /* 0x00001400015d7983 */ /* 0x001ee20000300800 */
[----:B------:R-:W-:Y:S02]  /*1dbf0*/  @!P1 FMUL R25, R25, 16777216 ;  /* 0x4b80000019199820 */ /* 0x000fe40000400000 */
[----:B------:R-:W-:Y:S01]  /*1dc00*/  @!P1 FMUL R22, R22, 16777216 ;  /* 0x4b80000016169820 */ /* 0x000fe20000400000 */
[----:B------:R-:W-:Y:S01]  /*1dc10*/  STL [R1+0x98c], R92 ;  /* 0x00098c5c01007387 */ /* 0x000fe20000100800 */
[----:B------:R-:W-:-:S02]  /*1dc20*/  @!P1 FMUL R21, R21, 16777216 ;  /* 0x4b80000015159820 */ /* 0x000fc40000400000 */
[----:B------:R-:W-:Y:S01]  /*1dc30*/  @!P1 FMUL R18, R18, 16777216 ;  /* 0x4b80000012129820 */ /* 0x000fe20000400000 */
[----:B------:R-:W-:Y:S01]  /*1dc40*/  STL [R1+0x980], R89 ;  /* 0x0009805901007387 */ /* 0x000fe20000100800 */
[----:B------:R-:W-:Y:S02]  /*1dc50*/  @!P1 FMUL R102, R102, 16777216 ;  /* 0x4b80000066669820 */ /* 0x000fe40000400000 */
[----:B------:R-:W-:Y:S01]  /*1dc60*/  @!P1 FMUL R17, R17, 16777216 ;  /* 0x4b80000011119820 */ /* 0x000fe20000400000 */
[----:B------:R-:W-:Y:S01]  /*1dc70*/  STL [R1+0x97c], R87 ;  /* 0x00097c5701007387 */ /* 0x000fe20000100800 */
[----:B------:R-:W-:Y:S01]  /*1dc80*/  FSETP.GT.AND P1, PT, |R104|, 8.50705917302346158658e+37, PT ;  /* 0x7e8000006800780b */ /* 0x000fe20003f24200 */
[----:B------:R-:W-:Y:S01]  /*1dc90*/  @P0 FMUL R28, R28, 0.25 ;  /* 0x3e8000001c1c0820 */ /* 0x000fe20000400000 */
[----:B------:R-:W-:Y:S01]  /*1dca0*/  FSETP.GEU.AND P2, PT, |R103|, 1.175494350822287508e-38, PT ;  /* 0x008000006700780b */ /* 0x000fe20003f4e200 */
[----:B------:R0:W-:Y:S01]  /*1dcb0*/  STL [R1+0x984], R84 ;  /* 0x0009845401007387 */ /* 0x0001e20000100800 */
[----:B------:R-:W-:-:S02]  /*1dcc0*/  @P0 FMUL R27, R27, 0.25 ;  /* 0x3e8000001b1b0820 */ /* 0x000fc40000400000 */
[----:B------:R-:W-:Y:S02]  /*1dcd0*/  @P0 FMUL R24, R24, 0.25 ;  /* 0x3e80000018180820 */ /* 0x000fe40000400000 */
[----:B------:R-:W-:Y:S02]  /*1dce0*/  @P0 FMUL R23, R23, 0.25 ;  /* 0x3e80000017170820 */ /* 0x000fe40000400000 */
[----:B------:R-:W-:Y:S02]  /*1dcf0*/  @P0 FMUL R20, R20, 0.25 ;  /* 0x3e80000014140820 */ /* 0x000fe40000400000 */
[----:B------:R-:W-:Y:S01]  /*1dd00*/  @P0 FMUL R19, R19, 0.25 ;  /* 0x3e80000013130820 */ /* 0x000fe20000400000 */
[----:B0-----:R-:W4:Y:S01]  /*1dd10*/  LDL.LU R84, [R1+0x24] ;  /* 0x0000240001547983 */ /* 0x001f220000300800 */
[----:B------:R-:W-:Y:S02]  /*1dd20*/  @P0 FMUL R16, R16, 0.25 ;  /* 0x3e80000010100820 */ /* 0x000fe40000400000 */
[----:B------:R-:W-:Y:S01]  /*1dd30*/  @P0 FMUL R103, R103, 0.25 ;  /* 0x3e80000067670820 */ /* 0x000fe20000400000 */
[----:B------:R-:W-:Y:S01]  /*1dd40*/  STL [R1+0x988], R83 ;  /* 0x0009885301007387 */ /* 0x000fe20000100800 */
[----:B------:R-:W-:Y:S01]  /*1dd50*/  @P0 FMUL R15, R15, 0.25 ;  /* 0x3e8000000f0f0820 */ /* 0x000fe20000400000 */
[----:B------:R-:W-:-:S02]  /*1dd60*/  FSETP.GEU.AND P0, PT, |R104|, 1.175494350822287508e-38, PT ;  /* 0x008000006800780b */ /* 0x000fc40003f0e200 */
[----:B------:R-:W-:Y:S04]  /*1dd70*/  STL [R1+0x994], R80 ;  /* 0x0009945001007387 */ /* 0x000fe80000100800 */
[----:B------:R-:W-:Y:S04]  /*1dd80*/  STL [R1+0x9bc], R10 ;  /* 0x0009bc0a01007387 */ /* 0x000fe80000100800 */
[----:B------:R0:W-:Y:S01]  /*1dd90*/  STL [R1+0x978], R79 ;  /* 0x0009784f01007387 */ /* 0x0001e20000100800 */
[----:B------:R-:W-:-:S03]  /*1dda0*/  @P1 FMUL R106, R106, 0.25 ;  /* 0x3e8000006a6a1820 */ /* 0x000fc60000400000 */
[----:B0-----:R-:W4:Y:S04]  /*1ddb0*/  LDL.LU R79, [R1+0xc] ;  /* 0x00000c00014f7983 */ /* 0x001f280000300800 */
[----:B------:R0:W-:Y:S01]  /*1ddc0*/  STL [R1+0x970], R78 ;  /* 0x0009704e01007387 */ /* 0x0001e20000100800 */
[----:B------:R-:W-:-:S03]  /*1ddd0*/  @!P0 FMUL R106, R106, 16777216 ;  /* 0x4b8000006a6a8820 */ /* 0x000fc60000400000 */
[----:B0-----:R-:W4:Y:S04]  /*1dde0*/  LDL.LU R78, [R1+0x18] ;  /* 0x00001800014e7983 */ /* 0x001f280000300800 */
[----:B------:R0:W-:Y:S04]  /*1ddf0*/  STL [R1+0x974], R77 ;  /* 0x0009744d01007387 */ /* 0x0001e80000100800 */
[----:B0-----:R-:W4:Y:S04]  /*1de00*/  LDL.LU R77, [R1+0x8] ;  /* 0x00000800014d7983 */ /* 0x001f280000300800 */
        /* <DEDUP_REMOVED lines=10> */
[----:B------:R0:W-:Y:S04]  /*1deb0*/  STL [R1], R106 ;  /* 0x0000006a01007387 */ /* 0x0001e80000100800 */
[----:B0-----:R-:W4:Y:S01]  /*1dec0*/  LDL.LU R106, [R1+0xb94] ;  /* 0x000b9400016a7983 */ /* 0x001f220000300800 */
[----:B------:R-:W-:-:S02]  /*1ded0*/  @!P2 FMUL R28, R28, 16777216 ;  /* 0x4b8000001c1ca820 */ /* 0x000fc40000400000 */
[----:B------:R-:W-:Y:S01]  /*1dee0*/  @!P2 FMUL R27, R27, 16777216 ;  /* 0x4b8000001b1ba820 */ /* 0x000fe20000400000 */
[----:B------:R-:W4:Y:S01]  /*1def0*/  LDL.LU R83, [R1+0x34] ;  /* 0x0000340001537983 */ /* 0x000f220000300800 */
[----:B------:R-:W-:Y:S02]  /*1df00*/  @!P2 FMUL R24, R24, 16777216 ;  /* 0x4b8000001818a820 */ /* 0x000fe40000400000 */
[----:B------:R-:W-:Y:S02]  /*1df10*/  @!P2 FMUL R23, R23, 16777216 ;  /* 0x4b8000001717a820 */ /* 0x000fe40000400000 */
[----:B------:R-:W-:Y:S02]  /*1df20*/  @!P2 FMUL R20, R20, 16777216 ;  /* 0x4b8000001414a820 */ /* 0x000fe40000400000 */
[----:B------:R-:W-:Y:S02]  /*1df30*/  @!P2 FMUL R19, R19, 16777216 ;  /* 0x4b8000001313a820 */ /* 0x000fe40000400000 */
[----:B------:R-:W-:-:S02]  /*1df40*/  @!P2 FMUL R16, R16, 16777216 ;  /* 0x4b8000001010a820 */ /* 0x000fc40000400000 */
[----:B------:R-:W-:Y:S02]  /*1df50*/  @!P2 FMUL R103, R103, 16777216 ;  /* 0x4b8000006767a820 */ /* 0x000fe40000400000 */
[----:B------:R-:W-:Y:S02]  /*1df60*/  @!P2 FMUL R15, R15, 16777216 ;  /* 0x4b8000000f0fa820 */ /* 0x000fe40000400000 */
[----:B------:R-:W-:Y:S02]  /*1df70*/  @P1 FMUL R14, R14, 0.25 ;  /* 0x3e8000000e0e1820 */ /* 0x000fe40000400000 */
[----:B------:R-:W-:Y:S02]  /*1df80*/  @P1 FMUL R13, R13, 0.25 ;  /* 0x3e8000000d0d1820 */ /* 0x000fe40000400000 */
[----:B------:R-:W-:Y:S02]  /*1df90*/  @P1 FMUL R96, R96, 0.25 ;  /* 0x3e80000060601820 */ /* 0x000fe40000400000 */
[----:B------:R-:W-:-:S02]  /*1dfa0*/  @P1 FMUL R97, R97, 0.25 ;  /* 0x3e80000061611820 */ /* 0x000fc40000400000 */
[----:B------:R-:W-:Y:S02]  /*1dfb0*/  @P1 FMUL R6, R6, 0.25 ;  /* 0x3e80000006061820 */ /* 0x000fe40000400000 */
[----:B------:R-:W-:Y:S02]  /*1dfc0*/  @P1 FMUL R107, R107, 0.25 ;  /* 0x3e8000006b6b1820 */ /* 0x000fe40000400000 */
[----:B------:R-:W-:Y:S02]  /*1dfd0*/  @P1 FMUL R104, R104, 0.25 ;  /* 0x3e80000068681820 */ /* 0x000fe40000400000 */
[----:B------:R-:W-:Y:S02]  /*1dfe0*/  @!P0 FMUL R14, R14, 16777216 ;  /* 0x4b8000000e0e8820 */ /* 0x000fe40000400000 */
[----:B------:R-:W-:Y:S02]  /*1dff0*/  @!P0 FMUL R13, R13, 16777216 ;  /* 0x4b8000000d0d8820 */ /* 0x000fe40000400000 */
[----:B------:R-:W-:-:S02]  /*1e000*/  @!P0 FMUL R96, R96, 16777216 ;  /* 0x4b80000060608820 */ /* 0x000fc40000400000 */
[----:B------:R-:W-:Y:S02]  /*1e010*/  @!P0 FMUL R97, R97, 16777216 ;  /* 0x4b80000061618820 */ /* 0x000fe40000400000 */
[----:B------:R-:W-:Y:S02]  /*1e020*/  @!P0 FMUL R6, R6, 16777216 ;  /* 0x4b80000006068820 */ /* 0x000fe40000400000 */
[----:B------:R-:W-:Y:S02]  /*1e030*/  @!P0 FMUL R107, R107, 16777216 ;  /* 0x4b8000006b6b8820 */ /* 0x000fe40000400000 */
[----:B------:R-:W-:-:S03]  /*1e040*/  @!P0 FMUL R104, R104, 16777216 ;  /* 0x4b80000068688820 */ /* 0x000fc60000400000 */
[----:B------:R0:W-:Y:S04]  /*1e050*/  STL [R1+0x10], R107 ;  /* 0x0000106b01007387 */ /* 0x0001e80000100800 */
        /* <DEDUP_REMOVED lines=9> */
[----:B--2---:R-:W-:-:S13]  /*1e0f0*/  FSETP.GT.AND P2, PT, |R105|, 8.50705917302346158658e+37, PT ;  /* 0x7e8000006900780b */ /* 0x004fda0003f44200 */
[----:B------:R-:W-:Y:S02]  /*1e100*/  @P2 FMUL R12, R12, 0.25 ;  /* 0x3e8000000c0c2820 */ /* 0x000fe40000400000 */
[----:B------:R-:W-:Y:S02]  /*1e110*/  @P2 FMUL R11, R11, 0.25 ;  /* 0x3e8000000b0b2820 */ /* 0x000fe40000400000 */
[----:B------:R-:W-:Y:S02]  /*1e120*/  @P2 FMUL R98, R98, 0.25 ;  /* 0x3e80000062622820 */ /* 0x000fe40000400000 */
[----:B------:R-:W-:Y:S02]  /*1e130*/  @P2 FMUL R99, R99, 0.25 ;  /* 0x3e80000063632820 */ /* 0x000fe40000400000 */
[----:B------:R-:W-:Y:S02]  /*1e140*/  @P2 FMUL R124, R124, 0.25 ;  /* 0x3e8000007c7c2820 */ /* 0x000fe40000400000 */
[----:B---3--:R-:W-:Y:S01]  /*1e150*/  @P1 FMUL R93, R93, 0.25 ;  /* 0x3e8000005d5d1820 */ /* 0x008fe20000400000 */
[----:B------:R-:W-:-:S03]  /*1e160*/  FSETP.GEU.AND P1, PT, |R105|, 1.175494350822287508e-38, PT ;  /* 0x008000006900780b */ /* 0x000fc60003f2e200 */
[----:B------:R-:W-:Y:S02]  /*1e170*/  @!P0 FMUL R93, R93, 16777216 ;  /* 0x4b8000005d5d8820 */ /* 0x000fe40000400000 */
[----:B------:R-:W-:Y:S02]  /*1e180*/  @P2 FMUL R105, R105, 0.25 ;  /* 0x3e80000069692820 */ /* 0x000fe40000400000 */
[----:B----4-:R-:W-:Y:S02]  /*1e190*/  @P2 FMUL R79, R79, 0.25 ;  /* 0x3e8000004f4f2820 */ /* 0x010fe40000400000 */
[----:B------:R-:W-:Y:S02]  /*1e1a0*/  @P2 FMUL R78, R78, 0.25 ;  /* 0x3e8000004e4e2820 */ /* 0x000fe40000400000 */
[----:B------:R-:W-:Y:S01]  /*1e1b0*/  @P2 FMUL R77, R77, 0.25 ;  /* 0x3e8000004d4d2820 */ /* 0x000fe20000400000 */
[C---:B------:R-:W-:Y:S02]  /*1e1c0*/  FSETP.GT.AND P0, PT, |R106|.reuse, 8.50705917302346158658e+37, PT ;  /* 0x7e8000006a00780b */ /* 0x040fe40003f04200 */
[----:B------:R-:W-:-:S11]  /*1e1d0*/  FSETP.GEU.AND P2, PT, |R106|, 1.175494350822287508e-38, PT ;  /* 0x008000006a00780b */ /* 0x000fd60003f4e200 */
[----:B------:R-:W-:Y:S02]  /*1e1e0*/  @P0 FMUL R122, R122, 0.25 ;  /* 0x3e8000007a7a0820 */ /* 0x000fe40000400000 */
[----:B------:R-:W-:Y:S02]  /*1e1f0*/  @P0 FMUL R108, R108, 0.25 ;  /* 0x3e8000006c6c0820 */ /* 0x000fe40000400000 */
[----:B------:R-:W-:Y:S02]  /*1e200*/  @!P2 FMUL R122, R122, 16777216 ;  /* 0x4b8000007a7aa820 */ /* 0x000fe40000400000 */
[----:B------:R-:W-:-:S03]  /*1e210*/  @!P2 FMUL R108, R108, 16777216 ;  /* 0x4b8000006c6ca820 */ /* 0x000fc60000400000 */
[----:B------:R0:W-:Y:S04]  /*1e220*/  STL [R1+0x20], R122 ;  /* 0x0000207a01007387 */ /* 0x0001e80000100800 */
[----:B0-----:R-:W2:Y:S04]  /*1e230*/  LDL.LU R122, [R1+0xb8c] ;  /* 0x000b8c00017a7983 */ /* 0x001ea80000300800 */
[----:B------:R-:W3:Y:S04]  /*1e240*/  LDL.LU R86, [R1+0x64] ;  /* 0x0000640001567983 */ /* 0x000ee80000300800 */
[----:B------:R0:W-:Y:S04]  /*1e250*/  STL [R1+0x30], R108 ;  /* 0x0000306c01007387 */ /* 0x0001e80000100800 */
[----:B0-----:R-:W4:Y:S01]  /*1e260*/  LDL.LU R108, [R1+0xb88] ;  /* 0x000b8800016c7983 */ /* 0x001f220000300800 */
[----:B------:R-:W-:-:S02]  /*1e270*/  @P0 FMUL R4, R4, 0.25 ;  /* 0x3e80000004040820 */ /* 0x000fc40000400000 */
[----:B------:R-:W-:Y:S02]  /*1e280*/  @P0 FMUL R110, R110, 0.25 ;  /* 0x3e8000006e6e0820 */ /* 0x000fe40000400000 */
[----:B------:R-:W-:Y:S02]  /*1e290*/  @!P2 FMUL R4, R4, 16777216 ;  /* 0x4b8000000404a820 */ /* 0x000fe40000400000 */
[----:B------:R-:W-:-:S03]  /*1e2a0*/  @!P2 FMUL R110, R110, 16777216 ;  /* 0x4b8000006e6ea820 */ /* 0x000fc60000400000 */
[----:B------:R0:W-:Y:S04]  /*1e2b0*/  STL [R1+0x40], R4 ;  /* 0x0000400401007387 */ /* 0x0001e80000100800 */
[----:B0-----:R-:W2:Y:S04]  /*1e2c0*/  LDL.LU R4, [R1+0xb84] ;  /* 0x000b840001047983 */ /* 0x001ea80000300800 */
[----:B------:R0:W-:Y:S04]  /*1e2d0*/  STL [R1+0x50], R110 ;  /* 0x0000506e01007387 */ /* 0x0001e80000100800 */
[----:B0-----:R-:W2:Y:S01]  /*1e2e0*/  LDL.LU R110, [R1+0xb80] ;  /* 0x000b8000016e7983 */ /* 0x001ea20000300800 */
[----:B------:R-:W-:-:S02]  /*1e2f0*/  @!P1 FMUL R12, R12, 16777216 ;  /* 0x4b8000000c0c9820 */ /* 0x000fc40000400000 */
[----:B------:R-:W-:Y:S02]  /*1e300*/  @!P1 FMUL R11, R11, 16777216 ;  /* 0x4b8000000b0b9820 */ /* 0x000fe40000400000 */
[----:B------:R-:W-:Y:S02]  /*1e310*/  @!P1 FMUL R98, R98, 16777216 ;  /* 0x4b80000062629820 */ /* 0x000fe40000400000 */
[----:B------:R-:W-:Y:S02]  /*1e320*/  @!P1 FMUL R99, R99, 16777216 ;  /* 0x4b80000063639820 */ /* 0x000fe40000400000 */
[----:B------:R-:W-:Y:S02]  /*1e330*/  @!P1 FMUL R77, R77, 16777216 ;  /* 0x4b8000004d4d9820 */ /* 0x000fe40000400000 */
[----:B------:R-:W-:Y:S02]  /*1e340*/  @!P1 FMUL R79, R79, 16777216 ;  /* 0x4b8000004f4f9820 */ /* 0x000fe40000400000 */
[----:B------:R-:W-:-:S02]  /*1e350*/  @!P1 FMUL R78, R78, 16777216 ;  /* 0x4b8000004e4e9820 */ /* 0x000fc40000400000 */
[----:B------:R-:W-:Y:S02]  /*1e360*/  @!P1 FMUL R105, R105, 16777216 ;  /* 0x4b80000069699820 */ /* 0x000fe40000400000 */
[----:B------:R-:W-:Y:S01]  /*1e370*/  @!P1 FMUL R124, R124, 16777216 ;  /* 0x4b8000007c7c9820 */ /* 0x000fe20000400000 */
[----:B------:R-:W-:Y:S01]  /*1e380*/  FSETP.GT.AND P1, PT, |R107|, 8.50705917302346158658e+37, PT ;  /* 0x7e8000006b00780b */ /* 0x000fe20003f24200 */
[----:B------:R-:W-:Y:S02]  /*1e390*/  @P0 FMUL R84, R84, 0.25 ;  /* 0x3e80000054540820 */ /* 0x000fe40000400000 */
[----:B------:R-:W-:Y:S02]  /*1e3a0*/  @P0 FMUL R83, R83, 0.25 ;  /* 0x3e80000053530820 */ /* 0x000fe40000400000 */
[----:B------:R-:W-:Y:S02]  /*1e3b0*/  @P0 FMUL R85, R85, 0.25 ;  /* 0x3e80000055550820 */ /* 0x000fe40000400000 */
[----:B------:R-:W-:-:S02]  /*1e3c0*/  @P0 FMUL R106, R106, 0.25 ;  /* 0x3e8000006a6a0820 */ /* 0x000fc40000400000 */
[----:B------:R-:W-:Y:S02]  /*1e3d0*/  @P0 FMUL R2, R2, 0.25 ;  /* 0x3e80000002020820 */ /* 0x000fe40000400000 */
[----:B------:R-:W-:Y:S02]  /*1e3e0*/  @!P2 FMUL R84, R84, 16777216 ;  /* 0x4b8000005454a820 */ /* 0x000fe40000400000 */
[----:B------:R-:W-:Y:S02]  /*1e3f0*/  @!P2 FMUL R83, R83, 16777216 ;  /* 0x4b8000005353a820 */ /* 0x000fe40000400000 */
[----:B------:R-:W-:Y:S02]  /*1e400*/  @!P2 FMUL R85, R85, 16777216 ;  /* 0x4b8000005555a820 */ /* 0x000fe40000400000 */
[----:B------:R-:W-:Y:S02]  /*1e410*/  @!P2 FMUL R106, R106, 16777216 ;  /* 0x4b8000006a6aa820 */ /* 0x000fe40000400000 */
[----:B------:R-:W-:Y:S01]  /*1e420*/  @!P2 FMUL R2, R2, 16777216 ;  /* 0x4b8000000202a820 */ /* 0x000fe20000400000 */
[----:B------:R-:W-:Y:S01]  /*1e430*/  FSETP.GEU.AND P0, PT, |R107|, 1.175494350822287508e-38, PT ;  /* 0x008000006b00780b */ /* 0x000fe20003f0e200 */
[----:B------:R-:W-:-:S02]  /*1e440*/  @P1 FMUL R82, R82, 0.25 ;  /* 0x3e80000052521820 */ /* 0x000fc40000400000 */
[----:B------:R-:W-:Y:S02]  /*1e450*/  @P1 FMUL R92, R92, 0.25 ;  /* 0x3e8000005c5c1820 */ /* 0x000fe40000400000 */
[----:B------:R-:W-:Y:S02]  /*1e460*/  @P1 FMUL R80, R80, 0.25 ;  /* 0x3e80000050501820 */ /* 0x000fe40000400000 */
[----:B------:R-:W-:Y:S02]  /*1e470*/  @P1 FMUL R87, R87, 0.25 ;  /* 0x3e80000057571820 */ /* 0x000fe40000400000 */
[----:B------:R-:W-:Y:S02]  /*1e480*/  @P1 FMUL R90, R90, 0.25 ;  /* 0x3e8000005a5a1820 */ /* 0x000fe40000400000 */
[----:B------:R-:W-:Y:S02]  /*1e490*/  @P1 FMUL R89, R89, 0.25 ;  /* 0x3e80000059591820 */ /* 0x000fe40000400000 */
[----:B------:R-:W-:-:S02]  /*1e4a0*/  @P1 FMUL R81, R81, 0.25 ;  /* 0x3e80000051511820 */ /* 0x000fc40000400000 */
[----:B------:R-:W-:Y:S02]  /*1e4b0*/  @P1 FMUL R107, R107, 0.25 ;  /* 0x3e8000006b6b1820 */ /* 0x000fe40000400000 */
[----:B------:R-:W-:Y:S02]  /*1e4c0*/  @P1 FMUL R7, R7, 0.25 ;  /* 0x3e80000007071820 */ /* 0x000fe40000400000 */
[----:B------:R-:W-:Y:S02]  /*1e4d0*/  @!P0 FMUL R82, R82, 16777216 ;  /* 0x4b80000052528820 */ /* 0x000fe40000400000 */
[----:B------:R-:W-:Y:S02]  /*1e4e0*/  @!P0 FMUL R92, R92, 16777216 ;  /* 0x4b8000005c5c8820 */ /* 0x000fe40000400000 */
[----:B------:R-:W-:Y:S02]  /*1e4f0*/  @!P0 FMUL R80, R80, 16777216 ;  /* 0x4b80000050508820 */ /* 0x000fe40000400000 */
[----:B------:R-:W-:-:S02]  /*1e500*/  @!P0 FMUL R87, R87, 16777216 ;  /* 0x4b80000057578820 */ /* 0x000fc40000400000 */
[----:B------:R-:W-:Y:S02]  /*1e510*/  @!P0 FMUL R90, R90, 16777216 ;  /* 0x4b8000005a5a8820 */ /* 0x000fe40000400000 */
[----:B------:R-:W-:Y:S02]  /*1e520*/  @!P0 FMUL R89, R89, 16777216 ;  /* 0x4b80000059598820 */ /* 0x000fe40000400000 */
[----:B------:R-:W-:Y:S02]  /*1e530*/  @!P0 FMUL R81, R81, 16777216 ;  /* 0x4b80000051518820 */ /* 0x000fe40000400000 */
[----:B------:R-:W-:Y:S02]  /*1e540*/  @!P0 FMUL R107, R107, 16777216 ;  /* 0x4b8000006b6b8820 */ /* 0x000fe40000400000 */
[----:B------:R-:W-:Y:S01]  /*1e550*/  @!P0 FMUL R7, R7, 16777216 ;  /* 0x4b80000007078820 */ /* 0x000fe20000400000 */
[C---:B----4-:R-:W-:Y:S02]  /*1e560*/  FSETP.GT.AND P2, PT, |R108|.reuse, 8.50705917302346158658e+37, PT ;  /* 0x7e8000006c00780b */ /* 0x050fe40003f44200 */
[----:B------:R-:W-:-:S11]  /*1e570*/  FSETP.GEU.AND P1, PT, |R108|, 1.175494350822287508e-38, PT ;  /* 0x008000006c00780b */ /* 0x000fd60003f2e200 */
[----:B------:R-:W-:Y:S02]  /*1e580*/  @P2 FMUL R119, R119, 0.25 ;  /* 0x3e80000077772820 */ /* 0x000fe40000400000 */
[----:B------:R-:W-:Y:S02]  /*1e590*/  @P2 FMUL R116, R116, 0.25 ;  /* 0x3e80000074742820 */ /* 0x000fe40000400000 */
[----:B------:R-:W-:Y:S02]  /*1e5a0*/  @P2 FMUL R109, R109, 0.25 ;  /* 0x3e8000006d6d2820 */ /* 0x000fe40000400000 */
[----:B------:R-:W-:Y:S02]  /*1e5b0*/  @!P1 FMUL R119, R119, 16777216 ;  /* 0x4b80000077779820 */ /* 0x000fe40000400000 */
[----:B------:R-:W-:Y:S02]  /*1e5c0*/  @!P1 FMUL R116, R116, 16777216 ;  /* 0x4b80000074749820 */ /* 0x000fe40000400000 */
[----:B------:R-:W-:Y:S01]  /*1e5d0*/  @!P1 FMUL R109, R109, 16777216 ;  /* 0x4b8000006d6d9820 */ /* 0x000fe20000400000 */
[----:B------:R0:W-:Y:S01]  /*1e5e0*/  STL [R1+0x60], R119 ;  /* 0x0000607701007387 */ /* 0x0001e20000100800 */
[----:B---3--:R-:W-:-:S02]  /*1e5f0*/  @P2 FMUL R86, R86, 0.25 ;  /* 0x3e80000056562820 */ /* 0x008fc40000400000 */
[----:B------:R-:W-:Y:S01]  /*1e600*/  @P2 FMUL R114, R114, 0.25 ;  /* 0x3e80000072722820 */ /* 0x000fe20000400000 */
[----:B0-----:R-:W3:Y:S01]  /*1e610*/  LDL.LU R119, [R1+0xb7c] ;  /* 0x000b7c0001777983 */ /* 0x001ee20000300800 */
[----:B--2---:R-:W-:-:S03]  /*1e620*/  FSETP.GT.AND P0, PT, |R110|, 8.50705917302346158658e+37, PT ;  /* 0x7e8000006e00780b */ /* 0x004fc60003f04200 */
[----:B------:R0:W-:Y:S01]  /*1e630*/  STL [R1+0x70], R116 ;  /* 0x0000707401007387 */ /* 0x0001e20000100800 */
[----:B------:R-:W-:Y:S02]  /*1e640*/  @P2 FMUL R125, R125, 0.25 ;  /* 0x3e8000007d7d2820 */ /* 0x000fe40000400000 */
[----:B------:R-:W-:Y:S02]  /*1e650*/  @P2 FMUL R0, R0, 0.25 ;  /* 0x3e80000000002820 */ /* 0x000fe40000400000 */
[----:B------:R-:W-:Y:S01]  /*1e660*/  @P2 FMUL R108, R108, 0.25 ;  /* 0x3e8000006c6c2820 */ /* 0x000fe20000400000 */
[----:B0-----:R-:W2:Y:S04]  /*1e670*/  LDL.LU R116, [R1+0xb78] ;  /* 0x000b780001747983 */ /* 0x001ea80000300800 */
[----:B------:R0:W-:Y:S01]  /*1e680*/  STL [R1+0x74], R109 ;  /* 0x0000746d01007387 */ /* 0x0001e20000100800 */
[----:B------:R-:W-:Y:S01]  /*1e690*/  @P2 FMUL R115, R115, 0.25 ;  /* 0x3e80000073732820 */ /* 0x000fe20000400000 */
[----:B------:R-:W-:-:S02]  /*1e6a0*/  FSETP.GEU.AND P2, PT, |R110|, 1.175494350822287508e-38, PT ;  /* 0x008000006e00780b */ /* 0x000fc40003f4e200 */
[----:B0-----:R-:W4:Y:S01]  /*1e6b0*/  LDL.LU R109, [R1+0xb74] ;  /* 0x000b7400016d7983 */ /* 0x001f220000300800 */
[----:B------:R-:W-:Y:S02]  /*1e6c0*/  @!P1 FMUL R114, R114, 16777216 ;  /* 0x4b80000072729820 */ /* 0x000fe40000400000 */
[----:B------:R-:W-:Y:S02]  /*1e6d0*/  @!P1 FMUL R125, R125, 16777216 ;  /* 0x4b8000007d7d9820 */ /* 0x000fe40000400000 */
[----:B------:R-:W-:Y:S01]  /*1e6e0*/  @P0 FMUL R117, R117, 0.25 ;  /* 0x3e80000075750820 */ /* 0x000fe20000400000 */
[----:B------:R0:W-:Y:S01]  /*1e6f0*/  STL [R1+0x80], R114 ;  /* 0x0000807201007387 */ /* 0x0001e20000100800 */
[----:B------:R-:W-:Y:S02]  /*1e700*/  @!P1 FMUL R115, R115, 16777216 ;  /* 0x4b80000073739820 */ /* 0x000fe40000400000 */
[----:B------:R-:W-:Y:S02]  /*1e710*/  @P0 FMUL R113, R113, 0.25 ;  /* 0x3e80000071710820 */ /* 0x000fe40000400000 */
[----:B------:R-:W-:-:S02]  /*1e720*/  @!P2 FMUL R117, R117, 16777216 ;  /* 0x4b8000007575a820 */ /* 0x000fc40000400000 */
[----:B------:R-:W-:Y:S01]  /*1e730*/  @!P2 FMUL R113, R113, 16777216 ;  /* 0x4b8000007171a820 */ /* 0x000fe20000400000 */
[----:B0-----:R-:W2:Y:S04]  /*1e740*/  LDL.LU R114, [R1+0xb70] ;  /* 0x000b700001727983 */ /* 0x001ea80000300800 */
[----:B------:R0:W-:Y:S04]  /*1e750*/  STL [R1+0x84], R125 ;  /* 0x0000847d01007387 */ /* 0x0001e80000100800 */
[----:B0-----:R-:W3:Y:S04]  /*1e760*/  LDL.LU R125, [R1+0xb6c] ;  /* 0x000b6c00017d7983 */ /* 0x001ee80000300800 */
[----:B------:R0:W-:Y:S04]  /*1e770*/  STL [R1+0x94], R115 ;  /* 0x0000947301007387 */ /* 0x0001e80000100800 */
[----:B0-----:R-:W3:Y:S04]  /*1e780*/  LDL.LU R115, [R1+0xb68] ;  /* 0x000b680001737983 */ /* 0x001ee80000300800 */
[----:B------:R0:W-:Y:S04]  /*1e790*/  STL [R1+0x68], R117 ;  /* 0x0000687501007387 */ /* 0x0001e80000100800 */
[----:B0-----:R-:W3:Y:S04]  /*1e7a0*/  LDL.LU R117, [R1+0xb64] ;  /* 0x000b640001757983 */ /* 0x001ee80000300800 */
[----:B------:R0:W-:Y:S04]  /*1e7b0*/  STL [R1+0x6c], R113 ;  /* 0x00006c7101007387 */ /* 0x0001e80000100800 */
[----:B0-----:R-:W3:Y:S01]  /*1e7c0*/  LDL.LU R113, [R1+0xb60] ;  /* 0x000b600001717983 */ /* 0x001ee20000300800 */
[----:B------:R-:W-:-:S02]  /*1e7d0*/  @P0 FMUL R118, R118, 0.25 ;  /* 0x3e80000076760820 */ /* 0x000fc40000400000 */
[----:B------:R-:W-:Y:S02]  /*1e7e0*/  @P0 FMUL R112, R112, 0.25 ;  /* 0x3e80000070700820 */ /* 0x000fe40000400000 */
[----:B------:R-:W-:Y:S02]  /*1e7f0*/  @P0 FMUL R111, R111, 0.25 ;  /* 0x3e8000006f6f0820 */ /* 0x000fe40000400000 */
[----:B------:R-:W-:Y:S02]  /*1e800*/  @!P2 FMUL R118, R118, 16777216 ;  /* 0x4b8000007676a820 */ /* 0x000fe40000400000 */
[----:B------:R-:W-:Y:S02]  /*1e810*/  @P0 FMUL R121, R121, 0.25 ;  /* 0x3e80000079790820 */ /* 0x000fe40000400000 */
[----:B------:R-:W-:Y:S01]  /*1e820*/  @!P2 FMUL R112, R112, 16777216 ;  /* 0x4b8000007070a820 */ /* 0x000fe20000400000 */
[----:B------:R0:W-:Y:S01]  /*1e830*/  STL [R1+0x78], R118 ;  /* 0x0000787601007387 */ /* 0x0001e20000100800 */
[----:B------:R-:W-:-:S02]  /*1e840*/  @P0 FMUL R123, R123, 0.25 ;  /* 0x3e8000007b7b0820 */ /* 0x000fc40000400000 */
[----:B------:R-:W-:Y:S02]  /*1e850*/  @!P2 FMUL R111, R111, 16777216 ;  /* 0x4b8000006f6fa820 */ /* 0x000fe40000400000 */
[----:B------:R-:W-:Y:S02]  /*1e860*/  @!P2 FMUL R121, R121, 16777216 ;  /* 0x4b8000007979a820 */ /* 0x000fe40000400000 */
[----:B------:R-:W-:Y:S01]  /*1e870*/  @!P2 FMUL R123, R123, 16777216 ;  /* 0x4b8000007b7ba820 */ /* 0x000fe20000400000 */
[----:B0-----:R-:W3:Y:S04]  /*1e880*/  LDL.LU R118, [R1+0xb5c] ;  /* 0x000b5c0001767983 */ /* 0x001ee80000300800 */
[----:B------:R0:W-:Y:S01]  /*1e890*/  STL [R1+0x7c], R112 ;  /* 0x00007c7001007387 */ /* 0x0001e20000100800 */
[----:B------:R-:W-:-:S02]  /*1e8a0*/  @!P1 FMUL R86, R86, 16777216 ;  /* 0x4b80000056569820 */ /* 0x000fc40000400000 */
[----:B------:R-:W-:Y:S02]  /*1e8b0*/  @!P1 FMUL R0, R0, 16777216 ;  /* 0x4b80000000009820 */ /* 0x000fe40000400000 */
[----:B------:R-:W-:Y:S01]  /*1e8c0*/  @!P1 FMUL R108, R108, 16777216 ;  /* 0x4b8000006c6c9820 */ /* 0x000fe20000400000 */
[----:B0-----:R-:W3:Y:S04]  /*1e8d0*/  LDL.LU R112, [R1+0xb58] ;  /* 0x000b580001707983 */ /* 0x001ee80000300800 */
[----:B------:R0:W-:Y:S01]  /*1e8e0*/  STL [R1+0x88], R111 ;  /* 0x0000886f01007387 */ /* 0x0001e20000100800 */
[----:B------:R-:W-:Y:S02]  /*1e8f0*/  @P0 FMUL R110, R110, 0.25 ;  /* 0x3e8000006e6e0820 */ /* 0x000fe40000400000 */
[----:B------:R-:W-:Y:S01]  /*1e900*/  @P0 FMUL R120, R120, 0.25 ;  /* 0x3e80000078780820 */ /* 0x000fe20000400000 */
[----:B0-----:R-:W3:Y:S04]  /*1e910*/  LDL.LU R111, [R1+0xb54] ;  /* 0x000b5400016f7983 */ /* 0x001ee80000300800 */
[----:B------:R0:W-:Y:S04]  /*1e920*/  STL [R1+0x8c], R121 ;  /* 0x00008c7901007387 */ /* 0x0001e80000100800 */
[----:B0-----:R-:W3:Y:S04]  /*1e930*/  LDL.LU R121, [R1+0xb50] ;  /* 0x000b500001797983 */ /* 0x001ee80000300800 */
[----:B------:R0:W-:Y:S04]  /*1e940*/  STL [R1+0x98], R123 ;  /* 0x0000987b01007387 */ /* 0x0001e80000100800 */
[----:B0-----:R-:W3:Y:S01]  /*1e950*/  LDL.LU R123, [R1+0xb4c] ;  /* 0x000b4c00017b7983 */ /* 0x001ee20000300800 */
[----:B------:R-:W-:-:S05]  /*1e960*/  @!P2 FMUL R120, R120, 16777216 ;  /* 0x4b8000007878a820 */ /* 0x000fca0000400000 */
[----:B------:R0:W-:Y:S04]  /*1e970*/  STL [R1+0x9c], R120 ;  /* 0x00009c7801007387 */ /* 0x0001e80000100800 */
[----:B0-----:R-:W3:Y:S01]  /*1e980*/  LDL.LU R120, [R1+0xb48] ;  /* 0x000b480001787983 */ /* 0x001ee20000300800 */
[C---:B----4-:R-:W-:Y:S02]  /*1e990*/  FSETP.GT.AND P1, PT, |R109|.reuse, 8.50705917302346158658e+37, PT ;  /* 0x7e8000006d00780b */ /* 0x050fe40003f24200 */
[----:B------:R-:W-:-:S11]  /*1e9a0*/  FSETP.GEU.AND P0, PT, |R109|, 1.175494350822287508e-38, PT ;  /* 0x008000006d00780b */ /* 0x000fd60003f0e200 */
[----:B------:R-:W-:Y:S02]  /*1e9b0*/  @P1 FMUL R122, R122, 0.25 ;  /* 0x3e8000007a7a1820 */ /* 0x000fe40000400000 */
[----:B------:R-:W-:Y:S02]  /*1e9c0*/  @P1 FMUL R4, R4, 0.25 ;  /* 0x3e80000004041820 */ /* 0x000fe40000400000 */
[----:B------:R-:W-:Y:S02]  /*1e9d0*/  @!P0 FMUL R122, R122, 16777216 ;  /* 0x4b8000007a7a8820 */ /* 0x000fe40000400000 */
[----:B--2---:R-:W-:Y:S02]  /*1e9e0*/  @P1 FMUL R114, R114, 0.25 ;  /* 0x3e80000072721820 */ /* 0x004fe40000400000 */
[----:B------:R-:W-:Y:S01]  /*1e9f0*/  @!P0 FMUL R4, R4, 16777216 ;  /* 0x4b80000004048820 */ /* 0x000fe20000400000 */
[----:B------:R0:W-:Y:S01]  /*1ea00*/  STL [R1+0xa0], R122 ;  /* 0x0000a07a01007387 */ /* 0x0001e20000100800 */
[----:B------:R-:W-:-:S02]  /*1ea10*/  @!P0 FMUL R114, R114, 16777216 ;  /* 0x4b80000072728820 */ /* 0x000fc40000400000 */
[----:B---3--:R-:W-:Y:S01]  /*1ea20*/  @P1 FMUL R125, R125, 0.25 ;  /* 0x3e8000007d7d1820 */ /* 0x008fe20000400000 */
[----:B0-----:R-:W2:Y:S03]  /*1ea30*/  LDL.LU R122, [R1+0xb44] ;  /* 0x000b4400017a7983 */ /* 0x001ea60000300800 */
[----:B------:R-:W-:Y:S01]  /*1ea40*/  @!P0 FMUL R125, R125, 16777216 ;  /* 0x4b8000007d7d8820 */ /* 0x000fe20000400000 */
[----:B------:R0:W-:Y:S04]  /*1ea50*/  STL [R1+0xa4], R4 ;  /* 0x0000a40401007387 */ /* 0x0001e80000100800 */
[----:B0-----:R-:W3:Y:S04]  /*1ea60*/  LDL.LU R4, [R1+0xb40] ;  /* 0x000b400001047983 */ /* 0x001ee80000300800 */
[----:B------:R0:W-:Y:S04]  /*1ea70*/  STL [R1+0xb0], R114 ;  /* 0x0000b07201007387 */ /* 0x0001e80000100800 */
[----:B0-----:R-:W4:Y:S04]  /*1ea80*/  LDL.LU R114, [R1+0xb3c] ;  /* 0x000b3c0001727983 */ /* 0x001f280000300800 */
[----:B------:R0:W-:Y:S01]  /*1ea90*/  STL [R1+0xb4], R125 ;  /* 0x0000b47d01007387 */ /* 0x0001e20000100800 */
[----:B------:R-:W-:-:S03]  /*1eaa0*/  @P1 FMUL R113, R113, 0.25 ;  /* 0x3e80000071711820 */ /* 0x000fc60000400000 */
[----:B0-----:R-:W4:Y:S01]  /*1eab0*/  LDL.LU R125, [R1+0xb38] ;  /* 0x000b3800017d7983 */ /* 0x001f220000300800 */
[----:B------:R-:W-:-:S05]  /*1eac0*/  @!P0 FMUL R113, R113, 16777216 ;  /* 0x4b80000071718820 */ /* 0x000fca0000400000 */
[----:B------:R0:W-:Y:S04]  /*1ead0*/  STL [R1+0xc0], R113 ;  /* 0x0000c07101007387 */ /* 0x0001e80000100800 */
[----:B0-----:R-:W4:Y:S01]  /*1eae0*/  LDL.LU R113, [R1+0xb34] ;  /* 0x000b340001717983 */ /* 0x001f220000300800 */
[----:B------:R-:W-:Y:S02]  /*1eaf0*/  @!P2 FMUL R110, R110, 16777216 ;  /* 0x4b8000006e6ea820 */ /* 0x000fe40000400000 */
[----:B------:R-:W-:Y:S02]  /*1eb00*/  @P1 FMUL R118, R118, 0.25 ;  /* 0x3e80000076761820 */ /* 0x000fe40000400000 */
[----:B------:R-:W-:Y:S02]  /*1eb10*/  @P1 FMUL R109, R109, 0.25 ;  /* 0x3e8000006d6d1820 */ /* 0x000fe40000400000 */
[----:B------:R-:W-:-:S05]  /*1eb20*/  @!P0 FMUL R118, R118, 16777216 ;  /* 0x4b80000076768820 */ /* 0x000fca0000400000 */
[----:B------:R0:W-:Y:S04]  /*1eb30*/  STL [R1+0xc4], R118 ;  /* 0x0000c47601007387 */ /* 0x0001e80000100800 */
[----:B0-----:R-:W4:Y:S01]  /*1eb40*/  LDL.LU R118, [R1+0xb30] ;  /* 0x000b300001767983 */ /* 0x001f220000300800 */
[----:B------:R-:W-:Y:S01]  /*1eb50*/  FSETP.GT.AND P2, PT, |R111|, 8.50705917302346158658e+37, PT ;  /* 0x7e8000006f00780b */ /* 0x000fe20003f44200 */
[----:B------:R-:W-:-:S12]  /*1eb60*/  @P1 FMUL R121, R121, 0.25 ;  /* 0x3e80000079791820 */ /* 0x000fd80000400000 */
[----:B------:R-:W-:Y:S02]  /*1eb70*/  @P2 FMUL R119, R119, 0.25 ;  /* 0x3e80000077772820 */ /* 0x000fe40000400000 */
[----:B------:R-:W-:Y:S02]  /*1eb80*/  @!P0 FMUL R121, R121, 16777216 ;  /* 0x4b80000079798820 */ /* 0x000fe40000400000 */
[----:B------:R-:W-:Y:S01]  /*1eb90*/  @P1 FMUL R123, R123, 0.25 ;  /* 0x3e8000007b7b1820 */ /* 0x000fe20000400000 */
[----:B------:R-:W-:Y:S01]  /*1eba0*/  FSETP.GEU.AND P1, PT, |R111|, 1.175494350822287508e-38, PT ;  /* 0x008000006f00780b */ /* 0x000fe20003f2e200 */
[----:B------:R-:W-:Y:S02]  /*1ebb0*/  @P2 FMUL R116, R116, 0.25 ;  /* 0x3e80000074742820 */ /* 0x000fe40000400000 */
[----:B------:R-:W-:Y:S01]  /*1ebc0*/  @!P0 FMUL R123, R123, 16777216 ;  /* 0x4b8000007b7b8820 */ /* 0x000fe20000400000 */
[----:B------:R0:W-:Y:S01]  /*1ebd0*/  STL [R1+0xd0], R121 ;  /* 0x0000d07901007387 */ /* 0x0001e20000100800 */
[----:B------:R-:W-:-:S02]  /*1ebe0*/  @P2 FMUL R115, R115, 0.25 ;  /* 0x3e80000073732820 */ /* 0x000fc40000400000 */
[----:B------:R-:W-:Y:S02]  /*1ebf0*/  @P2 FMUL R117, R117, 0.25 ;  /* 0x3e80000075752820 */ /* 0x000fe40000400000 */
[----:B------:R-:W-:-:S04]  /*1ec00*/  @P2 FMUL R112, R112, 0.25 ;  /* 0x3e80000070702820 */ /* 0x000fc80000400000 */
[----:B------:R-:W-:Y:S01]  /*1ec10*/  @!P1 FMUL R119, R119, 16777216 ;  /* 0x4b80000077779820 */ /* 0x000fe20000400000 */
[----:B0-----:R-:W4:Y:S01]  /*1ec20*/  LDL.LU R121, [R1+0xb2c] ;  /* 0x000b2c0001797983 */ /* 0x001f220000300800 */
[----:B------:R-:W-:Y:S02]  /*1ec30*/  @!P1 FMUL R116, R116, 16777216 ;  /* 0x4b80000074749820 */ /* 0x000fe40000400000 */
[----:B------:R-:W-:Y:S01]  /*1ec40*/  @!P1 FMUL R115, R115, 16777216 ;  /* 0x4b80000073739820 */ /* 0x000fe20000400000 */
[----:B------:R0:W-:Y:S01]  /*1ec50*/  STL [R1+0xd4], R123 ;  /* 0x0000d47b01007387 */ /* 0x0001e20000100800 */
[----:B------:R-:W-:Y:S02]  /*1ec60*/  @P2 FMUL R120, R120, 0.25 ;  /* 0x3e80000078782820 */ /* 0x000fe40000400000 */
[----:B------:R-:W-:Y:S02]  /*1ec70*/  @!P1 FMUL R117, R117, 16777216 ;  /* 0x4b80000075759820 */ /* 0x000fe40000400000 */
[----:B------:R-:W-:Y:S01]  /*1ec80*/  @!P1 FMUL R112, R112, 16777216 ;  /* 0x4b80000070709820 */ /* 0x000fe20000400000 */
[----:B0-----:R-:W4:Y:S04]  /*1ec90*/  LDL.LU R123, [R1+0xb28] ;  /* 0x000b2800017b7983 */ /* 0x001f280000300800 */
[----:B------:R0:W-:Y:S01]  /*1eca0*/  STL [R1+0xa8], R119 ;  /* 0x0000a87701007387 */ /* 0x0001e20000100800 */
[----:B------:R-:W-:-:S03]  /*1ecb0*/  @!P1 FMUL R120, R120, 16777216 ;  /* 0x4b80000078789820 */ /* 0x000fc60000400000 */
[----:B0-----:R-:W4:Y:S04]  /*1ecc0*/  LDL.LU R119, [R1+0xb24] ;  /* 0x000b240001777983 */ /* 0x001f280000300800 */
[----:B------:R0:W-:Y:S04]  /*1ecd0*/  STL [R1+0xac], R116 ;  /* 0x0000ac7401007387 */ /* 0x0001e80000100800 */
[----:B0-----:R-:W4:Y:S04]  /*1ece0*/  LDL.LU R116, [R1+0xb20] ;  /* 0x000b200001747983 */ /* 0x001f280000300800 */
[----:B------:R0:W-:Y:S01]  /*1ecf0*/  STL [R1+0xb8], R115 ;  /* 0x0000b87301007387 */ /* 0x0001e20000100800 */
[----:B------:R-:W-:-:S03]  /*1ed00*/  @!P0 FMUL R109, R109, 16777216 ;  /* 0x4b8000006d6d8820 */ /* 0x000fc60000400000 */
[----:B0-----:R-:W4:Y:S04]  /*1ed10*/  LDL.LU R115, [R1+0xb1c] ;  /* 0x000b1c0001737983 */ /* 0x001f280000300800 */
[----:B------:R0:W-:Y:S04]  /*1ed20*/  STL [R1+0xbc], R117 ;  /* 0x0000bc7501007387 */ /* 0x0001e80000100800 */
[----:B0-----:R-:W4:Y:S04]  /*1ed30*/  LDL.LU R117, [R1+0xb18] ;  /* 0x000b180001757983 */ /* 0x001f280000300800 */
[----:B------:R0:W-:Y:S01]  /*1ed40*/  STL [R1+0xc8], R112 ;  /* 0x0000c87001007387 */ /* 0x0001e20000100800 */
[----:B------:R-:W-:-:S03]  /*1ed50*/  @P2 FMUL R111, R111, 0.25 ;  /* 0x3e8000006f6f2820 */ /* 0x000fc60000400000 */
[----:B0-----:R-:W4:Y:S04]  /*1ed60*/  LDL.LU R112, [R1+0xb14] ;  /* 0x000b140001707983 */ /* 0x001f280000300800 */
[----:B------:R0:W-:Y:S04]  /*1ed70*/  STL [R1+0xcc], R120 ;  /* 0x0000cc7801007387 */ /* 0x0001e80000100800 */
[----:B0-----:R-:W4:Y:S01]  /*1ed80*/  LDL.LU R120, [R1+0xb10] ;  /* 0x000b100001787983 */ /* 0x001f220000300800 */
[----:B--2---:R-:W-:-:S04]  /*1ed90*/  @P2 FMUL R122, R122, 0.25 ;  /* 0x3e8000007a7a2820 */ /* 0x004fc80000400000 */
[----:B------:R-:W-:-:S05]  /*1eda0*/  @!P1 FMUL R122, R122, 16777216 ;  /* 0x4b8000007a7a9820 */ /* 0x000fca0000400000 */
[----:B------:R0:W-:Y:S01]  /*1edb0*/  STL [R1+0xd8], R122 ;  /* 0x0000d87a01007387 */ /* 0x0001e20000100800 */
[----:B---3--:R-:W-:-:S03]  /*1edc0*/  @P2 FMUL R4, R4, 0.25 ;  /* 0x3e80000004042820 */ /* 0x008fc60000400000 */
[----:B0-----:R-:W2:Y:S01]  /*1edd0*/  LDL.LU R122, [R1+0xb0c] ;  /* 0x000b0c00017a7983 */ /* 0x001ea20000300800 */
        /* <DEDUP_REMOVED lines=8> */
[----:B------:R-:W-:-:S03]  /*1ee60*/  @!P2 FMUL R125, R125, 16777216 ;  /* 0x4b8000007d7da820 */ /* 0x000fc60000400000 */
[----:B------:R0:W-:Y:S04]  /*1ee70*/  STL [R1+0xe0], R114 ;  /* 0x0000e07201007387 */ /* 0x0001e80000100800 */
[----:B0-----:R-:W4:Y:S04]  /*1ee80*/  LDL.LU R114, [R1+0xb04] ;  /* 0x000b040001727983 */ /* 0x001f280000300800 */
[----:B------:R0:W-:Y:S04]  /*1ee90*/  STL [R1+0xe4], R125 ;  /* 0x0000e47d01007387 */ /* 0x0001e80000100800 */
[----:B0-----:R-:W4:Y:S01]  /*1eea0*/  LDL.LU R125, [R1+0xb00] ;  /* 0x000b0000017d7983 */ /* 0x001f220000300800 */
[----:B------:R-:W-:-:S02]  /*1eeb0*/  @!P1 FMUL R111, R111, 16777216 ;  /* 0x4b8000006f6f9820 */ /* 0x000fc40000400000 */
[----:B------:R-:W-:Y:S02]  /*1eec0*/  @P0 FMUL R113, R113, 0.25 ;  /* 0x3e80000071710820 */ /* 0x000fe40000400000 */
[----:B------:R-:W-:-:S04]  /*1eed0*/  @P0 FMUL R123, R123, 0.25 ;  /* 0x3e8000007b7b0820 */ /* 0x000fc80000400000 */
[----:B------:R-:W-:Y:S02]  /*1eee0*/  @!P2 FMUL R123, R123, 16777216 ;  /* 0x4b8000007b7ba820 */ /* 0x000fe40000400000 */
[----:B------:R-:W-:-:S03]  /*1eef0*/  @P0 FMUL R119, R119, 0.25 ;  /* 0x3e80000077770820 */ /* 0x000fc60000400000 */
[----:B------:R0:W-:Y:S01]  /*1ef00*/  STL [R1+0xf0], R123 ;  /* 0x0000f07b01007387 */ /* 0x0001e20000100800 */
[----:B------:R-:W-:-:S03]  /*1ef10*/  @!P2 FMUL R119, R119, 16777216 ;  /* 0x4b8000007777a820 */ /* 0x000fc60000400000 */
[----:B0-----:R-:W4:Y:S04]  /*1ef20*/  LDL.LU R123, [R1+0xafc] ;  /* 0x000afc00017b7983 */ /* 0x001f280000300800 */
[----:B------:R0:W-:Y:S04]  /*1ef30*/  STL [R1+0xf4], R119 ;  /* 0x0000f47701007387 */ /* 0x0001e80000100800 */
[----:B0-----:R-:W4:Y:S01]  /*1ef40*/  LDL.LU R119, [R1+0xaf8] ;  /* 0x000af80001777983 */ /* 0x001f220000300800 */
[----:B------:R-:W-:-:S04]  /*1ef50*/  @P0 FMUL R115, R115, 0.25 ;  /* 0x3e80000073730820 */ /* 0x000fc80000400000 */
[----:B------:R-:W-:-:S05]  /*1ef60*/  @!P2 FMUL R115, R115, 16777216 ;  /* 0x4b8000007373a820 */ /* 0x000fca0000400000 */
[----:B------:R0:W-:Y:S01]  /*1ef70*/  STL [R1+0x100], R115 ;  /* 0x0001007301007387 */ /* 0x0001e20000100800 */
[----:B------:R-:W-:-:S03]  /*1ef80*/  @P0 FMUL R117, R117, 0.25 ;  /* 0x3e80000075750820 */ /* 0x000fc60000400000 */
[----:B0-----:R-:W4:Y:S01]  /*1ef90*/  LDL.LU R115, [R1+0xaf4] ;  /* 0x000af40001737983 */ /* 0x001f220000300800 */
[----:B------:R-:W-:Y:S01]  /*1efa0*/  FSETP.GT.AND P1, PT, |R112|, 8.50705917302346158658e+37, PT ;  /* 0x7e8000007000780b */ /* 0x000fe20003f24200 */
[----:B------:R-:W-:Y:S02]  /*1efb0*/  @!P2 FMUL R117, R117, 16777216 ;  /* 0x4b8000007575a820 */ /* 0x000fe40000400000 */
[----:B------:R-:W-:-:S10]  /*1efc0*/  @P0 FMUL R120, R120, 0.25 ;  /* 0x3e80000078780820 */ /* 0x000fd40000400000 */
[----:B------:R-:W-:Y:S02]  /*1efd0*/  @P1 FMUL R118, R118, 0.25 ;  /* 0x3e80000076761820 */ /* 0x000fe40000400000 */
[----:B------:R-:W-:Y:S01]  /*1efe0*/  @!P2 FMUL R120, R120, 16777216 ;  /* 0x4b8000007878a820 */ /* 0x000fe20000400000 */
[----:B------:R0:W-:Y:S01]  /*1eff0*/  STL [R1+0x104], R117 ;  /* 0x0001047501007387 */ /* 0x0001e20000100800 */
[----:B------:R-:W-:Y:S02]  /*1f000*/  @P1 FMUL R121, R121, 0.25 ;  /* 0x3e80000079791820 */ /* 0x000fe40000400000 */
[----:B------:R-:W-:Y:S01]  /*1f010*/  @P1 FMUL R116, R116, 0.25 ;  /* 0x3e80000074741820 */ /* 0x000fe20000400000 */
[----:B0-----:R-:W4:Y:S04]  /*1f020*/  LDL.LU R117, [R1+0xaf0] ;  /* 0x000af00001757983 */ /* 0x001f280000300800 */
[----:B------:R0:W-:Y:S04]  /*1f030*/  STL [R1+0x130], R120 ;  /* 0x0001307801007387 */ /* 0x0001e80000100800 */
[----:B0-----:R-:W4:Y:S01]  /*1f040*/  LDL.LU R120, [R1+0xaec] ;  /* 0x000aec0001787983 */ /* 0x001f220000300800 */
[----:B--2---:R-:W-:Y:S01]  /*1f050*/  @P0 FMUL R122, R122, 0.25 ;  /* 0x3e8000007a7a0820 */ /* 0x004fe20000400000 */
[----:B------:R-:W-:-:S03]  /*1f060*/  FSETP.GEU.AND P0, PT, |R112|, 1.175494350822287508e-38, PT ;  /* 0x008000007000780b */ /* 0x000fc60003f0e200 */
[----:B------:R-:W-:-:S05]  /*1f070*/  @!P2 FMUL R122, R122, 16777216 ;  /* 0x4b8000007a7aa820 */ /* 0x000fca0000400000 */
[----:B------:R0:W-:Y:S05]  /*1f080*/  STL [R1+0x134], R122 ;  /* 0x0001347a01007387 */ /* 0x0001ea0000100800 */
[----:B------:R-:W-:Y:S02]  /*1f090*/  @!P0 FMUL R118, R118, 16777216 ;  /* 0x4b80000076768820 */ /* 0x000fe40000400000 */
[----:B---3--:R-:W-:Y:S02]  /*1f0a0*/  @P1 FMUL R4, R4, 0.25 ;  /* 0x3e80000004041820 */ /* 0x008fe40000400000 */
[----:B------:R-:W-:Y:S01]  /*1f0b0*/  @!P0 FMUL R121, R121, 16777216 ;  /* 0x4b80000079798820 */ /* 0x000fe20000400000 */
[----:B0-----:R-:W2:Y:S01]  /*1f0c0*/  LDL.LU R122, [R1+0xae8] ;  /* 0x000ae800017a7983 */ /* 0x001ea20000300800 */
[----:B------:R-:W-:-:S02]  /*1f0d0*/  @!P0 FMUL R116, R116, 16777216 ;  /* 0x4b80000074748820 */ /* 0x000fc40000400000 */
[----:B------:R-:W-:Y:S01]  /*1f0e0*/  @!P0 FMUL R4, R4, 16777216 ;  /* 0x4b80000004048820 */ /* 0x000fe20000400000 */
[----:B------:R0:W-:Y:S04]  /*1f0f0*/  STL [R1+0xe8], R118 ;  /* 0x0000e87601007387 */ /* 0x0001e80000100800 */
[----:B0-----:R-:W3:Y:S04]  /*1f100*/  LDL.LU R118, [R1+0xae4] ;  /* 0x000ae40001767983 */ /* 0x001ee80000300800 */
[----:B------:R0:W-:Y:S04]  /*1f110*/  STL [R1+0xec], R121 ;  /* 0x0000ec7901007387 */ /* 0x0001e80000100800 */
[----:B0-----:R-:W2:Y:S04]  /*1f120*/  LDL.LU R121, [R1+0xae0] ;  /* 0x000ae00001797983 */ /* 0x001ea80000300800 */
[----:B------:R0:W-:Y:S04]  /*1f130*/  STL [R1+0xf8], R116 ;  /* 0x0000f87401007387 */ /* 0x0001e80000100800 */
[----:B0-----:R-:W2:Y:S04]  /*1f140*/  LDL.LU R116, [R1+0xadc] ;  /* 0x000adc0001747983 */ /* 0x001ea80000300800 */
[----:B------:R0:W-:Y:S01]  /*1f150*/  STL [R1+0xfc], R4 ;  /* 0x0000fc0401007387 */ /* 0x0001e20000100800 */
[----:B----4-:R-:W-:-:S03]  /*1f160*/  @P1 FMUL R114, R114, 0.25 ;  /* 0x3e80000072721820 */ /* 0x010fc60000400000 */
[----:B0-----:R-:W4:Y:S01]  /*1f170*/  LDL.LU R4, [R1+0xad8] ;  /* 0x000ad80001047983 */ /* 0x001f220000300800 */
[----:B------:R-:W-:Y:S02]  /*1f180*/  @!P0 FMUL R114, R114, 16777216 ;  /* 0x4b80000072728820 */ /* 0x000fe40000400000 */
[----:B------:R-:W-:-:S03]  /*1f190*/  @P1 FMUL R125, R125, 0.25 ;  /* 0x3e8000007d7d1820 */ /* 0x000fc60000400000 */
[----:B------:R0:W-:Y:S01]  /*1f1a0*/  STL [R1+0x108], R114 ;  /* 0x0001087201007387 */ /* 0x0001e20000100800 */
[----:B------:R-:W-:-:S03]  /*1f1b0*/  @!P0 FMUL R125, R125, 16777216 ;  /* 0x4b8000007d7d8820 */ /* 0x000fc60000400000 */
[----:B0-----:R-:W4:Y:S04]  /*1f1c0*/  LDL.LU R114, [R1+0xad4] ;  /* 0x000ad40001727983 */ /* 0x001f280000300800 */
[----:B------:R0:W-:Y:S04]  /*1f1d0*/  STL [R1+0x10c], R125 ;  /* 0x00010c7d01007387 */ /* 0x0001e80000100800 */
[----:B0-----:R-:W4:Y:S01]  /*1f1e0*/  LDL.LU R125, [R1+0xad0] ;  /* 0x000ad000017d7983 */ /* 0x001f220000300800 */
[----:B------:R-:W-:Y:S02]  /*1f1f0*/  @!P2 FMUL R113, R113, 16777216 ;  /* 0x4b8000007171a820 */ /* 0x000fe40000400000 */
[----:B------:R-:W-:-:S02]  /*1f200*/  @P1 FMUL R112, R112, 0.25 ;  /* 0x3e80000070701820 */ /* 0x000fc40000400000 */
[----:B------:R-:W-:-:S04]  /*1f210*/  @P1 FMUL R123, R123, 0.25 ;  /* 0x3e8000007b7b1820 */ /* 0x000fc80000400000 */
[----:B------:R-:W-:Y:S02]  /*1f220*/  @!P0 FMUL R123, R123, 16777216 ;  /* 0x4b8000007b7b8820 */ /* 0x000fe40000400000 */
[----:B------:R-:W-:-:S03]  /*1f230*/  @P1 FMUL R119, R119, 0.25 ;  /* 0x3e80000077771820 */ /* 0x000fc60000400000 */
[----:B------:R0:W-:Y:S01]  /*1f240*/  STL [R1+0x138], R123 ;  /* 0x0001387b01007387 */ /* 0x0001e20000100800 */
[----:B------:R-:W-:-:S03]  /*1f250*/  @!P0 FMUL R119, R119, 16777216 ;  /* 0x4b80000077778820 */ /* 0x000fc60000400000 */
[----:B0-----:R-:W4:Y:S01]  /*1f260*/  LDL.LU R123, [R1+0xacc] ;  /* 0x000acc00017b7983 */ /* 0x001f220000300800 */
[C---:B------:R-:W-:Y:S02]  /*1f270*/  FSETP.GT.AND P2, PT, |R115|.reuse, 8.50705917302346158658e+37, PT ;  /* 0x7e8000007300780b */ /* 0x040fe40003f44200 */
[----:B------:R-:W-:Y:S01]  /*1f280*/  FSETP.GEU.AND P1, PT, |R115|, 1.175494350822287508e-38, PT ;  /* 0x008000007300780b */ /* 0x000fe20003f2e200 */
[----:B------:R0:W-:Y:S04]  /*1f290*/  STL [R1+0x13c], R119 ;  /* 0x00013c7701007387 */ /* 0x0001e80000100800 */
[----:B0-----:R-:W4:Y:S06]  /*1f2a0*/  LDL.LU R119, [R1+0xac8] ;  /* 0x000ac80001777983 */ /* 0x001f2c0000300800 */
        /* <DEDUP_REMOVED lines=8> */
[----:B---3--:R-:W-:-:S04]  /*1f330*/  @P2 FMUL R118, R118, 0.25 ;  /* 0x3e80000076762820 */ /* 0x008fc80000400000 */
[----:B------:R-:W-:Y:S02]  /*1f340*/  @!P1 FMUL R118, R118, 16777216 ;  /* 0x4b80000076769820 */ /* 0x000fe40000400000 */
[----:B--2---:R-:W-:-:S03]  /*1f350*/  @P2 FMUL R121, R121, 0.25 ;  /* 0x3e80000079792820 */ /* 0x004fc60000400000 */
[----:B------:R0:W-:Y:S01]  /*1f360*/  STL [R1+0x1a8], R118 ;  /* 0x0001a87601007387 */ /* 0x0001e20000100800 */
[----:B------:R-:W-:-:S03]  /*1f370*/  @!P1 FMUL R121, R121, 16777216 ;  /* 0x4b80000079799820 */ /* 0x000fc60000400000 */
[----:B0-----:R-:W2:Y:S01]  /*1f380*/  LDL.LU R118, [R1+0xabc] ;  /* 0x000abc0001767983 */ /* 0x001ea20000300800 */
[----:B------:R-:W-:-:S03]  /*1f390*/  @P2 FMUL R116, R116, 0.25 ;  /* 0x3e80000074742820 */ /* 0x000fc60000400000 */
[----:B------:R0:W-:Y:S01]  /*1f3a0*/  STL [R1+0x1b0], R121 ;  /* 0x0001b07901007387 */ /* 0x0001e20000100800 */
[----:B------:R-:W-:-:S03]  /*1f3b0*/  @!P1 FMUL R116, R116, 16777216 ;  /* 0x4b80000074749820 */ /* 0x000fc60000400000 */
[----:B0-----:R-:W3:Y:S01]  /*1f3c0*/  LDL.LU R121, [R1+0xab8] ;  /* 0x000ab80001797983 */ /* 0x001ee20000300800 */
[----:B----4-:R-:W-:-:S03]  /*1f3d0*/  @P2 FMUL R4, R4, 0.25 ;  /* 0x3e80000004042820 */ /* 0x010fc60000400000 */
[----:B------:R0:W-:Y:S01]  /*1f3e0*/  STL [R1+0x1b8], R116 ;  /* 0x0001b87401007387 */ /* 0x0001e20000100800 */
[----:B------:R-:W-:-:S03]  /*1f3f0*/  @!P1 FMUL R4, R4, 16777216 ;  /* 0x4b80000004049820 */ /* 0x000fc60000400000 */
[----:B0-----:R-:W4:Y:S04]  /*1f400*/  LDL.LU R116, [R1+0xab4] ;  /* 0x000ab40001747983 */ /* 0x001f280000300800 */
[----:B------:R0:W-:Y:S04]  /*1f410*/  STL [R1+0x1c0], R4 ;  /* 0x0001c00401007387 */ /* 0x0001e80000100800 */
[----:B0-----:R-:W4:Y:S01]  /*1f420*/  LDL.LU R4, [R1+0xab0] ;  /* 0x000ab00001047983 */ /* 0x001f220000300800 */
[----:B------:R-:W-:-:S04]  /*1f430*/  @P2 FMUL R125, R125, 0.25 ;  /* 0x3e8000007d7d2820 */ /* 0x000fc80000400000 */
[----:B------:R-:W-:-:S05]  /*1f440*/  @!P1 FMUL R125, R125, 16777216 ;  /* 0x4b8000007d7d9820 */ /* 0x000fca0000400000 */
[----:B------:R0:W-:Y:S04]  /*1f450*/  STL [R1+0x1c8], R125 ;  /* 0x0001c87d01007387 */ /* 0x0001e80000100800 */
[----:B0-----:R-:W4:Y:S01]  /*1f460*/  LDL.LU R125, [R1+0xaac] ;  /* 0x000aac00017d7983 */ /* 0x001f220000300800 */
[----:B------:R-:W-:Y:S01]  /*1f470*/  @!P0 FMUL R112, R112, 16777216 ;  /* 0x4b80000070708820 */ /* 0x000fe20000400000 */
[----:B------:R-:W-:Y:S01]  /*1f480*/  FSETP.GT.AND P0, PT, |R114|, 8.50705917302346158658e+37, PT ;  /* 0x7e8000007200780b */ /* 0x000fe20003f04200 */
[----:B------:R-:W-:-:S12]  /*1f490*/  @P2 FMUL R115, R115, 0.25 ;  /* 0x3e80000073732820 */ /* 0x000fd80000400000 */
[----:B------:R-:W-:Y:S02]  /*1f4a0*/  @P0 FMUL R122, R122, 0.25 ;  /* 0x3e8000007a7a0820 */ /* 0x000fe40000400000 */
[----:B------:R-:W-:Y:S01]  /*1f4b0*/  @P2 FMUL R123, R123, 0.25 ;  /* 0x3e8000007b7b2820 */ /* 0x000fe20000400000 */
[----:B------:R-:W-:-:S03]  /*1f4c0*/  FSETP.GEU.AND P2, PT, |R114|, 1.175494350822287508e-38, PT ;  /* 0x008000007200780b */ /* 0x000fc60003f4e200 */
[----:B------:R-:W-:-:S05]  /*1f4d0*/  @!P1 FMUL R123, R123, 16777216 ;  /* 0x4b8000007b7b9820 */ /* 0x000fca0000400000 */
[----:B------:R0:W-:Y:S05]  /*1f4e0*/  STL [R1+0x1d0], R123 ;  /* 0x0001d07b01007387 */ /* 0x0001ea0000100800 */
[----:B------:R-:W-:Y:S01]  /*1f4f0*/  @!P2 FMUL R122, R122, 16777216 ;  /* 0x4b8000007a7aa820 */ /* 0x000fe20000400000 */
[----:B0-----:R-:W4:Y:S04]  /*1f500*/  LDL.LU R123, [R1+0xaa8] ;  /* 0x000aa800017b7983 */ /* 0x001f280000300800 */
[----:B------:R-:W4:Y:S01]  /*1f510*/  LDL.LU R88, [R1+0x210] ;  /* 0x0002100001587983 */ /* 0x000f220000300800 */
[----:B------:R-:W-:-:S04]  /*1f520*/  @P0 FMUL R119, R119, 0.25 ;  /* 0x3e80000077770820 */ /* 0x000fc80000400000 */
[----:B------:R-:W-:Y:S01]  /*1f530*/  @!P2 FMUL R119, R119, 16777216 ;  /* 0x4b8000007777a820 */ /* 0x000fe20000400000 */
[----:B------:R0:W-:Y:S04]  /*1f540*/  STL [R1+0x1a4], R122 ;  /* 0x0001a47a01007387 */ /* 0x0001e80000100800 */
[----:B0-----:R-:W4:Y:S04]  /*1f550*/  LDL.LU R122, [R1+0xaa4] ;  /* 0x000aa400017a7983 */ /* 0x001f280000300800 */
[----:B------:R0:W-:Y:S04]  /*1f560*/  STL [R1+0x1ac], R119 ;  /* 0x0001ac7701007387 */ /* 0x0001e80000100800 */
[----:B0-----:R-:W4:Y:S01]  /*1f570*/  LDL.LU R119, [R1+0xaa0] ;  /* 0x000aa00001777983 */ /* 0x001f220000300800 */
        /* <DEDUP_REMOVED lines=8> */
[----:B--2---:R-:W-:-:S04]  /*1f600*/  @P0 FMUL R118, R118, 0.25 ;  /* 0x3e80000076760820 */ /* 0x004fc80000400000 */
[----:B------:R-:W-:Y:S02]  /*1f610*/  @!P2 FMUL R118, R118, 16777216 ;  /* 0x4b8000007676a820 */ /* 0x000fe40000400000 */
[----:B---3--:R-:W-:-:S03]  /*1f620*/  @P0 FMUL R121, R121, 0.25 ;  /* 0x3e80000079790820 */ /* 0x008fc60000400000 */
[----:B------:R0:W-:Y:S01]  /*1f630*/  STL [R1+0x1c4], R118 ;  /* 0x0001c47601007387 */ /* 0x0001e20000100800 */
[----:B------:R-:W-:-:S03]  /*1f640*/  @!P2 FMUL R121, R121, 16777216 ;  /* 0x4b8000007979a820 */ /* 0x000fc60000400000 */
[----:B0-----:R-:W2:Y:S04]  /*1f650*/  LDL.LU R118, [R1+0xa94] ;  /* 0x000a940001767983 */ /* 0x001ea80000300800 */
[----:B------:R0:W-:Y:S04]  /*1f660*/  STL [R1+0x1cc], R121 ;  /* 0x0001cc7901007387 */ /* 0x0001e80000100800 */
[----:B0-----:R-:W3:Y:S01]  /*1f670*/  LDL.LU R121, [R1+0xa90] ;  /* 0x000a900001797983 */ /* 0x001ee20000300800 */
[----:B----4-:R-:W-:-:S04]  /*1f680*/  @P0 FMUL R4, R4, 0.25 ;  /* 0x3e80000004040820 */ /* 0x010fc80000400000 */
[----:B------:R-:W-:-:S05]  /*1f690*/  @!P2 FMUL R4, R4, 16777216 ;  /* 0x4b8000000404a820 */ /* 0x000fca0000400000 */
        /* <DEDUP_REMOVED lines=8> */
[----:B------:R-:W-:Y:S01]  /*1f720*/  @P0 FMUL R114, R114, 0.25 ;  /* 0x3e80000072720820 */ /* 0x000fe20000400000 */
[----:B------:R-:W-:Y:S01]  /*1f730*/  FSETP.GEU.AND P0, PT, |R116|, 1.175494350822287508e-38, PT ;  /* 0x008000007400780b */ /* 0x000fe20003f0e200 */
[----:B------:R-:W4:Y:S02]  /*1f740*/  LDL.LU R91, [R1+0x218] ;  /* 0x00021800015b7983 */ /* 0x000f240000300800 */
[----:B------:R-:W-:-:S08]  /*1f750*/  @!P2 FMUL R114, R114, 16777216 ;  /* 0x4b8000007272a820 */ /* 0x000fd00000400000 */
[----:B------:R-:W-:Y:S02]  /*1f760*/  @P1 FMUL R116, R116, 0.25 ;  /* 0x3e80000074741820 */ /* 0x000fe40000400000 */
[----:B------:R-:W-:-:S04]  /*1f770*/  @P1 FMUL R123, R123, 0.25 ;  /* 0x3e8000007b7b1820 */ /* 0x000fc80000400000 */
[----:B------:R-:W-:-:S05]  /*1f780*/  @!P0 FMUL R123, R123, 16777216 ;  /* 0x4b8000007b7b8820 */ /* 0x000fca0000400000 */
[----:B------:R0:W-:Y:S01]  /*1f790*/  STL [R1+0x1dc], R123 ;  /* 0x0001dc7b01007387 */ /* 0x0001e20000100800 */
[----:B------:R-:W-:-:S03]  /*1f7a0*/  @P1 FMUL R88, R88, 0.25 ;  /* 0x3e80000058581820 */ /* 0x000fc60000400000 */
        /* <DEDUP_REMOVED lines=12> */
[----:B------:R-:W-:-:S04]  /*1f870*/  @P1 FMUL R120, R120, 0.25 ;  /* 0x3e80000078781820 */ /* 0x000fc80000400000 */
[----:B------:R-:W-:Y:S01]  /*1f880*/  @!P0 FMUL R120, R120, 16777216 ;  /* 0x4b80000078788820 */ /* 0x000fe20000400000 */
[----:B0-----:R-:W4:Y:S04]  /*1f890*/  LDL.LU R117, [R1+0xa78] ;  /* 0x000a780001757983 */ /* 0x001f280000300800 */
[----:B------:R-:W4:Y:S04]  /*1f8a0*/  LDL.LU R94, [R1+0x21c] ;  /* 0x00021c00015e7983 */ /* 0x000f280000300800 */
[----:B------:R-:W4:Y:S04]  /*1f8b0*/  LDL.LU R95, [R1+0x220] ;  /* 0x00022000015f7983 */ /* 0x000f280000300800 */
[----:B------:R0:W-:Y:S01]  /*1f8c0*/  STL [R1+0x1f8], R120 ;  /* 0x0001f87801007387 */ /* 0x0001e20000100800 */
[----:B------:R-:W-:-:S03]  /*1f8d0*/  @!P0 FMUL R88, R88, 16777216 ;  /* 0x4b80000058588820 */ /* 0x000fc60000400000 */
[----:B0-----:R-:W4:Y:S01]  /*1f8e0*/  LDL.LU R120, [R1+0xa74] ;  /* 0x000a740001787983 */ /* 0x001f220000300800 */
[----:B--2---:R-:W-:Y:S01]  /*1f8f0*/  FSETP.GT.AND P2, PT, |R118|, 8.50705917302346158658e+37, PT ;  /* 0x7e8000007600780b */ /* 0x004fe20003f44200 */
[----:B---3--:R-:W-:-:S04]  /*1f900*/  @P1 FMUL R121, R121, 0.25 ;  /* 0x3e80000079791820 */ /* 0x008fc80000400000 */
[----:B------:R-:W-:-:S05]  /*1f910*/  @!P0 FMUL R121, R121, 16777216 ;  /* 0x4b80000079798820 */ /* 0x000fca0000400000 */
[----:B------:R0:W-:Y:S04]  /*1f920*/  STL [R1+0x200], R121 ;  /* 0x0002007901007387 */ /* 0x0001e80000100800 */
[----:B0-----:R-:W2:Y:S01]  /*1f930*/  LDL.LU R121, [R1+0xa70] ;  /* 0x000a700001797983 */ /* 0x001ea20000300800 */
[----:B----4-:R-:W-:Y:S01]  /*1f940*/  @P1 FMUL R4, R4, 0.25 ;  /* 0x3e80000004041820 */ /* 0x010fe20000400000 */
[----:B------:R-:W-:-:S03]  /*1f950*/  FSETP.GEU.AND P1, PT, |R118|, 1.175494350822287508e-38, PT ;  /* 0x008000007600780b */ /* 0x000fc60003f2e200 */
[----:B------:R-:W-:-:S05]  /*1f960*/  @!P0 FMUL R4, R4, 16777216 ;  /* 0x4b80000004048820 */ /* 0x000fca0000400000 */
[----:B------:R0:W-:Y:S04]  /*1f970*/  STL [R1+0x208], R4 ;  /* 0x0002080401007387 */ /* 0x0001e80000100800 */
[----:B0-----:R-:W3:Y:S01]  /*1f980*/  LDL.LU R4, [R1+0xa6c] ;  /* 0x000a6c0001047983 */ /* 0x001ee20000300800 */
[----:B------:R-:W-:-:S04]  /*1f990*/  @P2 FMUL R125, R125, 0.25 ;  /* 0x3e8000007d7d2820 */ /* 0x000fc80000400000 */
[----:B------:R-:W-:Y:S01]  /*1f9a0*/  @!P1 FMUL R125, R125, 16777216 ;  /* 0x4b8000007d7d9820 */ /* 0x000fe20000400000 */
[----:B------:R-:W-:Y:S04]  /*1f9b0*/  STL [R1+0x210], R88 ;  /* 0x0002105801007387 */ /* 0x000fe80000100800 */
[----:B------:R0:W-:Y:S04]  /*1f9c0*/  STL [R1+0x1e4], R125 ;  /* 0x0001e47d01007387 */ /* 0x0001e80000100800 */
[----:B0-----:R-:W4:Y:S01]  /*1f9d0*/  LDL.LU R125, [R1+0xa68] ;  /* 0x000a6800017d7983 */ /* 0x001f220000300800 */
[----:B------:R-:W-:-:S02]  /*1f9e0*/  @!P0 FMUL R116, R116, 16777216 ;  /* 0x4b80000074748820 */ /* 0x000fc40000400000 */
[----:B------:R-:W-:Y:S02]  /*1f9f0*/  @P2 FMUL R118, R118, 0.25 ;  /* 0x3e80000076762820 */ /* 0x000fe40000400000 */
[----:B------:R-:W-:-:S04]  /*1fa00*/  @P2 FMUL R91, R91, 0.25 ;  /* 0x3e8000005b5b2820 */ /* 0x000fc80000400000 */
[----:B------:R-:W-:Y:S02]  /*1fa10*/  @!P1 FMUL R91, R91, 16777216 ;  /* 0x4b8000005b5b9820 */ /* 0x000fe40000400000 */
[----:B------:R-:W-:-:S04]  /*1fa20*/  @P2 FMUL R123, R123, 0.25 ;  /* 0x3e8000007b7b2820 */ /* 0x000fc80000400000 */
[----:B------:R-:W-:-:S05]  /*1fa30*/  @!P1 FMUL R123, R123, 16777216 ;  /* 0x4b8000007b7b9820 */ /* 0x000fca0000400000 */
        /* <DEDUP_REMOVED lines=10> */
[----:B------:R-:W-:Y:S01]  /*1fae0*/  FSETP.GT.AND P0, PT, |R117|, 8.50705917302346158658e+37, PT ;  /* 0x7e8000007500780b */ /* 0x000fe20003f04200 */
[----:B------:R-:W-:-:S04]  /*1faf0*/  @P2 FMUL R120, R120, 0.25 ;  /* 0x3e80000078782820 */ /* 0x000fc80000400000 */
[----:B------:R-:W-:-:S05]  /*1fb00*/  @!P1 FMUL R120, R120, 16777216 ;  /* 0x4b80000078789820 */ /* 0x000fca0000400000 */
[----:B------:R0:W-:Y:S03]  /*1fb10*/  STL [R1+0x204], R120 ;  /* 0x0002047801007387 */ /* 0x0001e60000100800 */
[----:B------:R-:W-:Y:S01]  /*1fb20*/  @P0 FMUL R94, R94, 0.25 ;  /* 0x3e8000005e5e0820 */ /* 0x000fe20000400000 */
[----:B0-----:R-:W4:Y:S01]  /*1fb30*/  LDL.LU R120, [R1+0xa58] ;  /* 0x000a580001787983 */ /* 0x001f220000300800 */
[----:B--2---:R-:W-:-:S04]  /*1fb40*/  @P2 FMUL R121, R121, 0.25 ;  /* 0x3e80000079792820 */ /* 0x004fc80000400000 */
[----:B------:R-:W-:-:S05]  /*1fb50*/  @!P1 FMUL R121, R121, 16777216 ;  /* 0x4b80000079799820 */ /* 0x000fca0000400000 */
[----:B------:R0:W-:Y:S04]  /*1fb60*/  STL [R1+0x20c], R121 ;  /* 0x00020c7901007387 */ /* 0x0001e80000100800 */
[----:B0-----:R-:W2:Y:S01]  /*1fb70*/  LDL.LU R121, [R1+0xa54] ;  /* 0x000a540001797983 */ /* 0x001ea20000300800 */
[----:B---3--:R-:W-:Y:S01]  /*1fb80*/  @P2 FMUL R4, R4, 0.25 ;  /* 0x3e80000004042820 */ /* 0x008fe20000400000 */
[----:B------:R-:W-:-:S03]  /*1fb90*/  FSETP.GEU.AND P2, PT, |R117|, 1.175494350822287508e-38, PT ;  /* 0x008000007500780b */ /* 0x000fc60003f4e200 */
[----:B------:R-:W-:-:S05]  /*1fba0*/  @!P1 FMUL R4, R4, 16777216 ;  /* 0x4b80000004049820 */ /* 0x000fca0000400000 */
[----:B------:R0:W-:Y:S04]  /*1fbb0*/  STL [R1+0x214], R4 ;  /* 0x0002140401007387 */ /* 0x0001e80000100800 */
[----:B0-----:R-:W3:Y:S01]  /*1fbc0*/  LDL.LU R4, [R1+0xa50] ;  /* 0x000a500001047983 */ /* 0x001ee20000300800 */
[----:B------:R-:W-:-:S03]  /*1fbd0*/  @!P2 FMUL R94, R94, 16777216 ;  /* 0x4b8000005e5ea820 */ /* 0x000fc60000400000 */
[----:B------:R-:W3:Y:S04]  /*1fbe0*/  LDL.LU R70, [R1+0x224] ;  /* 0x0002240001467983 */ /* 0x000ee80000300800 */
[----:B------:R-:W3:Y:S01]  /*1fbf0*/  LDL.LU R73, [R1+0x228] ;  /* 0x0002280001497983 */ /* 0x000ee20000300800 */
[----:B----4-:R-:W-:-:S03]  /*1fc00*/  @P0 FMUL R125, R125, 0.25 ;  /* 0x3e8000007d7d0820 */ /* 0x010fc60000400000 */
[----:B------:R-:W4:Y:S01]  /*1fc10*/  LDL.LU R88, [R1+0x234] ;  /* 0x0002340001587983 */ /* 0x000f220000300800 */
[----:B------:R-:W-:-:S03]  /*1fc20*/  @!P2 FMUL R125, R125, 16777216 ;  /* 0x4b8000007d7da820 */ /* 0x000fc60000400000 */
[----:B------:R-:W-:Y:S04]  /*1fc30*/  STL [R1+0x218], R91 ;  /* 0x0002185b01007387 */ /* 0x000fe80000100800 */
[----:B------:R0:W-:Y:S04]  /*1fc40*/  STL [R1+0x22c], R125 ;  /* 0x00022c7d01007387 */ /* 0x0001e80000100800 */
[----:B------:R-:W-:Y:S04]  /*1fc50*/  STL [R1+0x21c], R94 ;  /* 0x00021c5e01007387 */ /* 0x000fe80000100800 */
[----:B0-----:R-:W4:Y:S01]  /*1fc60*/  LDL.LU R125, [R1+0xa4c] ;  /* 0x000a4c00017d7983 */ /* 0x001f220000300800 */
[----:B------:R-:W-:-:S04]  /*1fc70*/  @P0 FMUL R95, R95, 0.25 ;  /* 0x3e8000005f5f0820 */ /* 0x000fc80000400000 */
[----:B------:R-:W-:Y:S02]  /*1fc80*/  @!P2 FMUL R95, R95, 16777216 ;  /* 0x4b8000005f5fa820 */ /* 0x000fe40000400000 */
[----:B------:R-:W-:-:S03]  /*1fc90*/  @!P1 FMUL R118, R118, 16777216 ;  /* 0x4b80000076769820 */ /* 0x000fc60000400000 */
[----:B------:R-:W-:Y:S01]  /*1fca0*/  STL [R1+0x220], R95 ;  /* 0x0002205f01007387 */ /* 0x000fe20000100800 */
[----:B------:R-:W-:Y:S02]  /*1fcb0*/  @P0 FMUL R117, R117, 0.25 ;  /* 0x3e80000075750820 */ /* 0x000fe40000400000 */
[----:B------:R-:W-:-:S04]  /*1fcc0*/  @P0 FMUL R123, R123, 0.25 ;  /* 0x3e8000007b7b0820 */ /* 0x000fc80000400000 */
[----:B------:R-:W-:-:S05]  /*1fcd0*/  @!P2 FMUL R123, R123, 16777216 ;  /* 0x4b8000007b7ba820 */ /* 0x000fca0000400000 */
        /* <DEDUP_REMOVED lines=8> */
[----:B------:R0:W-:Y:S04]  /*1fd60*/  STL [R1+0x470], R119 ;  /* 0x0004707701007387 */ /* 0x0001e80000100800 */
[----:B0-----:R-:W4:Y:S01]  /*1fd70*/  LDL.LU R119, [R1+0xa40] ;  /* 0x000a400001777983 */ /* 0x001f220000300800 */
[----:B------:R-:W-:Y:S01]  /*1fd80*/  FSETP.GT.AND P1, PT, |R120|, 8.50705917302346158658e+37, PT ;  /* 0x7e8000007800780b */ /* 0x000fe20003f24200 */
[----:B--2---:R-:W-:-:S04]  /*1fd90*/  @P0 FMUL R121, R121, 0.25 ;  /* 0x3e80000079790820 */ /* 0x004fc80000400000 */
[----:B------:R-:W-:-:S05]  /*1fda0*/  @!P2 FMUL R121, R121, 16777216 ;  /* 0x4b8000007979a820 */ /* 0x000fca0000400000 */
[----:B------:R0:W-:Y:S04]  /*1fdb0*/  STL [R1+0x47c], R121 ;  /* 0x00047c7901007387 */ /* 0x0001e80000100800 */
[----:B0-----:R-:W2:Y:S01]  /*1fdc0*/  LDL.LU R121, [R1+0xa3c] ;  /* 0x000a3c0001797983 */ /* 0x001ea20000300800 */
[----:B---3--:R-:W-:Y:S01]  /*1fdd0*/  @P0 FMUL R4, R4, 0.25 ;  /* 0x3e80000004040820 */ /* 0x008fe20000400000 */
[----:B------:R-:W-:-:S03]  /*1fde0*/  FSETP.GEU.AND P0, PT, |R120|, 1.175494350822287508e-38, PT ;  /* 0x008000007800780b */ /* 0x000fc60003f0e200 */
[----:B------:R-:W-:Y:S02]  /*1fdf0*/  @!P2 FMUL R4, R4, 16777216 ;  /* 0x4b8000000404a820 */ /* 0x000fe40000400000 */
[----:B------:R-:W-:-:S03]  /*1fe00*/  @P1 FMUL R70, R70, 0.25 ;  /* 0x3e80000046461820 */ /* 0x000fc60000400000 */
[----:B------:R0:W-:Y:S01]  /*1fe10*/  STL [R1+0x480], R4 ;  /* 0x0004800401007387 */ /* 0x0001e20000100800 */
[----:B------:R-:W-:-:S04]  /*1fe20*/  @P1 FMUL R73, R73, 0.25 ;  /* 0x3e80000049491820 */ /* 0x000fc80000400000 */
[----:B------:R-:W-:Y:S01]  /*1fe30*/  @!P0 FMUL R70, R70, 16777216 ;  /* 0x4b80000046468820 */ /* 0x000fe20000400000 */
[----:B0-----:R-:W3:Y:S01]  /*1fe40*/  LDL.LU R4, [R1+0xa38] ;  /* 0x000a380001047983 */ /* 0x001ee20000300800 */
[----:B------:R-:W-:-:S03]  /*1fe50*/  @!P0 FMUL R73, R73, 16777216 ;  /* 0x4b80000049498820 */ /* 0x000fc60000400000 */
[----:B------:R-:W3:Y:S04]  /*1fe60*/  LDL.LU R74, [R1+0x48c] ;  /* 0x00048c00014a7983 */ /* 0x000ee80000300800 */
[----:B------:R-:W3:Y:S01]  /*1fe70*/  LDL.LU R10, [R1+0x490] ;  /* 0x00049000010a7983 */ /* 0x000ee20000300800 */
[----:B----4-:R-:W-:-:S03]  /*1fe80*/  @P1 FMUL R125, R125, 0.25 ;  /* 0x3e8000007d7d1820 */ /* 0x010fc60000400000 */
[----:B------:R-:W4:Y:S01]  /*1fe90*/  LDL.LU R91, [R1+0x494] ;  /* 0x00049400015b7983 */ /* 0x000f220000300800 */
[----:B------:R-:W-:-:S03]  /*1fea0*/  @!P0 FMUL R125, R125, 16777216 ;  /* 0x4b8000007d7d8820 */ /* 0x000fc60000400000 */
[----:B------:R-:W4:Y:S04]  /*1feb0*/  LDL.LU R94, [R1+0x498] ;  /* 0x00049800015e7983 */ /* 0x000f280000300800 */
[----:B------:R-:W4:Y:S04]  /*1fec0*/  LDL.LU R95, [R1+0x4a4] ;  /* 0x0004a400015f7983 */ /* 0x000f280000300800 */
        /* <DEDUP_REMOVED lines=16> */
[----:B------:R-:W-:-:S03]  /*1ffd0*/  FSETP.GT.AND P2, PT, |R119|, 8.50705917302346158658e+37, PT ;  /* 0x7e8000007700780b */ /* 0x000fc60003f44200 */
[----:B0-----:R-:W4:Y:S01]  /*1ffe0*/  LDL.LU R122, [R1+0xa2c] ;  /* 0x000a2c00017a7983 */ /* 0x001f220000300800 */
[----:B--2---:R-:W-:-:S04]  /*1fff0*/  @P1 FMUL R121, R121, 0.25 ;  /* 0x3e80000079791820 */ /* 0x004fc80000400000 */
[----:B------:R-:W-:-:S05]  /*20000*/  @!P0 FMUL R121, R121, 16777216 ;  /* 0x4b80000079798820 */ /* 0x000fca0000400000 */
[----:B------:R0:W-:Y:S04]  /*20010*/  STL [R1+0x484], R121 ;  /* 0x0004847901007387 */ /* 0x0001e80000100800 */
[----:B0-----:R-:W2:Y:S01]  /*20020*/  LDL.LU R121, [R1+0xa28] ;  /* 0x000a280001797983 */ /* 0x001ea20000300800 */
[----:B---3--:R-:W-:Y:S01]  /*20030*/  @P1 FMUL R4, R4, 0.25 ;  /* 0x3e80000004041820 */ /* 0x008fe20000400000 */
[----:B------:R-:W-:Y:S02]  /*20040*/  FSETP.GEU.AND P1, PT, |R119|, 1.175494350822287508e-38, PT ;  /* 0x008000007700780b */ /* 0x000fe40003f2e200 */
[----:B------:R-:W3:Y:S01]  /*20050*/  LDL.LU R65, [R1+0x49c] ;  /* 0x00049c0001417983 */ /* 0x000ee20000300800 */
[----:B------:R-:W-:Y:S02]  /*20060*/  @!P0 FMUL R4, R4, 16777216 ;  /* 0x4b80000004048820 */ /* 0x000fe40000400000 */
[----:B------:R-:W-:Y:S01]  /*20070*/  @P2 FMUL R74, R74, 0.25 ;  /* 0x3e8000004a4a2820 */ /* 0x000fe20000400000 */
[----:B------:R-:W3:Y:S01]  /*20080*/  LDL.LU R9, [R1+0x4a0] ;  /* 0x0004a00001097983 */ /* 0x000ee20000300800 */
[----:B------:R-:W-:-:S03]  /*20090*/  @P2 FMUL R10, R10, 0.25 ;  /* 0x3e8000000a0a2820 */ /* 0x000fc60000400000 */
[----:B------:R-:W3:Y:S01]  /*200a0*/  LDL.LU R66, [R1+0x4ac] ;  /* 0x0004ac0001427983 */ /* 0x000ee20000300800 */
[----:B----4-:R-:W-:Y:S02]  /*200b0*/  @P2 FMUL R91, R91, 0.25 ;  /* 0x3e8000005b5b2820 */ /* 0x010fe40000400000 */
[----:B------:R-:W-:Y:S01]  /*200c0*/  @!P1 FMUL R74, R74, 16777216 ;  /* 0x4b8000004a4a9820 */ /* 0x000fe20000400000 */
[----:B------:R0:W-:Y:S01]  /*200d0*/  STL [R1+0x488], R4 ;  /* 0x0004880401007387 */ /* 0x0001e20000100800 */
[----:B------:R-:W-:Y:S02]  /*200e0*/  @P2 FMUL R94, R94, 0.25 ;  /* 0x3e8000005e5e2820 */ /* 0x000fe40000400000 */
[----:B------:R-:W-:Y:S01]  /*200f0*/  @!P1 FMUL R10, R10, 16777216 ;  /* 0x4b8000000a0a9820 */ /* 0x000fe20000400000 */
[----:B------:R-:W4:Y:S01]  /*20100*/  LDL.LU R69, [R1+0x4b0] ;  /* 0x0004b00001457983 */ /* 0x000f220000300800 */
[----:B------:R-:W-:-:S03]  /*20110*/  @!P1 FMUL R91, R91, 16777216 ;  /* 0x4b8000005b5b9820 */ /* 0x000fc60000400000 */
[----:B------:R-:W4:Y:S01]  /*20120*/  LDL.LU R70, [R1+0x4b8] ;  /* 0x0004b80001467983 */ /* 0x000f220000300800 */
[----:B------:R-:W-:-:S03]  /*20130*/  @!P1 FMUL R94, R94, 16777216 ;  /* 0x4b8000005e5e9820 */ /* 0x000fc60000400000 */
[----:B------:R-:W4:Y:S04]  /*20140*/  LDL.LU R88, [R1+0x4bc] ;  /* 0x0004bc0001587983 */ /* 0x000f280000300800 */
[----:B0-----:R-:W4:Y:S01]  /*20150*/  LDL.LU R4, [R1+0x12c] ;  /* 0x00012c0001047983 */ /* 0x001f220000300800 */
[----:B------:R-:W-:-:S03]  /*20160*/  @P2 FMUL R125, R125, 0.25 ;  /* 0x3e8000007d7d2820 */ /* 0x000fc60000400000 */
[----:B------:R-:W-:Y:S01]  /*20170*/  STL [R1+0x48c], R74 ;  /* 0x00048c4a01007387 */ /* 0x000fe20000100800 */
[----:B------:R-:W-:-:S03]  /*20180*/  @!P1 FMUL R125, R125, 16777216 ;  /* 0x4b8000007d7d9820 */ /* 0x000fc60000400000 */
[----:B------:R-:W-:Y:S04]  /*20190*/  STL [R1+0x490], R10 ;  /* 0x0004900a01007387 */ /* 0x000fe80000100800 */
        /* <DEDUP_REMOVED lines=15> */
[----:B------:R0:W-:Y:S04]  /*20290*/  STL [R1+0x4c0], R122 ;  /* 0x0004c07a01007387 */ /* 0x0001e80000100800 */
[----:B0-----:R-:W4:Y:S04]  /*202a0*/  LDL.LU R122, [R1+0xa1c] ;  /* 0x000a1c00017a7983 */ /* 0x001f280000300800 */
[----:B------:R-:W4:Y:S04]  /*202b0*/  LDL.LU R73, [R1+0x4d4] ;  /* 0x0004d40001497983 */ /* 0x000f280000300800 */
[----:B------:R-:W4:Y:S04]  /*202c0*/  LDL.LU R74, [R1+0x4d8] ;  /* 0x0004d800014a7983 */ /* 0x000f280000300800 */
[----:B------:R-:W4:Y:S04]  /*202d0*/  LDL.LU R10, [R1+0x4dc] ;  /* 0x0004dc00010a7983 */ /* 0x000f280000300800 */
[----:B------:R-:W4:Y:S04]  /*202e0*/  LDL.LU R91, [R1+0x4e0] ;  /* 0x0004e000015b7983 */ /* 0x000f280000300800 */
[----:B------:R-:W4:Y:S04]  /*202f0*/  LDL.LU R94, [R1+0x4ec] ;  /* 0x0004ec00015e7983 */ /* 0x000f280000300800 */
[----:B------:R-:W4:Y:S01]  /*20300*/  LDL.LU R95, [R1+0x4f0] ;  /* 0x0004f000015f7983 */ /* 0x000f220000300800 */
[----:B--2---:R-:W-:-:S02]  /*20310*/  FSETP.GT.AND P0, PT, |R121|, 8.50705917302346158658e+37, PT ;  /* 0x7e8000007900780b */ /* 0x004fc40003f04200 */
[----:B------:R-:W-:-:S11]  /*20320*/  FSETP.GEU.AND P2, PT, |R121|, 1.175494350822287508e-38, PT ;  /* 0x008000007900780b */ /* 0x000fd60003f4e200 */
[----:B---3--:R-:W-:Y:S02]  /*20330*/  @P0 FMUL R65, R65, 0.25 ;  /* 0x3e80000041410820 */ /* 0x008fe40000400000 */
[----:B------:R-:W-:Y:S02]  /*20340*/  @P0 FMUL R9, R9, 0.25 ;  /* 0x3e80000009090820 */ /* 0x000fe40000400000 */
[----:B------:R-:W-:Y:S02]  /*20350*/  @P0 FMUL R66, R66, 0.25 ;  /* 0x3e80000042420820 */ /* 0x000fe40000400000 */
[----:B------:R-:W-:Y:S02]  /*20360*/  @!P2 FMUL R65, R65, 16777216 ;  /* 0x4b8000004141a820 */ /* 0x000fe40000400000 */
[----:B----4-:R-:W-:Y:S02]  /*20370*/  @P0 FMUL R69, R69, 0.25 ;  /* 0x3e80000045450820 */ /* 0x010fe40000400000 */
[----:B------:R-:W-:-:S02]  /*20380*/  @!P2 FMUL R9, R9, 16777216 ;  /* 0x4b8000000909a820 */ /* 0x000fc40000400000 */
[----:B------:R-:W-:Y:S02]  /*20390*/  @P0 FMUL R70, R70, 0.25 ;  /* 0x3e80000046460820 */ /* 0x000fe40000400000 */
[----:B------:R-:W-:Y:S02]  /*203a0*/  @!P2 FMUL R66, R66, 16777216 ;  /* 0x4b8000004242a820 */ /* 0x000fe40000400000 */
[----:B------:R-:W-:Y:S01]  /*203b0*/  @!P2 FMUL R69, R69, 16777216 ;  /* 0x4b8000004545a820 */ /* 0x000fe20000400000 */
[----:B------:R-:W-:Y:S01]  /*203c0*/  STL [R1+0x49c], R65 ;  /* 0x00049c4101007387 */ /* 0x000fe20000100800 */
[----:B------:R-:W-:-:S03]  /*203d0*/  @!P2 FMUL R70, R70, 16777216 ;  /* 0x4b8000004646a820 */ /* 0x000fc60000400000 */
[----:B------:R-:W-:Y:S04]  /*203e0*/  STL [R1+0x4a0], R9 ;  /* 0x0004a00901007387 */ /* 0x000fe80000100800 */
[----:B------:R-:W-:Y:S04]  /*203f0*/  STL [R1+0x4ac], R66 ;  /* 0x0004ac4201007387 */ /* 0x000fe80000100800 */
[----:B------:R-:W-:Y:S01]  /*20400*/  STL [R1+0x4b0], R69 ;  /* 0x0004b04501007387 */ /* 0x000fe20000100800 */
[----:B------:R-:W-:-:S04]  /*20410*/  @P0 FMUL R125, R125, 0.25 ;  /* 0x3e8000007d7d0820 */ /* 0x000fc80000400000 */
[----:B------:R-:W-:-:S05]  /*20420*/  @!P2 FMUL R125, R125, 16777216 ;  /* 0x4b8000007d7da820 */ /* 0x000fca0000400000 */
[----:B------:R0:W-:Y:S04]  /*20430*/  STL [R1+0x4c4], R125 ;  /* 0x0004c47d01007387 */ /* 0x0001e80000100800 */
[----:B------:R-:W-:Y:S04]  /*20440*/  STL [R1+0x4b8], R70 ;  /* 0x0004b84601007387 */ /* 0x000fe80000100800 */
[----:B0-----:R-:W2:Y:S01]  /*20450*/  LDL.LU R125, [R1+0xa18] ;  /* 0x000a1800017d7983 */ /* 0x001ea20000300800 */
[----:B------:R-:W-:-:S04]  /*20460*/  @P0 FMUL R88, R88, 0.25 ;  /* 0x3e80000058580820 */ /* 0x000fc80000400000 */
[----:B------:R-:W-:Y:S02]  /*20470*/  @!P2 FMUL R88, R88, 16777216 ;  /* 0x4b8000005858a820 */ /* 0x000fe40000400000 */
[----:B------:R-:W-:-:S03]  /*20480*/  @!P1 FMUL R119, R119, 16777216 ;  /* 0x4b80000077779820 */ /* 0x000fc60000400000 */
[----:B------:R-:W-:Y:S01]  /*20490*/  STL [R1+0x4bc], R88 ;  /* 0x0004bc5801007387 */ /* 0x000fe20000100800 */
[----:B------:R-:W-:Y:S01]  /*204a0*/  @P0 FMUL R121, R121, 0.25 ;  /* 0x3e80000079790820 */ /* 0x000fe20000400000 */
[----:B------:R-:W-:Y:S01]  /*204b0*/  FSETP.GT.AND P1, PT, |R123|, 8.50705917302346158658e+37, PT ;  /* 0x7e8000007b00780b */ /* 0x000fe20003f24200 */
[----:B------:R-:W-:-:S04]  /*204c0*/  @P0 FMUL R122, R122, 0.25 ;  /* 0x3e8000007a7a0820 */ /* 0x000fc80000400000 */
[----:B------:R-:W-:Y:S01]  /*204d0*/  @!P2 FMUL R122, R122, 16777216 ;  /* 0x4b8000007a7aa820 */ /* 0x000fe20000400000 */
[----:B------:R-:W-:-:S04]  /*204e0*/  FSETP.GEU.AND P0, PT, |R123|, 1.175494350822287508e-38, PT ;  /* 0x008000007b00780b */ /* 0x000fc80003f0e200 */
[----:B------:R0:W-:Y:S04]  /*204f0*/  STL [R1+0x4cc], R122 ;  /* 0x0004cc7a01007387 */ /* 0x0001e80000100800 */
[----:B0-----:R-:W3:Y:S01]  /*20500*/  LDL.LU R122, [R1+0xa14] ;  /* 0x000a1400017a7983 */ /* 0x001ee20000300800 */
[----:B------:R-:W-:-:S03]  /*20510*/  @P1 FMUL R73, R73, 0.25 ;  /* 0x3e80000049491820 */ /* 0x000fc60000400000 */
[----:B------:R-:W4:Y:S01]  /*20520*/  LDL.LU R72, [R1+0x4e4] ;  /* 0x0004e40001487983 */ /* 0x000f220000300800 */
[----:B------:R-:W-:Y:S02]  /*20530*/  @P1 FMUL R74, R74, 0.25 ;  /* 0x3e8000004a4a1820 */ /* 0x000fe40000400000 */
[----:B------:R-:W-:Y:S01]  /*20540*/  @P1 FMUL R10, R10, 0.25 ;  /* 0x3e8000000a0a1820 */ /* 0x000fe20000400000 */
[----:B------:R-:W4:Y:S01]  /*20550*/  LDL.LU R75, [R1+0x4e8] ;  /* 0x0004e800014b7983 */ /* 0x000f220000300800 */
[----:B------:R-:W-:Y:S02]  /*20560*/  @P1 FMUL R91, R91, 0.25 ;  /* 0x3e8000005b5b1820 */ /* 0x000fe40000400000 */
[----:B------:R-:W-:Y:S01]  /*20570*/  @!P0 FMUL R73, R73, 16777216 ;  /* 0x4b80000049498820 */ /* 0x000fe20000400000 */
[----:B------:R-:W4:Y:S01]  /*20580*/  LDL.LU R88, [R1+0x4f4] ;  /* 0x0004f40001587983 */ /* 0x000f220000300800 */
[----:B------:R-:W-:Y:S02]  /*20590*/  @P1 FMUL R94, R94, 0.25 ;  /* 0x3e8000005e5e1820 */ /* 0x000fe40000400000 */
[----:B------:R-:W-:Y:S01]  /*205a0*/  @!P0 FMUL R74, R74, 16777216 ;  /* 0x4b8000004a4a8820 */ /* 0x000fe20000400000 */
[----:B------:R-:W4:Y:S01]  /*205b0*/  LDL.LU R76, [R1+0x4f8] ;  /* 0x0004f800014c7983 */ /* 0x000f220000300800 */
[----:B------:R-:W-:-:S02]  /*205c0*/  @!P0 FMUL R10, R10, 16777216 ;  /* 0x4b8000000a0a8820 */ /* 0x000fc40000400000 */
[----:B------:R-:W-:Y:S01]  /*205d0*/  @!P0 FMUL R91, R91, 16777216 ;  /* 0x4b8000005b5b8820 */ /* 0x000fe20000400000 */
[----:B------:R-:W4:Y:S01]  /*205e0*/  LDL.LU R65, [R1+0x500] ;  /* 0x0005000001417983 */ /* 0x000f220000300800 */
[----:B------:R-:W-:-:S03]  /*205f0*/  @!P0 FMUL R94, R94, 16777216 ;  /* 0x4b8000005e5e8820 */ /* 0x000fc60000400000 */
[----:B------:R-:W4:Y:S04]  /*20600*/  LDL.LU R9, [R1+0x504] ;  /* 0x0005040001097983 */ /* 0x000f280000300800 */
[----:B------:R-:W4:Y:S04]  /*20610*/  LDL.LU R66, [R1+0x50c] ;  /* 0x00050c0001427983 */ /* 0x000f280000300800 */
[----:B------:R-:W-:Y:S04]  /*20620*/  STL [R1+0x4d4], R73 ;  /* 0x0004d44901007387 */ /* 0x000fe80000100800 */
[----:B------:R-:W-:Y:S04]  /*20630*/  STL [R1+0x4d8], R74 ;  /* 0x0004d84a01007387 */ /* 0x000fe80000100800 */
[----:B------:R-:W-:Y:S04]  /*20640*/  STL [R1+0x4dc], R10 ;  /* 0x0004dc0a01007387 */ /* 0x000fe80000100800 */
[----:B------:R-:W-:Y:S01]  /*20650*/  STL [R1+0x4e0], R91 ;  /* 0x0004e05b01007387 */ /* 0x000fe20000100800 */
[----:B--2---:R-:W-:-:S04]  /*20660*/  @P1 FMUL R125, R125, 0.25 ;  /* 0x3e8000007d7d1820 */ /* 0x004fc80000400000 */
[----:B------:R-:W-:-:S05]  /*20670*/  @!P0 FMUL R125, R125, 16777216 ;  /* 0x4b8000007d7d8820 */ /* 0x000fca0000400000 */
[----:B------:R0:W-:Y:S04]  /*20680*/  STL [R1+0x4fc], R125 ;  /* 0x0004fc7d01007387 */ /* 0x0001e80000100800 */
[----:B------:R-:W-:Y:S04]  /*20690*/  STL [R1+0x4ec], R94 ;  /* 0x0004ec5e01007387 */ /* 0x000fe80000100800 */
[----:B0-----:R-:W2:Y:S01]  /*206a0*/  LDL.LU R125, [R1+0xa10] ;  /* 0x000a1000017d7983 */ /* 0x001ea20000300800 */
[----:B------:R-:W-:Y:S01]  /*206b0*/  @!P2 FMUL R121, R121, 16777216 ;  /* 0x4b8000007979a820 */ /* 0x000fe20000400000 */
[----:B------:R-:W-:Y:S01]  /*206c0*/  FSETP.GT.AND P2, PT, |R4|, 8.50705917302346158658e+37, PT ;  /* 0x7e8000000400780b */ /* 0x000fe20003f44200 */
[----:B------:R-:W-:-:S02]  /*206d0*/  @P1 FMUL R95, R95, 0.25 ;  /* 0x3e8000005f5f1820 */ /* 0x000fc40000400000 */
[----:B------:R-:W-:Y:S02]  /*206e0*/  @P1 FMUL R123, R123, 0.25 ;  /* 0x3e8000007b7b1820 */ /* 0x000fe40000400000 */
[----:B------:R-:W-:Y:S02]  /*206f0*/  @!P0 FMUL R95, R95, 16777216 ;  /* 0x4b8000005f5f8820 */ /* 0x000fe40000400000 */
[----:B------:R-:W-:-:S03]  /*20700*/  @!P0 FMUL R123, R123, 16777216 ;  /* 0x4b8000007b7b8820 */ /* 0x000fc60000400000 */
[----:B------:R-:W-:Y:S04]  /*20710*/  STL [R1+0x4f0], R95 ;  /* 0x0004f05f01007387 */ /* 0x000fe80000100800 */
[----:B------:R0:W-:Y:S04]  /*20720*/  STL [R1+0x140], R123 ;  /* 0x0001407b01007387 */ /* 0x0001e80000100800 */
[----:B0-----:R-:W2:Y:S01]  /*20730*/  LDL.LU R123, [R1+0xa0c] ;  /* 0x000a0c00017b7983 */ /* 0x001ea20000300800 */
[----:B---3--:R-:W-:Y:S01]  /*20740*/  @P1 FMUL R122, R122, 0.25 ;  /* 0x3e8000007a7a1820 */ /* 0x008fe20000400000 */
[----:B------:R-:W-:-:S03]  /*20750*/  FSETP.GEU.AND P1, PT, |R4|, 1.175494350822287508e-38, PT ;  /* 0x008000000400780b */ /* 0x000fc60003f2e200 */
[----:B------:R-:W-:Y:S02]  /*20760*/  @!P0 FMUL R122, R122, 16777216 ;  /* 0x4b8000007a7a8820 */ /* 0x000fe40000400000 */
[----:B----4-:R-:W-:-:S03]  /*20770*/  @P2 FMUL R72, R72, 0.25 ;  /* 0x3e80000048482820 */ /* 0x010fc60000400000 */
[----:B------:R0:W-:Y:S01]  /*20780*/  STL [R1+0x508], R122 ;  /* 0x0005087a01007387 */ /* 0x0001e20000100800 */
[----:B------:R-:W-:Y:S02]  /*20790*/  @P2 FMUL R75, R75, 0.25 ;  /* 0x3e8000004b4b2820 */ /* 0x000fe40000400000 */
[----:B------:R-:W-:Y:S02]  /*207a0*/  @P2 FMUL R88, R88, 0.25 ;  /* 0x3e80000058582820 */ /* 0x000fe40000400000 */
[----:B------:R-:W-:Y:S01]  /*207b0*/  @!P1 FMUL R72, R72, 16777216 ;  /* 0x4b80000048489820 */ /* 0x000fe20000400000 */
[----:B0-----:R-:W3:Y:S04]  /*207c0*/  LDL.LU R122, [R1+0xa08] ;  /* 0x000a0800017a7983 */ /* 0x001ee80000300800 */
[----:B------:R-:W4:Y:S04]  /*207d0*/  LDL R69, [R1+0x548] ;  /* 0x0005480001457983 */ /* 0x000f280000100800 */
[----:B------:R-:W3:Y:S01]  /*207e0*/  LDL R70, [R1+0x550] ;  /* 0x0005500001467983 */ /* 0x000ee20000100800 */
[----:B------:R-:W-:-:S03]  /*207f0*/  @P2 FMUL R76, R76, 0.25 ;  /* 0x3e8000004c4c2820 */ /* 0x000fc60000400000 */
[----:B------:R-:W3:Y:S01]  /*20800*/  LDL.LU R73, [R1+0x514] ;  /* 0x0005140001497983 */ /* 0x000ee20000300800 */
[----:B------:R-:W-:-:S03]  /*20810*/  @!P1 FMUL R75, R75, 16777216 ;  /* 0x4b8000004b4b9820 */ /* 0x000fc60000400000 */
[----:B------:R-:W3:Y:S01]  /*20820*/  LDL.LU R74, [R1+0x518] ;  /* 0x00051800014a7983 */ /* 0x000ee20000300800 */
        /* <DEDUP_REMOVED lines=9> */
[----:B------:R0:W-:Y:S01]  /*208c0*/  STL [R1+0x4e4], R72 ;  /* 0x0004e44801007387 */ /* 0x0001e20000100800 */
[----:B------:R-:W-:Y:S02]  /*208d0*/  @!P1 FMUL R65, R65, 16777216 ;  /* 0x4b80000041419820 */ /* 0x000fe40000400000 */
[----:B------:R-:W-:Y:S02]  /*208e0*/  @P2 FMUL R4, R4, 0.25 ;  /* 0x3e80000004042820 */ /* 0x000fe40000400000 */
[----:B------:R-:W-:Y:S01]  /*208f0*/  @!P1 FMUL R9, R9, 16777216 ;  /* 0x4b80000009099820 */ /* 0x000fe20000400000 */
[----:B0-----:R-:W3:Y:S04]  /*20900*/  LDL.LU R72, [R1+0xa04] ;  /* 0x000a040001487983 */ /* 0x001ee80000300800 */
[----:B------:R0:W-:Y:S01]  /*20910*/  STL [R1+0x4e8], R75 ;  /* 0x0004e84b01007387 */ /* 0x0001e20000100800 */
[----:B------:R-:W-:-:S02]  /*20920*/  @!P1 FMUL R66, R66, 16777216 ;  /* 0x4b80000042429820 */ /* 0x000fc40000400000 */
[----:B------:R-:W-:Y:S01]  /*20930*/  @!P1 FMUL R4, R4, 16777216 ;  /* 0x4b80000004049820 */ /* 0x000fe20000400000 */
[----:B0-----:R-:W3:Y:S04]  /*20940*/  LDL.LU R75, [R1+0xa00] ;  /* 0x000a0000014b7983 */ /* 0x001ee80000300800 */
[----:B------:R0:W-:Y:S04]  /*20950*/  STL [R1+0x4f4], R88 ;  /* 0x0004f45801007387 */ /* 0x0001e80000100800 */
        /* <DEDUP_REMOVED lines=11> */
[----:B--2---:R-:W-:-:S04]  /*20a10*/  @P2 FMUL R125, R125, 0.25 ;  /* 0x3e8000007d7d2820 */ /* 0x004fc80000400000 */
[----:B------:R-:W-:-:S05]  /*20a20*/  @!P1 FMUL R125, R125, 16777216 ;  /* 0x4b8000007d7d9820 */ /* 0x000fca0000400000 */
[----:B------:R0:W-:Y:S04]  /*20a30*/  STL [R1+0x510], R125 ;  /* 0x0005107d01007387 */ /* 0x0001e80000100800 */
[----:B0-----:R-:W2:Y:S01]  /*20a40*/  LDL.LU R125, [R1+0x9e8] ;  /* 0x0009e800017d7983 */ /* 0x001ea20000300800 */
[----:B------:R-:W-:-:S13]  /*20a50*/  FSETP.GT.AND P0, PT, |R123|, 8.50705917302346158658e+37, PT ;  /* 0x7e8000007b00780b */ /* 0x000fda0003f04200 */
[----:B---3--:R-:W-:-:S05]  /*20a60*/  @P0 FMUL R4, R4, 0.25 ;  /* 0x3e80000004040820 */ /* 0x008fca0000400000 */
[----:B------:R0:W-:Y:S04]  /*20a70*/  STL [R1+0x51c], R4 ;  /* 0x00051c0401007387 */ /* 0x0001e80000100800 */
[----:B0-----:R-:W3:Y:S01]  /*20a80*/  LDL.LU R4, [R1+0x9e4] ;  /* 0x0009e40001047983 */ /* 0x001ee20000300800 */
[----:B--2---:R-:W-:-:S05]  /*20a90*/  @P0 FMUL R125, R125, 0.25 ;  /* 0x3e8000007d7d0820 */ /* 0x004fca0000400000 */
[----:B------:R0:W-:Y:S04]  /*20aa0*/  STL [R1+0x524], R125 ;  /* 0x0005247d01007387 */ /* 0x0001e80000100800 */
[----:B0-----:R-:W2:Y:S01]  /*20ab0*/  LDL.LU R125, [R1+0x9e0] ;  /* 0x0009e000017d7983 */ /* 0x001ea20000300800 */
        /* <DEDUP_REMOVED lines=12> */
[----:B----4-:R-:W-:Y:S02]  /*20b80*/  @P0 FMUL R69, R69, 0.25 ;  /* 0x3e80000045450820 */ /* 0x010fe40000400000 */
[----:B------:R-:W-:-:S03]  /*20b90*/  @P0 FMUL R70, R70, 0.25 ;  /* 0x3e80000046460820 */ /* 0x000fc60000400000 */
[----:B------:R-:W-:Y:S04]  /*20ba0*/  @P0 STL [R1+0x548], R69 ;  /* 0x0005484501000387 */ /* 0x000fe80000100800 */
[----:B------:R0:W-:Y:S04]  /*20bb0*/  @P0 STL [R1+0x550], R70 ;  /* 0x0005504601000387 */ /* 0x0001e80000100800 */
[----:B0-----:R-:W0:Y:S01]  /*20bc0*/  S2R R70, SR_TID.X ;  /* 0x0000000000467919 */ /* 0x001e220000002100 */
[C---:B------:R-:W-:Y:S02]  /*20bd0*/  FSETP.GT.AND P2, PT, |R122|.reuse, 8.50705917302346158658e+37, PT ;  /* 0x7e8000007a00780b */ /* 0x040fe40003f44200 */
[C---:B------:R-:W-:Y:S01]  /*20be0*/  FSETP.GEU.AND P1, PT, |R123|.reuse, 1.175494350822287508e-38, PT ;  /* 0x008000007b00780b */ /* 0x040fe20003f2e200 */
[----:B------:R-:W-:Y:S01]  /*20bf0*/  @P0 FMUL R123, R123, 0.25 ;  /* 0x3e8000007b7b0820 */ /* 0x000fe20000400000 */
[----:B------:R-:W-:-:S02]  /*20c00*/  FSETP.GEU.AND P0, PT, |R122|, 1.175494350822287508e-38, PT ;  /* 0x008000007a00780b */ /* 0x000fc40003f0e200 */
[C---:B0-----:R-:W-:Y:S02]  /*20c10*/  SHF.L.U32 R69, R70.reuse, 0x5, RZ ;  /* 0x0000000546457819 */ /* 0x041fe400000006ff */
[----:B------:R-:W-:Y:S02]  /*20c20*/  LOP3.LUT R70, R70, 0xc, RZ, 0xc0, !PT ;  /* 0x0000000c46467812 */ /* 0x000fe400078ec0ff */
[----:B------:R-:W-:-:S03]  /*20c30*/  LOP3.LUT R69, R69, 0x60, RZ, 0xc0, !PT ;  /* 0x0000006045457812 */ /* 0x000fc600078ec0ff */
[----:B------:R-:W-:Y:S01]  /*20c40*/  @P2 FMUL R73, R73, 0.25 ;  /* 0x3e80000049492820 */ /* 0x000fe20000400000 */
[----:B------:R-:W-:Y:S01]  /*20c50*/  LEA R69, R70, R69, 0xe ;  /* 0x0000004546457211 */ /* 0x000fe200078e70ff */
[----:B------:R-:W-:Y:S02]  /*20c60*/  @P2 FMUL R74, R74, 0.25 ;  /* 0x3e8000004a4a2820 */ /* 0x000fe40000400000 */
[----:B------:R-:W-:Y:S02]  /*20c70*/  @P2 FMUL R10, R10, 0.25 ;  /* 0x3e8000000a0a2820 */ /* 0x000fe40000400000 */
[----:B------:R-:W-:Y:S02]  /*20c80*/  IMAD R70, R70, 0x2, R69 ;  /* 0x0000000246467824 */ /* 0x000fe400078e0245 */
        /* <DEDUP_REMOVED lines=10> */
[----:B---3--:R-:W-:Y:S02]  /*20d30*/  @P2 FMUL R4, R4, 0.25 ;  /* 0x3e80000004042820 */ /* 0x008fe40000400000 */
[----:B--2---:R-:W-:Y:S01]  /*20d40*/  @P2 FMUL R125, R125, 0.25 ;  /* 0x3e8000007d7d2820 */ /* 0x004fe20000400000 */
[----:B------:R-:W-:Y:S02]  /*20d50*/  FSETP.NEU.AND P2, PT, R88, RZ, PT ;  /* 0x000000ff5800720b */ /* 0x000fe40003f4d000 */
[----:B------:R-:W2:Y:S04]  /*20d60*/  LDL.LU R88, [R1+0x9d0] ;  /* 0x0009d00001587983 */ /* 0x000ea80000300800 */
[----:B------:R-:W3:Y:S04]  /*20d70*/  LDL.LU R69, [R1+0x9cc] ;  /* 0x0009cc0001457983 */ /* 0x000ee80000300800 */
[----:B------:R-:W4:Y:S04]  /*20d80*/  LDL.LU R70, [R1+0x9c8] ;  /* 0x0009c80001467983 */ /* 0x000f280000300800 */
[----:B------:R0:W-:Y:S01]  /*20d90*/  STL [R1+0x514], R73 ;  /* 0x0005144901007387 */ /* 0x0001e20000100800 */
[----:B------:R-:W-:-:S03]  /*20da0*/  @!P0 FMUL R125, R125, 16777216 ;  /* 0x4b8000007d7d8820 */ /* 0x000fc60000400000 */
        /* <DEDUP_REMOVED lines=10> */
[----:B0-----:R-:W4:Y:S04]  /*20e50*/  LDL.LU R95, [R1+0x9b0] ;  /* 0x0009b000015f7983 */ /* 0x001f280000300800 */
[----:B------:R0:W-:Y:S04]  /*20e60*/  STL [R1+0x53c], R125 ;  /* 0x00053c7d01007387 */ /* 0x0001e80000100800 */
[----:B0-----:R-:W4:Y:S01]  /*20e70*/  LDL.LU R125, [R1+0x9ac] ;  /* 0x0009ac00017d7983 */ /* 0x001f220000300800 */
[----:B------:R-:W-:-:S02]  /*20e80*/  @!P0 FMUL R122, R122, 16777216 ;  /* 0x4b8000007a7a8820 */ /* 0x000fc40000400000 */
[----:B------:R-:W-:Y:S01]  /*20e90*/  @!P0 FMUL R4, R4, 16777216 ;  /* 0x4b80000004048820 */ /* 0x000fe20000400000 */
[----:B--2---:R-:W3:Y:S02]  /*20ea0*/  MUFU.RCP R88, R88 ;  /* 0x0000005800587308 */ /* 0x004ee40000001000 */
[C---:B---3--:R-:W-:Y:S01]  /*20eb0*/  FMUL R94, R88.reuse, R94 ;  /* 0x0000005e585e7220 */ /* 0x048fe20000400000 */
[----:B----4-:R-:W-:Y:S01]  /*20ec0*/  FSETP.NEU.AND P0, PT, R125, RZ, PT ;  /* 0x000000ff7d00720b */ /* 0x010fe20003f0d000 */
[----:B------:R-:W-:Y:S01]  /*20ed0*/  FMUL R125, R88, R95 ;  /* 0x0000005f587d7220 */ /* 0x000fe20000400000 */
[----:B------:R-:W-:Y:S02]  /*20ee0*/  MOV R95, R90 ;  /* 0x0000005a005f7202 */ /* 0x000fe40000000f00 */
[----:B------:R-:W2:Y:S04]  /*20ef0*/  LDL.LU R90, [R1+0x9a8] ;  /* 0x0009a800015a7983 */ /* 0x000ea80000300800 */
[----:B------:R0:W-:Y:S02]  /*20f00*/  STL [R1+0x8c0], R125 ;  /* 0x0008c07d01007387 */ /* 0x0001e40000100800 */
[----:B0-----:R-:W-:-:S02]  /*20f10*/  MOV R125, R86 ;  /* 0x00000056007d7202 */ /* 0x001fc40000000f00 */
[----:B------:R-:W3:Y:S04]  /*20f20*/  LDL.LU R86, [R1+0x9a4] ;  /* 0x0009a40001567983 */ /* 0x000ee80000300800 */
[----:B------:R0:W-:Y:S02]  /*20f30*/  STL [R1+0x3f4], R94 ;  /* 0x0003f45e01007387 */ /* 0x0001e40000100800 */
[----:B0-----:R-:W-:Y:S02]  /*20f40*/  IMAD.MOV.U32 R94, RZ, RZ, R124 ;  /* 0x000000ffff5e7224 */ /* 0x001fe400078e007c */
[----:B------:R-:W-:Y:S01]  /*20f50*/  FMUL R124, R88, R91 ;  /* 0x0000005b587c7220 */ /* 0x000fe20000400000 */
[----:B------:R-:W-:Y:S02]  /*20f60*/  MOV R91, R82 ;  /* 0x00000052005b7202 */ /* 0x000fe40000000f00 */
[----:B------:R-:W4:Y:S04]  /*20f70*/  LDL.LU R82, [R1+0x9a0] ;  /* 0x0009a00001527983 */ /* 0x000f280000300800 */
[----:B------:R0:W-:Y:S02]  /*20f80*/  STL [R1+0x8c4], R124 ;  /* 0x0008c47c01007387 */ /* 0x0001e40000100800 */
[----:B0-----:R-:W-:-:S02]  /*20f90*/  MOV R124, R85 ;  /* 0x00000055007c7202 */ /* 0x001fc40000000f00 */
[----:B------:R-:W4:Y:S01]  /*20fa0*/  LDL.LU R85, [R1+0x99c] ;  /* 0x00099c0001557983 */ /* 0x000f220000300800 */
[----:B--2---:R-:W-:-:S05]  /*20fb0*/  FMUL R90, R88, R90 ;  /* 0x0000005a585a7220 */ /* 0x004fca0000400000 */
[----:B------:R0:W-:Y:S02]  /*20fc0*/  STL [R1+0x3ec], R90 ;  /* 0x0003ec5a01007387 */ /* 0x0001e40000100800 */
[----:B0-----:R-:W-:Y:S01]  /*20fd0*/  IMAD.MOV.U32 R90, RZ, RZ, R91 ;  /* 0x000000ffff5a7224 */ /* 0x001fe200078e005b */
[----:B------:R-:W-:Y:S02]  /*20fe0*/  MOV R91, R94 ;  /* 0x0000005e005b7202 */ /* 0x000fe40000000f00 */
[----:B------:R-:W-:Y:S01]  /*20ff0*/  MOV R94, R7 ;  /* 0x00000007005e7202 */ /* 0x000fe20000000f00 */
[----:B---3--:R-:W-:Y:S02]  /*21000*/  FMUL R7, R88, R86 ;  /* 0x0000005658077220 */ /* 0x008fe40000400000 */
[----:B------:R-:W-:Y:S02]  /*21010*/  IMAD.MOV.U32 R86, RZ, RZ, R81 ;  /* 0x000000ffff567224 */ /* 0x000fe400078e0051 */
[----:B------:R-:W2:Y:S04]  /*21020*/  LDL.LU R81, [R1+0x998] ;  /* 0x0009980001517983 */ /* 0x000ea80000300800 */
[----:B------:R0:W-:Y:S02]  /*21030*/  STL [R1+0x8c8], R7 ;  /* 0x0008c80701007387 */ /* 0x0001e40000100800 */
[----:B0-----:R-:W-:-:S02]  /*21040*/  MOV R7, R80 ;  /* 0x0000005000077202 */ /* 0x001fc40000000f00 */
[----:B------:R-:W3:Y:S01]  /*21050*/  LDL.LU R80, [R1+0x994] ;  /* 0x0009940001507983 */ /* 0x000ee20000300800 */
[----:B----4-:R-:W-:-:S05]  /*21060*/  FMUL R85, R88, R85 ;  /* 0x0000005558557220 */ /* 0x010fca0000400000 */
[----:B------:R0:W-:Y:S02]  /*21070*/  STL [R1+0x3e8], R85 ;  /* 0x0003e85501007387 */ /* 0x0001e40000100800 */
[----:B0-----:R-:W-:Y:S01]  /*21080*/  MOV R85, R6 ;  /* 0x0000000600557202 */ /* 0x001fe20000000f00 */
[----:B------:R-:W-:Y:S02]  /*21090*/  FMUL R6, R88, R82 ;  /* 0x0000005258067220 */ /* 0x000fe40000400000 */
[----:B------:R-:W-:Y:S02]  /*210a0*/  IMAD.MOV.U32 R82, RZ, RZ, R93 ;  /* 0x000000ffff527224 */ /* 0x000fe400078e005d */
[----:B------:R-:W4:Y:S04]  /*210b0*/  LDL.LU R93, [R1+0x990] ;  /* 0x00099000015d7983 */ /* 0x000f280000300800 */
[----:B------:R0:W-:Y:S02]  /*210c0*/  STL [R1+0x8cc], R6 ;  /* 0x0008cc0601007387 */ /* 0x0001e40000100800 */
[----:B0-----:R-:W-:-:S02]  /*210d0*/  MOV R6, R92 ;  /* 0x0000005c00067202 */ /* 0x001fc40000000f00 */
[----:B------:R-:W3:Y:S01]  /*210e0*/  LDL.LU R92, [R1+0x98c] ;  /* 0x00098c00015c7983 */ /* 0x000ee20000300800 */
[----:B------:R-:W4:Y:S01]  /*210f0*/  MUFU.RCP R10, R10 ;  /* 0x0000000a000a7308 */ /* 0x000f220000001000 */
[----:B--2---:R-:W-:Y:S01]  /*21100*/  FMUL R81, R88, R81 ;  /* 0x0000005158517220 */ /* 0x004fe20000400000 */
[----:B------:R-:W-:Y:S02]  /*21110*/  MOV R88, R83 ;  /* 0x0000005300587202 */ /* 0x000fe40000000f00 */
[----:B------:R-:W2:Y:S04]  /*21120*/  LDL.LU R83, [R1+0x988] ;  /* 0x0009880001537983 */ /* 0x000ea80000300800 */
[----:B------:R0:W-:Y:S02]  /*21130*/  STL [R1+0x3e4], R81 ;  /* 0x0003e45101007387 */ /* 0x0001e40000100800 */
[----:B0-----:R-:W-:-:S02]  /*21140*/  IMAD.MOV.U32 R81, RZ, RZ, R84 ;  /* 0x000000ffff517224 */ /* 0x001fc400078e0054 */
[----:B------:R-:W2:Y:S01]  /*21150*/  LDL.LU R84, [R1+0x984] ;  /* 0x0009840001547983 */ /* 0x000ea20000300800 */
[----:B----4-:R-:W-:-:S05]  /*21160*/  FMUL R93, R10, R93 ;  /* 0x0000005d0a5d7220 */ /* 0x010fca0000400000 */
[----:B------:R0:W-:Y:S02]  /*21170*/  STL [R1+0x380], R93 ;  /* 0x0003805d01007387 */ /* 0x0001e40000100800 */
[----:B0-----:R-:W-:Y:S01]  /*21180*/  MOV R93, R89 ;  /* 0x00000059005d7202 */ /* 0x001fe20000000f00 */
[----:B---3--:R-:W-:Y:S01]  /*21190*/  FMUL R92, R10, R92 ;  /* 0x0000005c0a5c7220 */ /* 0x008fe20000400000 */
[----:B------:R-:W3:Y:S04]  /*211a0*/  LDL.LU R89, [R1+0x980] ;  /* 0x0009800001597983 */ /* 0x000ee80000300800 */
[----:B------:R0:W-:Y:S02]  /*211b0*/  STL [R1+0x378], R92 ;  /* 0x0003785c01007387 */ /* 0x0001e40000100800 */
[----:B0-----:R-:W-:-:S02]  /*211c0*/  MOV R92, R87 ;  /* 0x00000057005c7202 */ /* 0x001fc40000000f00 */
[----:B------:R-:W4:Y:S01]  /*211d0*/  LDL.LU R87, [R1+0x97c] ;  /* 0x00097c0001577983 */ /* 0x000f220000300800 */
[C---:B--2---:R-:W-:Y:S02]  /*211e0*/  FMUL R84, R10.reuse, R84 ;  /* 0x000000540a547220 */ /* 0x044fe40000400000 */
[----:B---3--:R-:W-:-:S05]  /*211f0*/  FMUL R89, R10, R89 ;  /* 0x000000590a597220 */ /* 0x008fca0000400000 */
[----:B------:R0:W-:Y:S02]  /*21200*/  STL [R1+0x37c], R89 ;  /* 0x00037c5901007387 */ /* 0x0001e40000100800 */
[----:B0-----:R-:W-:Y:S02]  /*21210*/  IMAD.MOV.U32 R89, RZ, RZ, R79 ;  /* 0x000000ffff597224 */ /* 0x001fe400078e004f */
[----:B----4-:R-:W-:Y:S01]  /*21220*/  FMUL R87, R10, R87 ;  /* 0x000000570a577220 */ /* 0x010fe20000400000 */
[----:B------:R-:W2:Y:S04]  /*21230*/  LDL.LU R79, [R1+0x978] ;  /* 0x00097800014f7983 */ /* 0x000ea80000300800 */
[----:B------:R0:W-:Y:S02]  /*21240*/  STL [R1+0x370], R87 ;  /* 0x0003705701007387 */ /* 0x0001e40000100800 */
[----:B0-----:R-:W-:-:S02]  /*21250*/  MOV R87, R77 ;  /* 0x0000004d00577202 */ /* 0x001fc40000000f00 */
[----:B------:R-:W3:Y:S04]  /*21260*/  LDL.LU R77, [R1+0x974] ;  /* 0x00097400014d7983 */ /* 0x000ee80000300800 */
[----:B------:R0:W-:Y:S02]  /*21270*/  STL [R1+0x374], R84 ;  /* 0x0003745401007387 */ /* 0x0001e40000100800 */
[----:B0-----:R-:W-:Y:S02]  /*21280*/  MOV R84, R78 ;  /* 0x0000004e00547202 */ /* 0x001fe40000000f00 */
[----:B------:R-:W4:Y:S01]  /*21290*/  LDL.LU R78, [R1+0x970] ;  /* 0x00097000014e7983 */ /* 0x000f220000300800 */
[----:B------:R-:W0:Y:S01]  /*212a0*/  MUFU.RCP R9, R9 ;  /* 0x0000000900097308 */ /* 0x000e220000001000 */
[----:B------:R-:W-:-:S02]  /*212b0*/  FMUL R83, R10, R83 ;  /* 0x000000530a537220 */ /* 0x000fc40000400000 */
[----:B------:R-:W-:-:S03]  /*212c0*/  FMUL R80, R10, R80 ;  /* 0x000000500a507220 */ /* 0x000fc60000400000 */
[----:B------:R1:W-:Y:S04]  /*212d0*/  STL [R1+0x368], R83 ;  /* 0x0003685301007387 */ /* 0x0003e80000100800 */
[----:B------:R0:W-:Y:S01]  /*212e0*/  STL [R1+0x36c], R80 ;  /* 0x00036c5001007387 */ /* 0x0001e20000100800 */
[----:B------:R-:W2:Y:S01]  /*212f0*/  MUFU.RCP R8, R8 ;  /* 0x0000000800087308 */ /* 0x000ea20000001000 */
[----:B-1----:R-:W-:Y:S01]  /*21300*/  IMAD.MOV.U32 R83, RZ, RZ, R85 ;  /* 0x000000ffff537224 */ /* 0x002fe200078e0055 */
[----:B------:R-:W-:Y:S01]  /*21310*/  MOV R85, R125 ;  /* 0x0000007d00557202 */ /* 0x000fe20000000f00 */
[----:B0-----:R-:W-:Y:S01]  /*21320*/  IMAD.MOV.U32 R80, RZ, RZ, R84 ;  /* 0x000000ffff507224 */ /* 0x001fe200078e0054 */
[----:B------:R-:W-:Y:S02]  /*21330*/  MOV R84, R81 ;  /* 0x0000005100547202 */ /* 0x000fe40000000f00 */
[----:B------:R-:W-:Y:S01]  /*21340*/  MOV R81, R124 ;  /* 0x0000007c00517202 */ /* 0x000fe20000000f00 */
[----:B------:R-:W-:-:S02]  /*21350*/  FMUL R124, R9, R70 ;  /* 0x00000046097c7220 */ /* 0x000fc40000400000 */
[----:B------:R-:W-:Y:S01]  /*21360*/  FMUL R125, R9, R66 ;  /* 0x00000042097d7220 */ /* 0x000fe20000400000 */
[----:B------:R-:W0:Y:S08]  /*21370*/  MUFU.RCP R5, R5 ;  /* 0x0000000500057308 */ /* 0x000e300000001000 */
[----:B------:R-:W1:Y:S08]  /*21380*/  MUFU.RCP R3, R3 ;  /* 0x0000000300037308 */ /* 0x000e700000001000 */
[----:B------:R-:W0:Y:S08]  /*21390*/  MUFU.RCP R100, R100 ;  /* 0x0000006400647308 */ /* 0x000e300000001000 */
[----:B------:R-:W0:Y:S08]  /*213a0*/  MUFU.RCP R101, R101 ;  /* 0x0000006500657308 */ /* 0x000e300000001000 */
[----:B------:R-:W0:Y:S08]  /*213b0*/  MUFU.RCP R102, R102 ;  /* 0x0000006600667308 */ /* 0x000e300000001000 */
[----:B------:R-:W0:Y:S01]  /*213c0*/  MUFU.RCP R103, R103 ;  /* 0x0000006700677308 */ /* 0x000e220000001000 */
[----:B--2---:R-:W-:-:S05]  /*213d0*/  FMUL R10, R10, R79 ;  /* 0x0000004f0a0a7220 */ /* 0x004fca0000400000 */
[----:B------:R2:W-:Y:S01]  /*213e0*/  STL [R1+0x364], R10 ;  /* 0x0003640a01007387 */ /* 0x0005e20000100800 */
[----:B------:R-:W-:Y:S02]  /*213f0*/  MOV R79, R89 ;  /* 0x00000059004f7202 */ /* 0x000fe40000000f00 */
[----:B------:R-:W-:Y:S02]  /*21400*/  MOV R89, R7 ;  /* 0x0000000700597202 */ /* 0x000fe40000000f00 */
[----:B--2---:R-:W-:Y:S01]  /*21410*/  MOV R10, R87 ;  /* 0x00000057000a7202 */ /* 0x004fe20000000f00 */
[----:B------:R-:W-:Y:S02]  /*21420*/  IMAD.MOV.U32 R87, RZ, RZ, R6 ;  /* 0x000000ffff577224 */ /* 0x000fe400078e0006 */
[C---:B------:R-:W-:Y:S02]  /*21430*/  FMUL R7, R9.reuse, R74 ;  /* 0x0000004a09077220 */ /* 0x040fe40000400000 */
[----:B----4-:R-:W-:-:S05]  /*21440*/  FMUL R6, R9, R78 ;  /* 0x0000004e09067220 */ /* 0x010fca0000400000 */
[----:B------:R3:W-:Y:S04]  /*21450*/  STL [R1+0x8d0], R6 ;  /* 0x0008d00601007387 */ /* 0x0007e80000100800 */
[----:B------:R-:W-:Y:S01]  /*21460*/  STL [R1+0x8d4], R7 ;  /* 0x0008d40701007387 */ /* 0x000fe20000100800 */
[----:B---3--:R-:W-:-:S05]  /*21470*/  FMUL R6, R9, R77 ;  /* 0x0000004d09067220 */ /* 0x008fca0000400000 */
[----:B------:R2:W-:Y:S02]  /*21480*/  STL [R1+0x3d8], R6 ;  /* 0x0003d80601007387 */ /* 0x0005e40000100800 */
[----:B--2---:R-:W-:-:S05]  /*21490*/  FMUL R6, R9, R73 ;  /* 0x0000004909067220 */ /* 0x004fca0000400000 */
[----:B------:R2:W-:Y:S04]  /*214a0*/  STL [R1+0x3d0], R6 ;  /* 0x0003d00601007387 */ /* 0x0005e80000100800 */
[----:B------:R-:W-:Y:S01]  /*214b0*/  STL [R1+0x8d8], R124 ;  /* 0x0008d87c01007387 */ /* 0x000fe20000100800 */
[----:B--2---:R-:W-:-:S03]  /*214c0*/  FMUL R6, R9, R69 ;  /* 0x0000004509067220 */ /* 0x004fc60000400000 */
[----:B------:R-:W-:Y:S04]  /*214d0*/  STL [R1+0x8dc], R125 ;  /* 0x0008dc7d01007387 */ /* 0x000fe80000100800 */
[----:B------:R2:W-:Y:S01]  /*214e0*/  STL [R1+0x3c8], R6 ;  /* 0x0003c80601007387 */ /* 0x0005e20000100800 */
[----:B------:R-:W-:Y:S02]  /*214f0*/  FMUL R7, R8, R76 ;  /* 0x0000004c08077220 */ /* 0x000fe40000400000 */
[----:B--2---:R-:W-:-:S05]  /*21500*/  FMUL R6, R9, R65 ;  /* 0x0000004109067220 */ /* 0x004fca0000400000 */
[----:B------:R2:W-:Y:S01]  /*21510*/  STL [R1+0x3c4], R6 ;  /* 0x0003c40601007387 */ /* 0x0005e20000100800 */
[----:B------:R-:W-:-:S03]  /*21520*/  FMUL R9, R8, R72 ;  /* 0x0000004808097220 */ /* 0x000fc60000400000 */
[----:B------:R3:W-:Y:S01]  /*21530*/  STL [R1+0x344], R7 ;  /* 0x0003440701007387 */ /* 0x0007e20000100800 */
[C---:B--2---:R-:W-:Y:S02]  /*21540*/  FMUL R6, R8.reuse, R75 ;  /* 0x0000004b08067220 */ /* 0x044fe40000400000 */
[----:B---3--:R-:W-:-:S03]  /*21550*/  FMUL R7, R8, R71 ;  /* 0x0000004708077220 */ /* 0x008fc60000400000 */
[----:B------:R2:W-:Y:S04]  /*21560*/  STL [R1+0x33c], R6 ;  /* 0x00033c0601007387 */ /* 0x0005e80000100800 */
[----:B------:R3:W-:Y:S01]  /*21570*/  STL [R1+0x340], R9 ;  /* 0x0003400901007387 */ /* 0x0007e20000100800 */
[----:B--2---:R-:W-:-:S03]  /*21580*/  FMUL R6, R8, R68 ;  /* 0x0000004408067220 */ /* 0x004fc60000400000 */
[----:B------:R2:W-:Y:S01]  /*21590*/  STL [R1+0x330], R7 ;  /* 0x0003300701007387 */ /* 0x0005e20000100800 */
[----:B---3--:R-:W-:-:S03]  /*215a0*/  FMUL R9, R8, R67 ;  /* 0x0000004308097220 */ /* 0x008fc60000400000 */
[----:B------:R3:W-:Y:S01]  /*215b0*/  STL [R1+0x338], R6 ;  /* 0x0003380601007387 */ /* 0x0007e20000100800 */
[----:B--2---:R-:W-:-:S03]  /*215c0*/  FMUL R7, R8, R64 ;  /* 0x0000004008077220 */ /* 0x004fc60000400000 */
[----:B------:R-:W-:Y:S01]  /*215d0*/  STL [R1+0x328], R9 ;  /* 0x0003280901007387 */ /* 0x000fe20000100800 */
[----:B---3--:R-:W-:-:S03]  /*215e0*/  FMUL R6, R8, R63 ;  /* 0x0000003f08067220 */ /* 0x008fc60000400000 */
[----:B------:R-:W-:Y:S01]  /*215f0*/  STL [R1+0x32c], R7 ;  /* 0x00032c0701007387 */ /* 0x000fe20000100800 */
[----:B0-----:R-:W-:-:S03]  /*21600*/  FMUL R125, R5, R62 ;  /* 0x0000003e057d7220 */ /* 0x001fc60000400000 */
[----:B------:R0:W-:Y:S01]  /*21610*/  STL [R1+0x324], R6 ;  /* 0x0003240601007387 */ /* 0x0001e20000100800 */
[----:B------:R-:W-:-:S03]  /*21620*/  FMUL R124, R5, R58 ;  /* 0x0000003a057c7220 */ /* 0x000fc60000400000 */
[----:B------:R-:W-:Y:S01]  /*21630*/  STL [R1+0x8e0], R125 ;  /* 0x0008e07d01007387 */ /* 0x000fe20000100800 */
[C---:B0-----:R-:W-:Y:S02]  /*21640*/  FMUL R6, R5.reuse, R61 ;  /* 0x0000003d05067220 */ /* 0x041fe40000400000 */
[----:B------:R-:W-:-:S03]  /*21650*/  FMUL R7, R5, R54 ;  /* 0x0000003605077220 */ /* 0x000fc60000400000 */
[----:B------:R0:W-:Y:S04]  /*21660*/  STL [R1+0x3b8], R6 ;  /* 0x0003b80601007387 */ /* 0x0001e80000100800 */
[----:B------:R-:W-:Y:S01]  /*21670*/  STL [R1+0x8e4], R124 ;  /* 0x0008e47c01007387 */ /* 0x000fe20000100800 */
[----:B0-----:R-:W-:-:S03]  /*21680*/  FMUL R6, R5, R57 ;  /* 0x0000003905067220 */ /* 0x001fc60000400000 */
[----:B------:R0:W-:Y:S04]  /*21690*/  STL [R1+0x8e8], R7 ;  /* 0x0008e80701007387 */ /* 0x0001e80000100800 */
[----:B------:R2:W-:Y:S01]  /*216a0*/  STL [R1+0x3b0], R6 ;  /* 0x0003b00601007387 */ /* 0x0005e20000100800 */
[C---:B0-----:R-:W-:Y:S02]  /*216b0*/  FMUL R7, R5.reuse, R53 ;  /* 0x0000003505077220 */ /* 0x041fe40000400000 */
[C---:B--2---:R-:W-:Y:S02]  /*216c0*/  FMUL R6, R5.reuse, R50 ;  /* 0x0000003205067220 */ /* 0x044fe40000400000 */
[----:B------:R-:W-:-:S03]  /*216d0*/  FMUL R5, R5, R49 ;  /* 0x0000003105057220 */ /* 0x000fc60000400000 */
[----:B------:R1:W-:Y:S04]  /*216e0*/  STL [R1+0x8ec], R6 ;  /* 0x0008ec0601007387 */ /* 0x0003e80000100800 */
[----:B------:R0:W-:Y:S04]  /*216f0*/  STL [R1+0x3a8], R7 ;  /* 0x0003a80701007387 */ /* 0x0001e80000100800 */
[----:B------:R2:W-:Y:S01]  /*21700*/  STL [R1+0x3a4], R5 ;  /* 0x0003a40501007387 */ /* 0x0005e20000100800 */
[C---:B-1----:R-:W-:Y:S02]  /*21710*/  FMUL R6, R3.reuse, R60 ;  /* 0x0000003c03067220 */ /* 0x042fe40000400000 */
[----:B0-----:R-:W-:-:S02]  /*21720*/  FMUL R7, R3, R56 ;  /* 0x0000003803077220 */ /* 0x001fc40000400000 */
[C---:B--2---:R-:W-:Y:S01]  /*21730*/  FMUL R5, R3.reuse, R59 ;  /* 0x0000003b03057220 */ /* 0x044fe20000400000 */
[----:B------:R0:W-:Y:S04]  /*21740*/  STL [R1+0x318], R6 ;  /* 0x0003180601007387 */ /* 0x0001e80000100800 */
[----:B------:R1:W-:Y:S01]  /*21750*/  STL [R1+0x308], R5 ;  /* 0x0003080501007387 */ /* 0x0003e20000100800 */
[----:B0-----:R-:W-:-:S03]  /*21760*/  FMUL R6, R3, R55 ;  /* 0x0000003703067220 */ /* 0x001fc60000400000 */
[----:B------:R-:W-:Y:S01]  /*21770*/  STL [R1+0x30c], R7 ;  /* 0x00030c0701007387 */ /* 0x000fe20000100800 */
[----:B-1----:R-:W-:-:S03]  /*21780*/  FMUL R5, R3, R52 ;  /* 0x0000003403057220 */ /* 0x002fc60000400000 */
[----:B------:R0:W-:Y:S04]  /*21790*/  STL [R1+0x2fc], R6 ;  /* 0x0002fc0601007387 */ /* 0x0001e80000100800 */
[----:B------:R1:W-:Y:S01]  /*217a0*/  STL [R1+0x304], R5 ;  /* 0x0003040501007387 */ /* 0x0003e20000100800 */
[C---:B0-----:R-:W-:Y:S02]  /*217b0*/  FMUL R6, R3.reuse, R51 ;  /* 0x0000003303067220 */ /* 0x041fe40000400000 */
[C---:B-1----:R-:W-:Y:S02]  /*217c0*/  FMUL R5, R3.reuse, R48 ;  /* 0x0000003003057220 */ /* 0x042fe40000400000 */
[----:B------:R-:W-:Y:S01]  /*217d0*/  FMUL R3, R3, R47 ;  /* 0x0000002f03037220 */ /* 0x000fe20000400000 */
[----:B------:R0:W-:Y:S04]  /*217e0*/  STL [R1+0x2f0], R6 ;  /* 0x0002f00601007387 */ /* 0x0001e80000100800 */
[----:B------:R-:W-:Y:S04]  /*217f0*/  STL [R1+0x2f8], R5 ;  /* 0x0002f80501007387 */ /* 0x000fe80000100800 */
[----:B------:R1:W-:Y:S01]  /*21800*/  STL [R1+0x2e8], R3 ;  /* 0x0002e80301007387 */ /* 0x0003e20000100800 */
[----:B0-----:R-:W-:-:S02]  /*21810*/  FMUL R6, R100, R46 ;  /* 0x0000002e64067220 */ /* 0x001fc40000400000 */
[C---:B------:R-:W-:Y:S02]  /*21820*/  FMUL R7, R100.reuse, R42 ;  /* 0x0000002a64077220 */ /* 0x040fe40000400000 */
[C---:B-1----:R-:W-:Y:S01]  /*21830*/  FMUL R3, R100.reuse, R45 ;  /* 0x0000002d64037220 */ /* 0x042fe20000400000 */
[----:B------:R-:W-:Y:S04]  /*21840*/  STL [R1+0x8f4], R6 ;  /* 0x0008f40601007387 */ /* 0x000fe80000100800 */
[----:B------:R0:W-:Y:S01]  /*21850*/  STL [R1+0x398], R3 ;  /* 0x0003980301007387 */ /* 0x0001e20000100800 */
[----:B------:R-:W-:-:S03]  /*21860*/  FMUL R124, R100, R38 ;  /* 0x00000026647c7220 */ /* 0x000fc60000400000 */
[----:B------:R-:W-:Y:S01]  /*21870*/  STL [R1+0x8f8], R7 ;  /* 0x0008f80701007387 */ /* 0x000fe20000100800 */
[----:B0-----:R-:W-:-:S05]  /*21880*/  FMUL R3, R100, R41 ;  /* 0x0000002964037220 */ /* 0x001fca0000400000 */
[----:B------:R0:W-:Y:S01]  /*21890*/  STL [R1+0x390], R3 ;  /* 0x0003900301007387 */ /* 0x0001e20000100800 */
[----:B------:R-:W-:-:S03]  /*218a0*/  FMUL R125, R100, R34 ;  /* 0x00000022647d7220 */ /* 0x000fc60000400000 */
[----:B------:R1:W-:Y:S01]  /*218b0*/  STL [R1+0x8f0], R124 ;  /* 0x0008f07c01007387 */ /* 0x0003e20000100800 */
[----:B------:R-:W-:Y:S02]  /*218c0*/  FMUL R5, R101, R44 ;  /* 0x0000002c65057220 */ /* 0x000fe40000400000 */
[C---:B0-----:R-:W-:Y:S02]  /*218d0*/  FMUL R3, R100.reuse, R37 ;  /* 0x0000002564037220 */ /* 0x041fe40000400000 */
[----:B-1----:R-:W-:-:S03]  /*218e0*/  FMUL R124, R100, R33 ;  /* 0x00000021647c7220 */ /* 0x002fc60000400000 */
[----:B------:R0:W-:Y:S01]  /*218f0*/  STL [R1+0x388], R3 ;  /* 0x0003880301007387 */ /* 0x0001e20000100800 */
[----:B------:R-:W-:-:S03]  /*21900*/  FMUL R6, R101, R40 ;  /* 0x0000002865067220 */ /* 0x000fc60000400000 */
[----:B------:R-:W-:Y:S01]  /*21910*/  STL [R1+0x8fc], R125 ;  /* 0x0008fc7d01007387 */ /* 0x000fe20000100800 */
[----:B0-----:R-:W-:-:S03]  /*21920*/  FMUL R3, R101, R43 ;  /* 0x0000002b65037220 */ /* 0x001fc60000400000 */
[----:B------:R-:W-:Y:S04]  /*21930*/  STL [R1+0x900], R124 ;  /* 0x0009007c01007387 */ /* 0x000fe80000100800 */
[----:B------:R0:W-:Y:S04]  /*21940*/  STL [R1+0x2e0], R5 ;  /* 0x0002e00501007387 */ /* 0x0001e80000100800 */
[----:B------:R1:W-:Y:S01]  /*21950*/  STL [R1+0x2d4], R3 ;  /* 0x0002d40301007387 */ /* 0x0003e20000100800 */
[----:B0-----:R-:W-:-:S03]  /*21960*/  FMUL R5, R101, R39 ;  /* 0x0000002765057220 */ /* 0x001fc60000400000 */
[----:B------:R0:W-:Y:S01]  /*21970*/  STL [R1+0x2d8], R6 ;  /* 0x0002d80601007387 */ /* 0x0001e20000100800 */
[----:B-1----:R-:W-:-:S03]  /*21980*/  FMUL R3, R101, R36 ;  /* 0x0000002465037220 */ /* 0x002fc60000400000 */
[----:B------:R1:W-:Y:S04]  /*21990*/  STL [R1+0x2c4], R5 ;  /* 0x0002c40501007387 */ /* 0x0003e80000100800 */
[----:B------:R2:W-:Y:S01]  /*219a0*/  STL [R1+0x2d0], R3 ;  /* 0x0002d00301007387 */ /* 0x0005e20000100800 */
[C---:B0-----:R-:W-:Y:S02]  /*219b0*/  FMUL R6, R101.reuse, R35 ;  /* 0x0000002365067220 */ /* 0x041fe40000400000 */
[----:B-1----:R-:W-:-:S03]  /*219c0*/  FMUL R5, R101, R32 ;  /* 0x0000002065057220 */ /* 0x002fc60000400000 */
[----:B------:R-:W-:Y:S01]  /*219d0*/  STL [R1+0x2bc], R6 ;  /* 0x0002bc0601007387 */ /* 0x000fe20000100800 */
[----:B--2---:R-:W-:-:S03]  /*219e0*/  FMUL R3, R101, R31 ;  /* 0x0000001f65037220 */ /* 0x004fc60000400000 */
[----:B------:R-:W-:Y:S01]  /*219f0*/  STL [R1+0x2c0], R5 ;  /* 0x0002c00501007387 */ /* 0x000fe20000100800 */
[----:B------:R-:W-:-:S03]  /*21a00*/  FMUL R124, R102, R30 ;  /* 0x0000001e667c7220 */ /* 0x000fc60000400000 */
[----:B------:R0:W-:Y:S01]  /*21a10*/  STL [R1+0x2b4], R3 ;  /* 0x0002b40301007387 */ /* 0x0001e20000100800 */
[----:B------:R-:W-:-:S03]  /*21a20*/  FMUL R125, R102, R26 ;  /* 0x0000001a667d7220 */ /* 0x000fc60000400000 */
[----:B------:R-:W-:Y:S01]  /*21a30*/  STL [R1+0x904], R124 ;  /* 0x0009047c01007387 */ /* 0x000fe20000100800 */
[----:B0-----:R-:W-:-:S05]  /*21a40*/  FMUL R3, R102, R29 ;  /* 0x0000001d66037220 */ /* 0x001fca0000400000 */
[----:B------:R0:W-:Y:S01]  /*21a50*/  STL [R1+0x358], R3 ;  /* 0x0003580301007387 */ /* 0x0001e20000100800 */
[----:B------:R-:W-:-:S03]  /*21a60*/  FMUL R7, R102, R22 ;  /* 0x0000001666077220 */ /* 0x000fc60000400000 */
[----:B------:R-:W-:Y:S01]  /*21a70*/  STL [R1+0x908], R125 ;  /* 0x0009087d01007387 */ /* 0x000fe20000100800 */
[----:B0-----:R-:W-:-:S05]  /*21a80*/  FMUL R3, R102, R25 ;  /* 0x0000001966037220 */ /* 0x001fca0000400000 */
[----:B------:R0:W-:Y:S01]  /*21a90*/  STL [R1+0x350], R3 ;  /* 0x0003500301007387 */ /* 0x0001e20000100800 */
[C---:B------:R-:W-:Y:S02]  /*21aa0*/  FMUL R6, R102.reuse, R18 ;  /* 0x0000001266067220 */ /* 0x040fe40000400000 */
[C---:B------:R-:W-:Y:S01]  /*21ab0*/  FMUL R5, R102.reuse, R17 ;  /* 0x0000001166057220 */ /* 0x040fe20000400000 */
[----:B------:R-:W-:Y:S01]  /*21ac0*/  STL [R1+0x90c], R7 ;  /* 0x00090c0701007387 */ /* 0x000fe20000100800 */
[----:B0-----:R-:W-:-:S05]  /*21ad0*/  FMUL R3, R102, R21 ;  /* 0x0000001566037220 */ /* 0x001fca0000400000 */
[----:B------:R0:W-:Y:S04]  /*21ae0*/  STL [R1+0x348], R3 ;  /* 0x0003480301007387 */ /* 0x0001e80000100800 */
[----:B------:R1:W-:Y:S01]  /*21af0*/  STL [R1+0x910], R6 ;  /* 0x0009100601007387 */ /* 0x0003e20000100800 */
[----:B0-----:R-:W-:-:S03]  /*21b00*/  FMUL R3, R103, R28 ;  /* 0x0000001c67037220 */ /* 0x001fc60000400000 */
[----:B------:R0:W-:Y:S01]  /*21b10*/  STL [R1+0x334], R5 ;  /* 0x0003340501007387 */ /* 0x0001e20000100800 */
[----:B-1----:R-:W-:-:S03]  /*21b20*/  FMUL R6, R103, R27 ;  /* 0x0000001b67067220 */ /* 0x002fc60000400000 */
[----:B------:R1:W-:Y:S01]  /*21b30*/  STL [R1+0x2a0], R3 ;  /* 0x0002a00301007387 */ /* 0x0003e20000100800 */
[----:B------:R-:W-:Y:S01]  /*21b40*/  MOV R78, R79 ;  /* 0x0000004f004e7202 */ /* 0x000fe20000000f00 */
[C---:B0-----:R-:W-:Y:S02]  /*21b50*/  FMUL R5, R103.reuse, R24 ;  /* 0x0000001867057220 */ /* 0x041fe40000400000 */
[----:B------:R-:W-:Y:S01]  /*21b60*/  STL [R1+0x298], R6 ;  /* 0x0002980601007387 */ /* 0x000fe20000100800 */
[----:B-1----:R-:W-:-:S03]  /*21b70*/  FMUL R3, R103, R23 ;  /* 0x0000001767037220 */ /* 0x002fc60000400000 */
[----:B------:R0:W-:Y:S01]  /*21b80*/  STL [R1+0x29c], R5 ;  /* 0x00029c0501007387 */ /* 0x0001e20000100800 */
[----:B------:R-:W-:-:S03]  /*21b90*/  IMAD.MOV.U32 R79, RZ, RZ, R91 ;  /* 0x000000ffff4f7224 */ /* 0x000fc600078e005b */
[----:B------:R1:W-:Y:S04]  /*21ba0*/  STL [R1+0x290], R3 ;  /* 0x0002900301007387 */ /* 0x0003e80000100800 */
[----:B------:R-:W2:Y:S01]  /*21bb0*/  LDL.LU R91, [R1] ;  /* 0x00000000015b7983 */ /* 0x000ea20000300800 */
[C---:B0-----:R-:W-:Y:S02]  /*21bc0*/  FMUL R5, R103.reuse, R20 ;  /* 0x0000001467057220 */ /* 0x041fe40000400000 */
[----:B------:R-:W-:Y:S02]  /*21bd0*/  IMAD.MOV.U32 R77, RZ, RZ, R10 ;  /* 0x000000ffff4d7224 */ /* 0x000fe400078e000a */
[----:B-1----:R-:W-:Y:S01]  /*21be0*/  FMUL R3, R103, R19 ;  /* 0x0000001367037220 */ /* 0x002fe20000400000 */
[----:B------:R-:W-:Y:S01]  /*21bf0*/  MOV R10, R80 ;  /* 0x00000050000a7202 */ /* 0x000fe20000000f00 */
[----:B------:R-:W-:Y:S01]  /*21c00*/  STL [R1+0x294], R5 ;  /* 0x0002940501007387 */ /* 0x000fe20000100800 */
[----:B------:R-:W-:-:S02]  /*21c10*/  MOV R80, R83 ;  /* 0x0000005300507202 */ /* 0x000fc40000000f00 */
[----:B------:R-:W-:Y:S01]  /*21c20*/  MOV R83, R84 ;  /* 0x0000005400537202 */ /* 0x000fe20000000f00 */
[----:B------:R0:W-:Y:S04]  /*21c30*/  STL [R1+0x288], R3 ;  /* 0x0002880301007387 */ /* 0x0001e80000100800 */
[----:B------:R-:W3:Y:S01]  /*21c40*/  LDL.LU R84, [R1+0x10] ;  /* 0x0000100001547983 */ /* 0x000ee20000300800 */
[----:B------:R-:W1:Y:S01]  /*21c50*/  MUFU.RCP R104, R104 ;  /* 0x0000006800687308 */ /* 0x000e620000001000 */
[----:B0-----:R-:W-:-:S05]  /*21c60*/  FMUL R3, R103, R16 ;  /* 0x0000001067037220 */ /* 0x001fca0000400000 */
[----:B------:R0:W-:Y:S01]  /*21c70*/  STL [R1+0x28c], R3 ;  /* 0x00028c0301007387 */ /* 0x0001e20000100800 */
[C---:B-1----:R-:W-:Y:S02]  /*21c80*/  FMUL R6, R104.reuse, R14 ;  /* 0x0000000e68067220 */ /* 0x042fe40000400000 */
[----:B0-----:R-:W-:Y:S02]  /*21c90*/  FMUL R3, R103, R15 ;  /* 0x0000000f67037220 */ /* 0x001fe40000400000 */
[----:B------:R-:W-:-:S03]  /*21ca0*/  FMUL R7, R104, R96 ;  /* 0x0000006068077220 */ /* 0x000fc60000400000 */
[----:B------:R0:W-:Y:S04]  /*21cb0*/  STL [R1+0x27c], R3 ;  /* 0x00027c0301007387 */ /* 0x0001e80000100800 */
[----:B------:R-:W-:Y:S01]  /*21cc0*/  STL [R1+0x914], R6 ;  /* 0x0009140601007387 */ /* 0x000fe20000100800 */
[----:B0-----:R-:W-:-:S03]  /*21cd0*/  FMUL R3, R104, R13 ;  /* 0x0000000d68037220 */ /* 0x001fc60000400000 */
[----:B------:R-:W-:Y:S04]  /*21ce0*/  STL [R1+0x918], R7 ;  /* 0x0009180701007387 */ /* 0x000fe80000100800 */
[----:B------:R0:W-:Y:S02]  /*21cf0*/  STL [R1+0x314], R3 ;  /* 0x0003140301007387 */ /* 0x0001e40000100800 */
[----:B0-----:R-:W-:-:S05]  /*21d00*/  FMUL R3, R104, R97 ;  /* 0x0000006168037220 */ /* 0x001fca0000400000 */
[----:B------:R0:W-:Y:S01]  /*21d10*/  STL [R1+0x300], R3 ;  /* 0x0003000301007387 */ /* 0x0001e20000100800 */
[----:B--2---:R-:W-:-:S03]  /*21d20*/  FMUL R125, R104, R91 ;  /* 0x0000005b687d7220 */ /* 0x004fc60000400000 */
[----:B------:R-:W2:Y:S01]  /*21d30*/  LDL.LU R91, [R1+0x20] ;  /* 0x00002000015b7983 */ /* 0x000ea20000300800 */
[C---:B0-----:R-:W-:Y:S02]  /*21d40*/  FMUL R3, R104.reuse, R80 ;  /* 0x0000005068037220 */ /* 0x041fe40000400000 */
[----:B------:R-:W-:Y:S01]  /*21d50*/  IMAD.MOV.U32 R80, RZ, RZ, R83 ;  /* 0x000000ffff507224 */ /* 0x000fe200078e0053 */
[----:B------:R-:W-:Y:S01]  /*21d60*/  STL [R1+0x91c], R125 ;  /* 0x00091c7d01007387 */ /* 0x000fe20000100800 */
[----:B------:R-:W0:Y:S03]  /*21d70*/  MUFU.RCP R105, R105 ;  /* 0x0000006900697308 */ /* 0x000e260000001000 */
[----:B------:R-:W4:Y:S04]  /*21d80*/  LDL.LU R83, [R1+0x30] ;  /* 0x0000300001537983 */ /* 0x000f280000300800 */
[----:B------:R1:W-:Y:S01]  /*21d90*/  STL [R1+0x2ec], R3 ;  /* 0x0002ec0301007387 */ /* 0x0003e20000100800 */
[----:B---3--:R-:W-:Y:S01]  /*21da0*/  FMUL R124, R104, R84 ;  /* 0x00000054687c7220 */ /* 0x008fe20000400000 */
[----:B------:R-:W-:-:S02]  /*21db0*/  MOV R84, R88 ;  /* 0x0000005800547202 */ /* 0x000fc40000000f00 */
[----:B------:R-:W3:Y:S04]  /*21dc0*/  LDL.LU R88, [R1+0x40] ;  /* 0x0000400001587983 */ /* 0x000ee80000300800 */
[----:B------:R-:W-:Y:S01]  /*21dd0*/  STL [R1+0x920], R124 ;  /* 0x0009207c01007387 */ /* 0x000fe20000100800 */
[----:B-1----:R-:W-:-:S03]  /*21de0*/  FMUL R3, R104, R82 ;  /* 0x0000005268037220 */ /* 0x002fc60000400000 */
[----:B------:R-:W3:Y:S04]  /*21df0*/  LDL.LU R82, [R1+0x50] ;  /* 0x0000500001527983 */ /* 0x000ee80000300800 */
[----:B------:R1:W-:Y:S01]  /*21e00*/  STL [R1+0x2e4], R3 ;  /* 0x0002e40301007387 */ /* 0x0003e20000100800 */
[C---:B0-----:R-:W-:Y:S02]  /*21e10*/  FMUL R5, R105.reuse, R11 ;  /* 0x0000000b69057220 */ /* 0x041fe40000400000 */
[C---:B------:R-:W-:Y:S02]  /*21e20*/  FMUL R6, R105.reuse, R98 ;  /* 0x0000006269067220 */ /* 0x040fe40000400000 */
[----:B-1----:R-:W-:-:S05]  /*21e30*/  FMUL R3, R105, R12 ;  /* 0x0000000c69037220 */ /* 0x002fca0000400000 */
[----:B------:R0:W-:Y:S04]  /*21e40*/  STL [R1+0x26c], R3 ;  /* 0x00026c0301007387 */ /* 0x0001e80000100800 */
[----:B------:R1:W-:Y:S01]  /*21e50*/  STL [R1+0x264], R5 ;  /* 0x0002640501007387 */ /* 0x0003e20000100800 */
[----:B0-----:R-:W-:-:S03]  /*21e60*/  FMUL R3, R105, R99 ;  /* 0x0000006369037220 */ /* 0x001fc60000400000 */
[----:B------:R-:W-:Y:S01]  /*21e70*/  STL [R1+0x268], R6 ;  /* 0x0002680601007387 */ /* 0x000fe20000100800 */
[----:B------:R-:W2:Y:S01]  /*21e80*/  MUFU.RCP R106, R106 ;  /* 0x0000006a006a7308 */ /* 0x000ea20000001000 */
[C---:B-1----:R-:W-:Y:S02]  /*21e90*/  FMUL R5, R105.reuse, R77 ;  /* 0x0000004d69057220 */ /* 0x042fe40000400000 */
[----:B------:R0:W-:Y:S04]  /*21ea0*/  STL [R1+0x258], R3 ;  /* 0x0002580301007387 */ /* 0x0001e80000100800 */
[----:B------:R-:W-:Y:S01]  /*21eb0*/  STL [R1+0x260], R5 ;  /* 0x0002600501007387 */ /* 0x000fe20000100800 */
[----:B0-----:R-:W-:-:S05]  /*21ec0*/  FMUL R3, R105, R78 ;  /* 0x0000004e69037220 */ /* 0x001fca0000400000 */
[----:B------:R0:W-:Y:S02]  /*21ed0*/  STL [R1+0x250], R3 ;  /* 0x0002500301007387 */ /* 0x0001e40000100800 */
[----:B0-----:R-:W-:-:S05]  /*21ee0*/  FMUL R3, R105, R10 ;  /* 0x0000000a69037220 */ /* 0x001fca0000400000 */
[----:B------:R0:W-:Y:S02]  /*21ef0*/  STL [R1+0x254], R3 ;  /* 0x0002540301007387 */ /* 0x0001e40000100800 */
[----:B0-----:R-:W-:-:S05]  /*21f00*/  FMUL R3, R105, R79 ;  /* 0x0000004f69037220 */ /* 0x001fca0000400000 */
[----:B------:R0:W-:Y:S01]  /*21f10*/  STL [R1+0x24c], R3 ;  /* 0x00024c0301007387 */ /* 0x0001e20000100800 */
[----:B--2---:R-:W-:-:S03]  /*21f20*/  FMUL R124, R106, R91 ;  /* 0x0000005b6a7c7220 */ /* 0x004fc60000400000 */
[----:B------:R-:W2:Y:S01]  /*21f30*/  LDL.LU R91, [R1+0x60] ;  /* 0x00006000015b7983 */ /* 0x000ea20000300800 */
[C---:B0-----:R-:W-:Y:S02]  /*21f40*/  FMUL R3, R106.reuse, R80 ;  /* 0x000000506a037220 */ /* 0x041fe40000400000 */
[C---:B----4-:R-:W-:Y:S01]  /*21f50*/  FMUL R125, R106.reuse, R83 ;  /* 0x000000536a7d7220 */ /* 0x050fe20000400000 */
[----:B------:R-:W-:Y:S01]  /*21f60*/  STL [R1+0x928], R124 ;  /* 0x0009287c01007387 */ /* 0x000fe20000100800 */
[----:B------:R-:W0:Y:S03]  /*21f70*/  MUFU.RCP R107, R107 ;  /* 0x0000006b006b7308 */ /* 0x000e260000001000 */
[----:B------:R-:W-:Y:S04]  /*21f80*/  STL [R1+0x930], R125 ;  /* 0x0009307d01007387 */ /* 0x000fe80000100800 */
[----:B------:R1:W-:Y:S01]  /*21f90*/  STL [R1+0x2c8], R3 ;  /* 0x0002c80301007387 */ /* 0x0003e20000100800 */
[----:B---3--:R-:W-:-:S02]  /*21fa0*/  FMUL R7, R106, R88 ;  /* 0x000000586a077220 */ /* 0x008fc40000400000 */
[C---:B-1----:R-:W-:Y:S02]  /*21fb0*/  FMUL R3, R106.reuse, R84 ;  /* 0x000000546a037220 */ /* 0x042fe40000400000 */
[----:B------:R-:W-:-:S03]  /*21fc0*/  FMUL R6, R106, R82 ;  /* 0x000000526a067220 */ /* 0x000fc60000400000 */
[----:B------:R1:W-:Y:S01]  /*21fd0*/  STL [R1+0x2b0], R3 ;  /* 0x0002b00301007387 */ /* 0x0003e20000100800 */
[----:B------:R-:W-:-:S03]  /*21fe0*/  FMUL R2, R106, R2 ;  /* 0x000000026a027220 */ /* 0x000fc60000400000 */
[----:B------:R-:W-:Y:S04]  /*21ff0*/  STL [R1+0x934], R7 ;  /* 0x0009340701007387 */ /* 0x000fe80000100800 */
[----:B------:R-:W3:Y:S01]  /*22000*/  LDL.LU R88, [R1+0x70] ;  /* 0x0000700001587983 */ /* 0x000ee20000300800 */
[----:B-1----:R-:W-:-:S05]  /*22010*/  FMUL R3, R106, R81 ;  /* 0x000000516a037220 */ /* 0x002fca0000400000 */
[----:B------:R0:W-:Y:S04]  /*22020*/  STL [R1+0x2a8], R3 ;  /* 0x0002a80301007387 */ /* 0x0001e80000100800 */
[----:B------:R-:W-:Y:S04]  /*22030*/  STL [R1+0x938], R6 ;  /* 0x0009380601007387 */ /* 0x000fe80000100800 */
[----:B------:R-:W4:Y:S01]  /*22040*/  LDL.LU R81, [R1+0x74] ;  /* 0x0000740001517983 */ /* 0x000f220000300800 */
[----:B0-----:R-:W-:-:S03]  /*22050*/  FMUL R3, R107, R90 ;  /* 0x0000005a6b037220 */ /* 0x001fc60000400000 */
[----:B------:R-:W4:Y:S01]  /*22060*/  LDL.LU R82, [R1+0x80] ;  /* 0x0000800001527983 */ /* 0x000f220000300800 */
[----:B------:R-:W-:-:S03]  /*22070*/  FMUL R5, R107, R89 ;  /* 0x000000596b057220 */ /* 0x000fc60000400000 */
[----:B------:R0:W-:Y:S04]  /*22080*/  STL [R1+0x93c], R2 ;  /* 0x00093c0201007387 */ /* 0x0001e80000100800 */
[----:B------:R-:W4:Y:S01]  /*22090*/  LDL.LU R90, [R1+0x84] ;  /* 0x00008400015a7983 */ /* 0x000f220000300800 */
[----:B0-----:R-:W-:-:S03]  /*220a0*/  FMUL R2, R107, R87 ;  /* 0x000000576b027220 */ /* 0x001fc60000400000 */
[----:B------:R0:W-:Y:S01]  /*220b0*/  STL [R1+0x244], R3 ;  /* 0x0002440301007387 */ /* 0x0001e20000100800 */
[----:B------:R-:W2:Y:S03]  /*220c0*/  MUFU.RCP R108, R108 ;  /* 0x0000006c006c7308 */ /* 0x000ea60000001000 */
[----:B------:R1:W-:Y:S04]  /*220d0*/  STL [R1+0x54], R2 ;  /* 0x0000540201007387 */ /* 0x0003e80000100800 */
[----:B------:R1:W-:Y:S01]  /*220e0*/  STL [R1+0x240], R5 ;  /* 0x0002400501007387 */ /* 0x0003e20000100800 */
[C---:B0-----:R-:W-:Y:S02]  /*220f0*/  FMUL R3, R107.reuse, R92 ;  /* 0x0000005c6b037220 */ /* 0x041fe40000400000 */
[----:B-1----:R-:W-:-:S02]  /*22100*/  FMUL R2, R107, R95 ;  /* 0x0000005f6b027220 */ /* 0x002fc40000400000 */
[----:B------:R-:W4:Y:S01]  /*22110*/  LDL.LU R95, [R1+0x94] ;  /* 0x00009400015f7983 */ /* 0x000f220000300800 */
[----:B------:R-:W-:-:S03]  /*22120*/  FMUL R5, R107, R93 ;  /* 0x0000005d6b057220 */ /* 0x000fc60000400000 */
[----:B------:R0:W-:Y:S04]  /*22130*/  STL [R1+0x50], R3 ;  /* 0x0000500301007387 */ /* 0x0001e80000100800 */
[----:B------:R1:W-:Y:S04]  /*22140*/  STL [R1+0x48], R2 ;  /* 0x0000480201007387 */ /* 0x0003e80000100800 */
[----:B------:R-:W-:Y:S01]  /*22150*/  STL [R1+0x40], R5 ;  /* 0x0000400501007387 */ /* 0x000fe20000100800 */
[----:B0-----:R-:W-:-:S03]  /*22160*/  FMUL R3, R107, R86 ;  /* 0x000000566b037220 */ /* 0x001fc60000400000 */
[----:B------:R-:W4:Y:S01]  /*22170*/  LDL.LU R86, [R1+0x68] ;  /* 0x0000680001567983 */ /* 0x000f220000300800 */
[----:B-1----:R-:W-:-:S03]  /*22180*/  FMUL R2, R107, R94 ;  /* 0x0000005e6b027220 */ /* 0x002fc60000400000 */
[----:B------:R-:W-:Y:S04]  /*22190*/  STL [R1+0x44], R3 ;  /* 0x0000440301007387 */ /* 0x000fe80000100800 */
[----:B------:R-:W4:Y:S04]  /*221a0*/  LDL.LU R94, [R1+0x6c] ;  /* 0x00006c00015e7983 */ /* 0x000f280000300800 */
[----:B------:R0:W-:Y:S04]  /*221b0*/  STL [R1+0x34], R2 ;  /* 0x0000340201007387 */ /* 0x0001e80000100800 */
[----:B------:R-:W4:Y:S01]  /*221c0*/  LDL.LU R80, [R1+0x78] ;  /* 0x0000780001507983 */ /* 0x000f220000300800 */
[----:B--2---:R-:W-:-:S03]  /*221d0*/  FMUL R6, R108, R91 ;  /* 0x0000005b6c067220 */ /* 0x004fc60000400000 */
[----:B------:R-:W2:Y:S01]  /*221e0*/  LDL.LU R91, [R1+0x7c] ;  /* 0x00007c00015b7983 */ /* 0x000ea20000300800 */
[----:B0-----:R-:W-:-:S03]  /*221f0*/  FMUL R2, R108, R85 ;  /* 0x000000556c027220 */ /* 0x001fc60000400000 */
[----:B------:R-:W2:Y:S04]  /*22200*/  LDL.LU R83, [R1+0x88] ;  /* 0x0000880001537983 */ /* 0x000ea80000300800 */
[----:B------:R-:W2:Y:S04]  /*22210*/  LDL.LU R84, [R1+0x8c] ;  /* 0x00008c0001547983 */ /* 0x000ea80000300800 */
[----:B------:R-:W2:Y:S04]  /*22220*/  LDL.LU R87, [R1+0x98] ;  /* 0x0000980001577983 */ /* 0x000ea80000300800 */
[----:B------:R-:W2:Y:S04]  /*22230*/  LDL.LU R89, [R1+0x9c] ;  /* 0x00009c0001597983 */ /* 0x000ea80000300800 */
[----:B------:R-:W-:Y:S04]  /*22240*/  STL [R1+0x948], R6 ;  /* 0x0009480601007387 */ /* 0x000fe80000100800 */
[----:B------:R-:W2:Y:S01]  /*22250*/  LDL.LU R85, [R1+0xa0] ;  /* 0x0000a00001557983 */ /* 0x000ea20000300800 */
[----:B------:R-:W0:Y:S03]  /*22260*/  MUFU.RCP R110, R110 ;  /* 0x0000006e006e7308 */ /* 0x000e260000001000 */
[----:B------:R4:W-:Y:S04]  /*22270*/  STL [R1+0x280], R2 ;  /* 0x0002800201007387 */ /* 0x0009e80000100800 */
[----:B------:R-:W2:Y:S01]  /*22280*/  LDL.LU R92, [R1+0xa4] ;  /* 0x0000a400015c7983 */ /* 0x000ea20000300800 */
[----:B---3--:R-:W-:-:S03]  /*22290*/  FMUL R7, R108, R88 ;  /* 0x000000586c077220 */ /* 0x008fc60000400000 */
[----:B------:R-:W3:Y:S04]  /*222a0*/  LDL.LU R93, [R1+0xb0] ;  /* 0x0000b000015d7983 */ /* 0x000ee80000300800 */
[----:B------:R-:W-:Y:S04]  /*222b0*/  STL [R1+0x94c], R7 ;  /* 0x00094c0701007387 */ /* 0x000fe80000100800 */
[----:B------:R-:W3:Y:S01]  /*222c0*/  LDL.LU R88, [R1+0xb4] ;  /* 0x0000b40001587983 */ /* 0x000ee20000300800 */
[C---:B----4-:R-:W-:Y:S02]  /*222d0*/  FMUL R2, R108.reuse, R81 ;  /* 0x000000516c027220 */ /* 0x050fe40000400000 */
[----:B------:R-:W-:-:S03]  /*222e0*/  FMUL R125, R108, R82 ;  /* 0x000000526c7d7220 */ /* 0x000fc60000400000 */
[----:B------:R1:W-:Y:S01]  /*222f0*/  STL [R1+0x274], R2 ;  /* 0x0002740201007387 */ /* 0x0003e20000100800 */
[----:B------:R-:W-:-:S03]  /*22300*/  FMUL R0, R108, R0 ;  /* 0x000000006c007220 */ /* 0x000fc60000400000 */
[----:B------:R-:W4:Y:S01]  /*22310*/  LDL.LU R81, [R1+0xc0] ;  /* 0x0000c00001517983 */ /* 0x000f220000300800 */
[----:B-1----:R-:W-:-:S03]  /*22320*/  FMUL R2, R108, R90 ;  /* 0x0000005a6c027220 */ /* 0x002fc60000400000 */
[----:B------:R-:W-:Y:S04]  /*22330*/  STL [R1+0x940], R125 ;  /* 0x0009407d01007387 */ /* 0x000fe80000100800 */
[----:B------:R-:W4:Y:S04]  /*22340*/  LDL.LU R82, [R1+0xc4] ;  /* 0x0000c40001527983 */ /* 0x000f280000300800 */
[----:B------:R1:W-:Y:S04]  /*22350*/  STL [R1+0x84], R2 ;  /* 0x0000840201007387 */ /* 0x0003e80000100800 */
[----:B------:R-:W4:Y:S04]  /*22360*/  LDL.LU R90, [R1+0xd0] ;  /* 0x0000d000015a7983 */ /* 0x000f280000300800 */
[----:B------:R-:W-:Y:S01]  /*22370*/  STL [R1+0x944], R0 ;  /* 0x0009440001007387 */ /* 0x000fe20000100800 */
[----:B-1----:R-:W-:-:S03]  /*22380*/  FMUL R2, R108, R95 ;  /* 0x0000005f6c027220 */ /* 0x002fc60000400000 */
[----:B------:R-:W4:Y:S04]  /*22390*/  LDL.LU R95, [R1+0xd4] ;  /* 0x0000d400015f7983 */ /* 0x000f280000300800 */
[----:B------:R0:W-:Y:S02]  /*223a0*/  STL [R1+0x950], R2 ;  /* 0x0009500201007387 */ /* 0x0001e40000100800 */
[C---:B0-----:R-:W-:Y:S02]  /*223b0*/  FMUL R2, R110.reuse, R86 ;  /* 0x000000566e027220 */ /* 0x041fe40000400000 */
[----:B------:R-:W4:Y:S04]  /*223c0*/  LDL.LU R86, [R1+0xa8] ;  /* 0x0000a80001567983 */ /* 0x000f280000300800 */
[----:B------:R-:W-:Y:S01]  /*223d0*/  STL [R1+0x18], R2 ;  /* 0x0000180201007387 */ /* 0x000fe20000100800 */
[----:B------:R-:W-:-:S03]  /*223e0*/  FMUL R0, R110, R94 ;  /* 0x0000005e6e007220 */ /* 0x000fc60000400000 */
[----:B------:R-:W4:Y:S04]  /*223f0*/  LDL.LU R94, [R1+0xac] ;  /* 0x0000ac00015e7983 */ /* 0x000f280000300800 */
[----:B------:R2:W-:Y:S02]  /*22400*/  STL [R1+0x10], R0 ;  /* 0x0000100001007387 */ /* 0x0005e40000100800 */
[C---:B--2---:R-:W-:Y:S02]  /*22410*/  FMUL R0, R110.reuse, R91 ;  /* 0x0000005b6e007220 */ /* 0x044fe40000400000 */
[----:B------:R-:W2:Y:S01]  /*22420*/  LDL.LU R91, [R1+0xb8] ;  /* 0x0000b800015b7983 */ /* 0x000ea20000300800 */
[----:B------:R-:W0:Y:S01]  /*22430*/  MUFU.RCP R109, R109 ;  /* 0x0000006d006d7308 */ /* 0x000e220000001000 */
[----:B------:R-:W-:-:S02]  /*22440*/  FMUL R2, R110, R80 ;  /* 0x000000506e027220 */ /* 0x000fc40000400000 */
[----:B------:R-:W-:-:S03]  /*22450*/  FMUL R3, R110, R83 ;  /* 0x000000536e037220 */ /* 0x000fc60000400000 */
[----:B------:R1:W-:Y:S04]  /*22460*/  STL [R1+0x14], R2 ;  /* 0x0000140201007387 */ /* 0x0003e80000100800 */
[----:B------:R0:W-:Y:S01]  /*22470*/  STL [R1+0x8], R0 ;  /* 0x0000080001007387 */ /* 0x0001e20000100800 */
[----:B-1----:R-:W-:-:S03]  /*22480*/  FMUL R2, R110, R84 ;  /* 0x000000546e027220 */ /* 0x002fc60000400000 */
[----:B------:R-:W-:Y:S01]  /*22490*/  STL [R1+0xc], R3 ;  /* 0x00000c0301007387 */ /* 0x000fe20000100800 */
[----:B0-----:R-:W-:-:S03]  /*224a0*/  FMUL R0, R110, R87 ;  /* 0x000000576e007220 */ /* 0x001fc60000400000 */
[----:B------:R-:W-:Y:S01]  /*224b0*/  STL [R1], R2 ;  /* 0x0000000201007387 */ /* 0x000fe20000100800 */
[----:B------:R-:W-:-:S03]  /*224c0*/  FMUL R7, R109, R85 ;  /* 0x000000556d077220 */ /* 0x000fc60000400000 */
[----:B------:R0:W-:Y:S01]  /*224d0*/  STL [R1+0x4], R0 ;  /* 0x0000040001007387 */ /* 0x0001e20000100800 */
[----:B------:R-:W1:Y:S03]  /*224e0*/  MUFU.RCP R111, R111 ;  /* 0x0000006f006f7308 */ /* 0x000e660000001000 */
[----:B------:R-:W2:Y:S01]  /*224f0*/  LDL.LU R85, [R1+0xbc] ;  /* 0x0000bc0001557983 */ /* 0x000ea20000300800 */
[C---:B---3--:R-:W-:Y:S02]  /*22500*/  FMUL R6, R109.reuse, R93 ;  /* 0x0000005d6d067220 */ /* 0x048fe40000400000 */
[C---:B0-----:R-:W-:Y:S01]  /*22510*/  FMUL R0, R109.reuse, R92 ;  /* 0x0000005c6d007220 */ /* 0x041fe20000400000 */
[----:B------:R-:W-:Y:S04]  /*22520*/  STL [R1+0x954], R7 ;  /* 0x0009540701007387 */ /* 0x000fe80000100800 */
[----:B------:R-:W3:Y:S01]  /*22530*/  LDL.LU R83, [R1+0xc8] ;  /* 0x0000c80001537983 */ /* 0x000ee20000300800 */
[----:B------:R-:W-:-:S03]  /*22540*/  FMUL R2, R109, R88 ;  /* 0x000000586d027220 */ /* 0x000fc60000400000 */
[----:B------:R4:W-:Y:S04]  /*22550*/  STL [R1+0x6c], R0 ;  /* 0x00006c0001007387 */ /* 0x0009e80000100800 */
[----:B------:R-:W-:Y:S04]  /*22560*/  STL [R1+0x958], R6 ;  /* 0x0009580601007387 */ /* 0x000fe80000100800 */
[----:B------:R-:W3:Y:S01]  /*22570*/  LDL.LU R92, [R1+0xcc] ;  /* 0x0000cc00015c7983 */ /* 0x000ee20000300800 */
[----:B----4-:R-:W-:-:S03]  /*22580*/  FMUL R0, R109, R81 ;  /* 0x000000516d007220 */ /* 0x010fc60000400000 */
[----:B------:R-:W-:Y:S04]  /*22590*/  STL [R1+0x64], R2 ;  /* 0x0000640201007387 */ /* 0x000fe80000100800 */
[----:B------:R-:W4:Y:S04]  /*225a0*/  LDL.LU R93, [R1+0xd8] ;  /* 0x0000d800015d7983 */ /* 0x000f280000300800 */
[----:B------:R-:W4:Y:S04]  /*225b0*/  LDL.LU R81, [R1+0xdc] ;  /* 0x0000dc0001517983 */ /* 0x000f280000300800 */
[----:B------:R0:W-:Y:S01]  /*225c0*/  STL [R1+0x95c], R0 ;  /* 0x00095c0001007387 */ /* 0x0001e20000100800 */
[----:B------:R-:W-:-:S03]  /*225d0*/  FMUL R125, R109, R90 ;  /* 0x0000005a6d7d7220 */ /* 0x000fc60000400000 */
[----:B------:R-:W4:Y:S01]  /*225e0*/  LDL.LU R90, [R1+0xe0] ;  /* 0x0000e000015a7983 */ /* 0x000f220000300800 */
[C---:B0-----:R-:W-:Y:S02]  /*225f0*/  FMUL R0, R109.reuse, R82 ;  /* 0x000000526d007220 */ /* 0x041fe40000400000 */
[----:B------:R-:W-:-:S03]  /*22600*/  FMUL R2, R109, R95 ;  /* 0x0000005f6d027220 */ /* 0x000fc60000400000 */
[----:B------:R-:W-:Y:S04]  /*22610*/  STL [R1+0x5c], R0 ;  /* 0x00005c0001007387 */ /* 0x000fe80000100800 */
[----:B------:R-:W-:Y:S04]  /*22620*/  STL [R1+0x960], R125 ;  /* 0x0009607d01007387 */ /* 0x000fe80000100800 */
[----:B------:R-:W4:Y:S04]  /*22630*/  LDL.LU R95, [R1+0xe4] ;  /* 0x0000e400015f7983 */ /* 0x000f280000300800 */
[----:B------:R0:W-:Y:S04]  /*22640*/  STL [R1+0x964], R2 ;  /* 0x0009640201007387 */ /* 0x0001e80000100800 */
[----:B------:R-:W4:Y:S01]  /*22650*/  LDL.LU R74, [R1+0xf0] ;  /* 0x0000f000014a7983 */ /* 0x000f220000300800 */
[----:B-1----:R-:W-:-:S02]  /*22660*/  FMUL R103, R111, R86 ;  /* 0x000000566f677220 */ /* 0x002fc40000400000 */
[C---:B------:R-:W-:Y:S02]  /*22670*/  FMUL R101, R111.reuse, R94 ;  /* 0x0000005e6f657220 */ /* 0x040fe40000400000 */
[----:B------:R-:W4:Y:S04]  /*22680*/  LDL.LU R94, [R1+0xf4] ;  /* 0x0000f400015e7983 */ /* 0x000f280000300800 */
        /* <DEDUP_REMOVED lines=8> */
[----:B------:R-:W0:Y:S01]  /*22710*/  MUFU.RCP R113, R113 ;  /* 0x0000007100717308 */ /* 0x000e220000001000 */
[----:B------:R-:W-:Y:S02]  /*22720*/  FMUL R110, R110, R89 ;  /* 0x000000596e6e7220 */ /* 0x000fe40000400000 */
[----:B------:R-:W2:Y:S05]  /*22730*/  LDL.LU R89, [R1+0xfc] ;  /* 0x0000fc0001597983 */ /* 0x000eaa0000300800 */
[----:B------:R-:W2:Y:S01]  /*22740*/  MUFU.RCP R112, R112 ;  /* 0x0000007000707308 */ /* 0x000ea20000001000 */
[----:B------:R-:W-:-:S02]  /*22750*/  FMUL R99, R111, R85 ;  /* 0x000000556f637220 */ /* 0x000fc40000400000 */
[----:B------:R-:W2:Y:S04]  /*22760*/  LDL.LU R85, [R1+0x108] ;  /* 0x0001080001557983 */ /* 0x000ea80000300800 */
[----:B------:R-:W2:Y:S04]  /*22770*/  LDL.LU R82, [R1+0x10c] ;  /* 0x00010c0001527983 */ /* 0x000ea80000300800 */
[----:B------:R-:W2:Y:S01]  /*22780*/  LDL R124, [R1+0x554] ;  /* 0x00055400017c7983 */ /* 0x000ea20000100800 */
[----:B---3--:R-:W-:-:S03]  /*22790*/  FMUL R100, R111, R83 ;  /* 0x000000536f647220 */ /* 0x008fc60000400000 */
[----:B------:R-:W3:Y:S04]  /*227a0*/  LDL.LU R83, [R1+0x138] ;  /* 0x0001380001537983 */ /* 0x000ee80000300800 */
[----:B------:R-:W3:Y:S04]  /*227b0*/  LDL.LU R10, [R1+0x13c] ;  /* 0x00013c00010a7983 */ /* 0x000ee80000300800 */
[----:B------:R-:W3:Y:S01]  /*227c0*/  LDL.LU R79, [R1+0x144] ;  /* 0x00014400014f7983 */ /* 0x000ee20000300800 */
[----:B------:R-:W-:-:S03]  /*227d0*/  FMUL R97, R111, R92 ;  /* 0x0000005c6f617220 */ /* 0x000fc60000400000 */
[----:B------:R-:W3:Y:S04]  /*227e0*/  LDL.LU R80, [R1+0x14c] ;  /* 0x00014c0001507983 */ /* 0x000ee80000300800 */
[----:B------:R-:W3:Y:S01]  /*227f0*/  LDL.LU R92, [R1+0x1a8] ;  /* 0x0001a800015c7983 */ /* 0x000ee20000300800 */
[C---:B----4-:R-:W-:Y:S02]  /*22800*/  FMUL R98, R111.reuse, R93 ;  /* 0x0000005d6f627220 */ /* 0x050fe40000400000 */
[----:B------:R-:W-:Y:S02]  /*22810*/  FMUL R111, R111, R81 ;  /* 0x000000516f6f7220 */ /* 0x000fe40000400000 */
[----:B0-----:R-:W-:-:S05]  /*22820*/  FMUL R2, R113, R90 ;  /* 0x0000005a71027220 */ /* 0x001fca0000400000 */
[----:B------:R0:W-:Y:S04]  /*22830*/  STL [R1+0x3c], R2 ;  /* 0x00003c0201007387 */ /* 0x0001e80000100800 */
[----:B------:R-:W4:Y:S04]  /*22840*/  LDL.LU R93, [R1+0x1b0] ;  /* 0x0001b000015d7983 */ /* 0x000f280000300800 */
[----:B------:R-:W4:Y:S01]  /*22850*/  LDL.LU R81, [R1+0x1b8] ;  /* 0x0001b80001517983 */ /* 0x000f220000300800 */
[----:B------:R-:W-:-:S05]  /*22860*/  FMUL R0, R113, R95 ;  /* 0x0000005f71007220 */ /* 0x000fca0000400000 */
[----:B------:R1:W-:Y:S04]  /*22870*/  STL [R1+0x38], R0 ;  /* 0x0000380001007387 */ /* 0x0003e80000100800 */
[----:B------:R-:W4:Y:S04]  /*22880*/  LDL.LU R90, [R1+0x1c0] ;  /* 0x0001c000015a7983 */ /* 0x000f280000300800 */
[----:B------:R-:W4:Y:S01]  /*22890*/  LDL.LU R95, [R1+0x1c8] ;  /* 0x0001c800015f7983 */ /* 0x000f220000300800 */
[----:B0-----:R-:W-:-:S03]  /*228a0*/  FMUL R2, R113, R94 ;  /* 0x0000005e71027220 */ /* 0x001fc60000400000 */
[----:B------:R-:W4:Y:S04]  /*228b0*/  LDL.LU R94, [R1+0x1d0] ;  /* 0x0001d000015e7983 */ /* 0x000f280000300800 */
[----:B------:R0:W-:Y:S01]  /*228c0*/  STL [R1+0x2c], R2 ;  /* 0x00002c0201007387 */ /* 0x0001e20000100800 */
[C---:B------:R-:W-:Y:S02]  /*228d0*/  FMUL R125, R113.reuse, R87 ;  /* 0x00000057717d7220 */ /* 0x040fe40000400000 */
[----:B--2---:R-:W-:Y:S02]  /*228e0*/  FMUL R87, R112, R91 ;  /* 0x0000005b70577220 */ /* 0x004fe40000400000 */
[----:B------:R-:W2:Y:S01]  /*228f0*/  LDL.LU R91, [R1+0x1a4] ;  /* 0x0001a400015b7983 */ /* 0x000ea20000300800 */
[----:B------:R-:W0:Y:S01]  /*22900*/  MUFU.RCP R115, R115 ;  /* 0x0000007300737308 */ /* 0x000e220000001000 */
[----:B-1----:R-:W-:-:S02]  /*22910*/  FMUL R0, R113, R74 ;  /* 0x0000004a71007220 */ /* 0x002fc40000400000 */
[----:B------:R-:W-:Y:S01]  /*22920*/  FMUL R7, R113, R84 ;  /* 0x0000005471077220 */ /* 0x000fe20000400000 */
[----:B------:R-:W2:Y:S01]  /*22930*/  LDL.LU R73, [R1+0x1ac] ;  /* 0x0001ac0001497983 */ /* 0x000ea20000300800 */
[----:B------:R-:W-:-:S03]  /*22940*/  FMUL R84, R112, R89 ;  /* 0x0000005970547220 */ /* 0x000fc60000400000 */
[----:B------:R-:W2:Y:S01]  /*22950*/  MUFU.RCP R49, R114 ;  /* 0x0000007200317308 */ /* 0x000ea20000001000 */
[----:B------:R-:W2:Y:S01]  /*22960*/  LDL.LU R74, [R1+0x1b4] ;  /* 0x0001b400014a7983 */ /* 0x000ea20000300800 */
[----:B------:R-:W-:-:S03]  /*22970*/  FMUL R6, R113, R77 ;  /* 0x0000004d71067220 */ /* 0x000fc60000400000 */
[----:B------:R-:W2:Y:S04]  /*22980*/  LDL.LU R89, [R1+0x1bc] ;  /* 0x0001bc0001597983 */ /* 0x000ea80000300800 */
[----:B------:R-:W2:Y:S01]  /*22990*/  LDL.LU R77, [R1+0x1c4] ;  /* 0x0001c400014d7983 */ /* 0x000ea20000300800 */
[----:B0-----:R-:W-:-:S03]  /*229a0*/  FMUL R2, R113, R78 ;  /* 0x0000004e71027220 */ /* 0x001fc60000400000 */
[----:B------:R-:W2:Y:S01]  /*229b0*/  LDL.LU R78, [R1+0x1cc] ;  /* 0x0001cc00014e7983 */ /* 0x000ea20000300800 */
[C---:B------:R-:W-:Y:S02]  /*229c0*/  FMUL R88, R112.reuse, R88 ;  /* 0x0000005870587220 */ /* 0x040fe40000400000 */
[C---:B------:R-:W-:Y:S02]  /*229d0*/  FMUL R86, R112.reuse, R86 ;  /* 0x0000005670567220 */ /* 0x040fe40000400000 */
[C---:B------:R-:W-:Y:S02]  /*229e0*/  FMUL R85, R112.reuse, R85 ;  /* 0x0000005570557220 */ /* 0x040fe40000400000 */
[C---:B------:R-:W-:Y:S02]  /*229f0*/  FMUL R82, R112.reuse, R82 ;  /* 0x0000005270527220 */ /* 0x040fe40000400000 */
[----:B---3--:R-:W-:Y:S02]  /*22a00*/  FMUL R83, R112, R83 ;  /* 0x0000005370537220 */ /* 0x008fe40000400000 */
[----:B------:R-:W-:-:S02]  /*22a10*/  FMUL R113, R115, R79 ;  /* 0x0000004f73717220 */ /* 0x000fc40000400000 */
[----:B------:R-:W3:Y:S01]  /*22a20*/  LDL.LU R79, [R1+0x1d4] ;  /* 0x0001d400014f7983 */ /* 0x000ee20000300800 */
[----:B------:R-:W-:-:S03]  /*22a30*/  FMUL R109, R115, R80 ;  /* 0x00000050736d7220 */ /* 0x000fc60000400000 */
[----:B------:R-:W3:Y:S01]  /*22a40*/  LDL.LU R80, [R1+0x1d8] ;  /* 0x0001d80001507983 */ /* 0x000ee20000300800 */
[C---:B------:R-:W-:Y:S02]  /*22a50*/  FMUL R108, R115.reuse, R92 ;  /* 0x0000005c736c7220 */ /* 0x040fe40000400000 */
[----:B------:R-:W-:Y:S02]  /*22a60*/  FMUL R112, R112, R10 ;  /* 0x0000000a70707220 */ /* 0x000fe40000400000 */
[C---:B----4-:R-:W-:Y:S02]  /*22a70*/  FMUL R107, R115.reuse, R93 ;  /* 0x0000005d736b7220 */ /* 0x050fe40000400000 */
[C---:B------:R-:W-:Y:S02]  /*22a80*/  FMUL R106, R115.reuse, R81 ;  /* 0x00000051736a7220 */ /* 0x040fe40000400000 */
[----:B------:R-:W4:Y:S01]  /*22a90*/  LDL.LU R81, [R1+0x1dc] ;  /* 0x0001dc0001517983 */ /* 0x000f220000300800 */
[----:B------:R-:W-:-:S02]  /*22aa0*/  FMUL R105, R115, R90 ;  /* 0x0000005a73697220 */ /* 0x000fc40000400000 */
[C---:B------:R-:W-:Y:S02]  /*22ab0*/  FMUL R104, R115.reuse, R95 ;  /* 0x0000005f73687220 */ /* 0x040fe40000400000 */
[----:B------:R-:W4:Y:S01]  /*22ac0*/  LDL.LU R95, [R1+0x1e0] ;  /* 0x0001e000015f7983 */ /* 0x000f220000300800 */
[----:B------:R-:W-:-:S03]  /*22ad0*/  FMUL R115, R115, R94 ;  /* 0x0000005e73737220 */ /* 0x000fc60000400000 */
[----:B------:R-:W4:Y:S04]  /*22ae0*/  LDL.LU R94, [R1+0x1e8] ;  /* 0x0001e800015e7983 */ /* 0x000f280000300800 */
[----:B------:R-:W4:Y:S04]  /*22af0*/  LDL.LU R93, [R1+0x1f0] ;  /* 0x0001f000015d7983 */ /* 0x000f280000300800 */
[----:B------:R-:W4:Y:S01]  /*22b00*/  LDL.LU R92, [R1+0x1f8] ;  /* 0x0001f800015c7983 */ /* 0x000f220000300800 */
[----:B--2---:R-:W-:-:S03]  /*22b10*/  FMUL R42, R49, R91 ;  /* 0x0000005b312a7220 */ /* 0x004fc60000400000 */
[----:B------:R-:W2:Y:S04]  /*22b20*/  LDL.LU R91, [R1+0x200] ;  /* 0x00020000015b7983 */ /* 0x000ea80000300800 */
[----:B------:R-:W2:Y:S04]  /*22b30*/  LDL.LU R90, [R1+0x208] ;  /* 0x00020800015a7983 */ /* 0x000ea80000300800 */
[----:B------:R-:W2:Y:S01]  /*22b40*/  LDL.LU R10, [R1+0x210] ;  /* 0x00021000010a7983 */ /* 0x000ea20000300800 */
[----:B------:R-:W4:Y:S01]  /*22b50*/  MUFU.RCP R116, R116 ;  /* 0x0000007400747308 */ /* 0x000f220000001000 */
[----:B------:R-:W-:-:S02]  /*22b60*/  FMUL R45, R49, R77 ;  /* 0x0000004d312d7220 */ /* 0x000fc40000400000 */
[----:B------:R-:W0:Y:S01]  /*22b70*/  S2R R77, SR_TID.X ;  /* 0x00000000004d7919 */ /* 0x000e220000002100 */
[----:B------:R-:W-:-:S03]  /*22b80*/  FMUL R46, R49, R89 ;  /* 0x00000059312e7220 */ /* 0x000fc60000400000 */
[----:B------:R-:W2:Y:S04]  /*22b90*/  LDL.LU R89, [R1+0x25c] ;  /* 0x00025c0001597983 */ /* 0x000ea80000300800 */
[----:B------:R-:W2:Y:S04]  /*22ba0*/  LDL.LU R76, [R1+0x1e4] ;  /* 0x0001e400014c7983 */ /* 0x000ea80000300800 */
[----:B------:R-:W2:Y:S04]  /*22bb0*/  LDL.LU R9, [R1+0x1ec] ;  /* 0x0001ec0001097983 */ /* 0x000ea80000300800 */
[----:B------:R-:W2:Y:S04]  /*22bc0*/  LDL.LU R65, [R1+0x1f4] ;  /* 0x0001f40001417983 */ /* 0x000ea80000300800 */
[----:B------:R-:W2:Y:S01]  /*22bd0*/  LDL.LU R66, [R1+0x1fc] ;  /* 0x0001fc0001427983 */ /* 0x000ea20000300800 */
[----:B0-----:R-:W-:-:S03]  /*22be0*/  SHF.L.U32 R3, R77, 0x5, RZ ;  /* 0x000000054d037819 */ /* 0x001fc600000006ff */
[----:B------:R-:W2:Y:S01]  /*22bf0*/  LDL.LU R69, [R1+0x204] ;  /* 0x0002040001457983 */ /* 0x000ea20000300800 */
[----:B------:R-:W-:Y:S02]  /*22c00*/  LOP3.LUT R77, R77, 0xc, RZ, 0xc0, !PT ;  /* 0x0000000c4d4d7812 */ /* 0x000fe400078ec0ff */
[----:B------:R-:W-:Y:S01]  /*22c10*/  LOP3.LUT R75, R3, 0x60, RZ, 0xc0, !PT ;  /* 0x00000060034b7812 */ /* 0x000fe200078ec0ff */
[----:B------:R-:W2:Y:S01]  /*22c20*/  LDL.LU R70, [R1+0x20c] ;  /* 0x00020c0001467983 */ /* 0x000ea20000300800 */
[C---:B------:R-:W-:Y:S02]  /*22c30*/  FMUL R44, R49.reuse, R73 ;  /* 0x00000049312c7220 */ /* 0x040fe40000400000 */
[----:B------:R-:W-:Y:S01]  /*22c40*/  FMUL R43, R49, R74 ;  /* 0x0000004a312b7220 */ /* 0x000fe20000400000 */
[----:B------:R-:W2:Y:S01]  /*22c50*/  LDL.LU R73, [R1+0x214] ;  /* 0x0002140001497983 */ /* 0x000ea20000300800 */
[----:B------:R-:W-:Y:S02]  /*22c60*/  IMAD R75, R77, 0x4000, R75 ;  /* 0x000040004d4b7824 */ /* 0x000fe400078e024b */
[C---:B------:R-:W-:Y:S01]  /*22c70*/  FMUL R48, R49.reuse, R78 ;  /* 0x0000004e31307220 */ /* 0x040fe20000400000 */
[----:B------:R-:W2:Y:S01]  /*22c80*/  LDL.LU R74, [R1+0x218] ;  /* 0x00021800014a7983 */ /* 0x000ea20000300800 */
[----:B---3--:R-:W-:-:S02]  /*22c90*/  FMUL R47, R49, R79 ;  /* 0x0000004f312f7220 */ /* 0x008fc40000400000 */
[----:B------:R-:W-:Y:S01]  /*22ca0*/  FMUL R49, R49, R80 ;  /* 0x0000005031317220 */ /* 0x000fe20000400000 */
[----:B------:R-:W-:Y:S01]  /*22cb0*/  LEA R75, R77, R75, 0x1 ;  /* 0x0000004b4d4b7211 */ /* 0x000fe200078e08ff */
[C---:B----4-:R-:W-:Y:S02]  /*22cc0*/  FMUL R96, R116.reuse, R81 ;  /* 0x0000005174607220 */ /* 0x050fe40000400000 */
[----:B------:R-:W3:Y:S04]  /*22cd0*/  LDL.LU R81, [R1+0x21c] ;  /* 0x00021c0001517983 */ /* 0x000ee80000300800 */
[----:B------:R-:W4:Y:S04]  /*22ce0*/  LDL.LU R80, [R1+0x220] ;  /* 0x0002200001507983 */ /* 0x000f280000300800 */
[----:B------:R-:W3:Y:S04]  /*22cf0*/  LDL.LU R79, [R1+0x22c] ;  /* 0x00022c00014f7983 */ /* 0x000ee80000300800 */
[----:B------:R-:W3:Y:S01]  /*22d00*/  LDL.LU R78, [R1+0x230] ;  /* 0x00023000014e7983 */ /* 0x000ee20000300800 */
[----:B------:R-:W-:-:S03]  /*22d10*/  FMUL R95, R116, R95 ;  /* 0x0000005f745f7220 */ /* 0x000fc60000400000 */
[----:B------:R-:W3:Y:S01]  /*22d20*/  LDL.LU R77, [R1+0x23c] ;  /* 0x00023c00014d7983 */ /* 0x000ee20000300800 */
[C---:B------:R-:W-:Y:S02]  /*22d30*/  FMUL R94, R116.reuse, R94 ;  /* 0x0000005e745e7220 */ /* 0x040fe40000400000 */
[C---:B------:R-:W-:Y:S02]  /*22d40*/  FMUL R93, R116.reuse, R93 ;  /* 0x0000005d745d7220 */ /* 0x040fe40000400000 */
[C---:B------:R-:W-:Y:S02]  /*22d50*/  FMUL R92, R116.reuse, R92 ;  /* 0x0000005c745c7220 */ /* 0x040fe40000400000 */
[C---:B--2---:R-:W-:Y:S02]  /*22d60*/  FMUL R91, R116.reuse, R91 ;  /* 0x0000005b745b7220 */ /* 0x044fe40000400000 */
[C---:B------:R-:W-:Y:S02]  /*22d70*/  FMUL R90, R116.reuse, R90 ;  /* 0x0000005a745a7220 */ /* 0x040fe40000400000 */
[----:B------:R-:W-:-:S02]  /*22d80*/  FMUL R116, R116, R10 ;  /* 0x0000000a74747220 */ /* 0x000fc40000400000 */
[----:B------:R-:W0:Y:S02]  /*22d90*/  S2R R10, SR_TID.X ;  /* 0x00000000000a7919 */ /* 0x000e240000002100 */
[----:B0-----:R-:W-:Y:S02]  /*22da0*/  LOP3.LUT R3, R10, 0x1f0, RZ, 0xc0, !PT ;  /* 0x000001f00a037812 */ /* 0x001fe400078ec0ff */
[----:B------:R-:W2:Y:S01]  /*22db0*/  LDL.LU R10, [R1+0x470] ;  /* 0x00047000010a7983 */ /* 0x000ea20000300800 */
[----:B------:R-:W0:Y:S01]  /*22dc0*/  MUFU.RCP R57, R118 ;  /* 0x0000007600397308 */ /* 0x000e220000001000 */
[----:B------:R-:W-:Y:S02]  /*22dd0*/  LEA R3, R3, R75, 0x3 ;  /* 0x0000004b03037211 */ /* 0x000fe400078e18ff */
[----:B------:R-:W3:Y:S04]  /*22de0*/  LDL.LU R72, [R1+0x47c] ;  /* 0x00047c0001487983 */ /* 0x000ee80000300800 */
[----:B------:R-:W3:Y:S01]  /*22df0*/  LDL.LU R75, [R1+0x480] ;  /* 0x00048000014b7983 */ /* 0x000ee20000300800 */
[----:B------:R-:W2:Y:S01]  /*22e00*/  MUFU.RCP R117, R117 ;  /* 0x0000007500757308 */ /* 0x000ea20000001000 */
[----:B0-----:R-:W-:-:S02]  /*22e10*/  FMUL R51, R57, R65 ;  /* 0x0000004139337220 */ /* 0x001fc40000400000 */
[C---:B------:R-:W-:Y:S01]  /*22e20*/  FMUL R54, R57.reuse, R66 ;  /* 0x0000004239367220 */ /* 0x040fe20000400000 */
[----:B------:R-:W4:Y:S01]  /*22e30*/  LDL.LU R65, [R1+0x224] ;  /* 0x0002240001417983 */ /* 0x000f220000300800 */
[C---:B------:R-:W-:Y:S02]  /*22e40*/  FMUL R53, R57.reuse, R69 ;  /* 0x0000004539357220 */ /* 0x040fe40000400000 */
[C---:B------:R-:W-:Y:S01]  /*22e50*/  FMUL R56, R57.reuse, R70 ;  /* 0x0000004639387220 */ /* 0x040fe20000400000 */
[----:B------:R-:W4:Y:S04]  /*22e60*/  LDL.LU R66, [R1+0x228] ;  /* 0x0002280001427983 */ /* 0x000f280000300800 */
[----:B------:R-:W4:Y:S04]  /*22e70*/  LDL.LU R69, [R1+0x234] ;  /* 0x0002340001457983 */ /* 0x000f280000300800 */
[----:B------:R-:W4:Y:S04]  /*22e80*/  LDL.LU R70, [R1+0x238] ;  /* 0x0002380001467983 */ /* 0x000f280000300800 */
[----:B------:R-:W4:Y:S01]  /*22e90*/  LDL.LU R60, [R1+0x474] ;  /* 0x00047400013c7983 */ /* 0x000f220000300800 */
[----:B------:R-:W-:-:S03]  /*22ea0*/  FMUL R50, R57, R76 ;  /* 0x0000004c39327220 */ /* 0x000fc60000400000 */
[----:B------:R-:W4:Y:S01]  /*22eb0*/  LDL.LU R62, [R1+0x478] ;  /* 0x00047800013e7983 */ /* 0x000f220000300800 */
[----:B------:R-:W-:-:S03]  /*22ec0*/  FMUL R52, R57, R9 ;  /* 0x0000000939347220 */ /* 0x000fc60000400000 */
[----:B------:R-:W4:Y:S01]  /*22ed0*/  LDL.LU R61, [R1+0x484] ;  /* 0x00048400013d7983 */ /* 0x000f220000300800 */
[----:B------:R-:W-:-:S03]  /*22ee0*/  FMUL R55, R57, R73 ;  /* 0x0000004939377220 */ /* 0x000fc60000400000 */
[----:B------:R-:W4:Y:S01]  /*22ef0*/  LDL.LU R39, [R1+0x488] ;  /* 0x0004880001277983 */ /* 0x000f220000300800 */
[----:B------:R-:W-:-:S03]  /*22f00*/  FMUL R57, R57, R74 ;  /* 0x0000004a39397220 */ /* 0x000fc60000400000 */
        /* <DEDUP_REMOVED lines=8> */
[----:B------:R-:W2:Y:S04]  /*22f90*/  LDL.LU R10, [R1+0x4b4] ;  /* 0x0004b400010a7983 */ /* 0x000ea80000300800 */
[----:B------:R-:W2:Y:S01]  /*22fa0*/  LDL.LU R38, [R1+0x4c0] ;  /* 0x0004c00001267983 */ /* 0x000ea20000300800 */
[----:B------:R-:W-:Y:S01]  /*22fb0*/  IADD3 R5, R124, -0x3f3504f3, RZ ;  /* 0xc0cafb0d7c057810 */ /* 0x000fe20007ffe0ff */
[----:B------:R-:W0:Y:S02]  /*22fc0*/  MUFU.RCP R63, R120 ;  /* 0x00000078003f7308 */ /* 0x000e240000001000 */
[----:B------:R-:W2:Y:S01]  /*22fd0*/  LDL.LU R64, [R1+0x49c] ;  /* 0x00049c0001407983 */ /* 0x000ea20000300800 */
[----:B------:R-:W-:-:S05]  /*22fe0*/  LOP3.LUT R5, R5, 0xff800000, RZ, 0xc0, !PT ;  /* 0xff80000005057812 */ /* 0x000fca00078ec0ff */
[----:B------:R-:W-:Y:S01]  /*22ff0*/  MUFU.RCP R12, R119 ;  /* 0x00000077000c7308 */ /* 0x000fe20000001000 */
[----:B------:R-:W2:Y:S01]  /*23000*/  LDL.LU R68, [R1+0x4a0] ;  /* 0x0004a00001447983 */ /* 0x000ea20000300800 */
[C---:B---3--:R-:W-:Y:S02]  /*23010*/  FMUL R81, R117.reuse, R81 ;  /* 0x0000005175517220 */ /* 0x048fe40000400000 */
[C---:B----4-:R-:W-:Y:S01]  /*23020*/  FMUL R80, R117.reuse, R80 ;  /* 0x0000005075507220 */ /* 0x050fe20000400000 */
[----:B------:R-:W3:Y:S03]  /*23030*/  LDL.LU R71, [R1+0x4ac] ;  /* 0x0004ac0001477983 */ /* 0x000ee60000300800 */
[----:B------:R-:W1:Y:S01]  /*23040*/  I2F R8, R5 ;  /* 0x0000000500087306 */ /* 0x000e620000201400 */
[C---:B------:R-:W-:Y:S02]  /*23050*/  FMUL R79, R117.reuse, R79 ;  /* 0x0000004f754f7220 */ /* 0x040fe40000400000 */
[----:B------:R-:W-:-:S02]  /*23060*/  FMUL R78, R117, R78 ;  /* 0x0000004e754e7220 */ /* 0x000fc40000400000 */
[C---:B------:R-:W-:Y:S02]  /*23070*/  FMUL R77, R117.reuse, R77 ;  /* 0x0000004d754d7220 */ /* 0x040fe40000400000 */
[C---:B------:R-:W-:Y:S02]  /*23080*/  FMUL R67, R117.reuse, R72 ;  /* 0x0000004875437220 */ /* 0x040fe40000400000 */
[----:B------:R-:W-:Y:S01]  /*23090*/  FMUL R117, R117, R75 ;  /* 0x0000004b75757220 */ /* 0x000fe20000400000 */
[----:B------:R-:W4:Y:S01]  /*230a0*/  LDL.LU R72, [R1+0x4b0] ;  /* 0x0004b00001487983 */ /* 0x000f220000300800 */
[C---:B0-----:R-:W-:Y:S02]  /*230b0*/  FMUL R37, R63.reuse, R66 ;  /* 0x000000423f257220 */ /* 0x041fe40000400000 */
[C---:B------:R-:W-:Y:S01]  /*230c0*/  FMUL R58, R63.reuse, R65 ;  /* 0x000000413f3a7220 */ /* 0x040fe20000400000 */
[----:B------:R-:W3:Y:S01]  /*230d0*/  LDL.LU R75, [R1+0x4b8] ;  /* 0x0004b800014b7983 */ /* 0x000ee20000300800 */
[----:B------:R-:W-:-:S03]  /*230e0*/  FMUL R59, R63, R69 ;  /* 0x000000453f3b7220 */ /* 0x000fc60000400000 */
[----:B------:R-:W3:Y:S01]  /*230f0*/  LDL.LU R66, [R1+0x4bc] ;  /* 0x0004bc0001427983 */ /* 0x000ee20000300800 */
[----:B------:R-:W-:-:S03]  /*23100*/  FMUL R36, R63, R70 ;  /* 0x000000463f247220 */ /* 0x000fc60000400000 */
[----:B------:R-:W3:Y:S04]  /*23110*/  LDL.LU R65, [R1+0x4c4] ;  /* 0x0004c40001417983 */ /* 0x000ee80000300800 */
[----:B------:R-:W3:Y:S01]  /*23120*/  LDL.LU R69, [R1+0x4cc] ;  /* 0x0004cc0001457983 */ /* 0x000ee20000300800 */
[----:B------:R0:W-:Y:S03]  /*23130*/  MUFU.RCP R21, R41 ;  /* 0x0000002900157308 */ /* 0x0001e60000001000 */
[----:B------:R-:W3:Y:S01]  /*23140*/  LDL.LU R70, [R1+0x12c] ;  /* 0x00012c0001467983 */ /* 0x000ee20000300800 */
[----:B-1----:R-:W-:Y:S02]  /*23150*/  FFMA.FTZ R89, R8, 1.1920928955078125e-07, R89 ;  /* 0x3400000008597823 */ /* 0x002fe40000010059 */
[----:B------:R-:W-:-:S02]  /*23160*/  FMUL R60, R63, R60 ;  /* 0x0000003c3f3c7220 */ /* 0x000fc40000400000 */
[C---:B------:R-:W-:Y:S02]  /*23170*/  FMUL R14, R12.reuse, R74 ;  /* 0x0000004a0c0e7220 */ /* 0x040fe40000400000 */
[----:B0-----:R-:W-:Y:S02]  /*23180*/  FMUL R41, R12, R73 ;  /* 0x000000490c297220 */ /* 0x001fe40000400000 */
[----:B------:R-:W4:Y:S01]  /*23190*/  LDL.LU R73, [R1+0x4d4] ;  /* 0x0004d40001497983 */ /* 0x000f220000300800 */
[----:B------:R-:W-:-:S03]  /*231a0*/  FMUL R62, R63, R62 ;  /* 0x0000003e3f3e7220 */ /* 0x000fc60000400000 */
[----:B------:R-:W4:Y:S01]  /*231b0*/  LDL.LU R74, [R1+0x4d8] ;  /* 0x0004d800014a7983 */ /* 0x000f220000300800 */
[----:B------:R-:W-:-:S03]  /*231c0*/  FMUL R61, R63, R61 ;  /* 0x0000003d3f3d7220 */ /* 0x000fc60000400000 */
[----:B------:R-:W4:Y:S01]  /*231d0*/  LDL.LU R20, [R1+0x4dc] ;  /* 0x0004dc0001147983 */ /* 0x000f220000300800 */
[----:B------:R-:W-:Y:S02]  /*231e0*/  FMUL R63, R63, R39 ;  /* 0x000000273f3f7220 */ /* 0x000fe40000400000 */
[C---:B------:R-:W-:Y:S01]  /*231f0*/  FMUL R11, R12.reuse, R40 ;  /* 0x000000280c0b7220 */ /* 0x040fe20000400000 */
[----:B------:R-:W4:Y:S01]  /*23200*/  LDL.LU R22, [R1+0x4e0] ;  /* 0x0004e00001167983 */ /* 0x000f220000300800 */
[C---:B------:R-:W-:Y:S02]  /*23210*/  FMUL R13, R12.reuse, R33 ;  /* 0x000000210c0d7220 */ /* 0x040fe40000400000 */
[C---:B------:R-:W-:Y:S01]  /*23220*/  FMUL R9, R12.reuse, R9 ;  /* 0x000000090c097220 */ /* 0x040fe20000400000 */
[----:B------:R-:W4:Y:S01]  /*23230*/  LDL.LU R27, [R1+0x4ec] ;  /* 0x0004ec00011b7983 */ /* 0x000f220000300800 */
[----:B------:R-:W-:-:S03]  /*23240*/  FMUL R8, R12, R34 ;  /* 0x000000220c087220 */ /* 0x000fc60000400000 */
[----:B------:R-:W4:Y:S01]  /*23250*/  LDL.LU R39, [R1+0x4f0] ;  /* 0x0004f00001277983 */ /* 0x000f220000300800 */
[C---:B--2---:R-:W-:Y:S02]  /*23260*/  FMUL R10, R12.reuse, R10 ;  /* 0x0000000a0c0a7220 */ /* 0x044fe40000400000 */
[----:B------:R-:W-:Y:S02]  /*23270*/  FMUL R12, R12, R38 ;  /* 0x000000260c0c7220 */ /* 0x000fe40000400000 */
        /* <DEDUP_REMOVED lines=8> */
[----:B------:R-:W2:Y:S01]  /*23300*/  LDL.LU R40, [R1+0x53c] ;  /* 0x00053c0001287983 */ /* 0x000ea20000300800 */
[----:B------:R-:W0:Y:S08]  /*23310*/  MUFU.RCP R121, R121 ;  /* 0x0000007900797308 */ /* 0x000e300000001000 */
[----:B------:R-:W1:Y:S01]  /*23320*/  MUFU.RCP R122, R122 ;  /* 0x0000007a007a7308 */ /* 0x000e620000001000 */
[----:B0-----:R-:W-:-:S02]  /*23330*/  FMUL R35, R121, R64 ;  /* 0x0000004079237220 */ /* 0x001fc40000400000 */
[C---:B------:R-:W-:Y:S02]  /*23340*/  FMUL R33, R121.reuse, R68 ;  /* 0x0000004479217220 */ /* 0x040fe40000400000 */
[C---:B---3--:R-:W-:Y:S01]  /*23350*/  FMUL R34, R121.reuse, R71 ;  /* 0x0000004779227220 */ /* 0x048fe20000400000 */
[----:B------:R-:W3:Y:S01]  /*23360*/  LDL.LU R68, [R1+0x4e4] ;  /* 0x0004e40001447983 */ /* 0x000ee20000300800 */
[C---:B----4-:R-:W-:Y:S02]  /*23370*/  FMUL R32, R121.reuse, R72 ;  /* 0x0000004879207220 */ /* 0x050fe40000400000 */
[C---:B------:R-:W-:Y:S01]  /*23380*/  FMUL R64, R121.reuse, R75 ;  /* 0x0000004b79407220 */ /* 0x040fe20000400000 */
[----:B------:R-:W4:Y:S01]  /*23390*/  LDL.LU R71, [R1+0x4e8] ;  /* 0x0004e80001477983 */ /* 0x000f220000300800 */
[C---:B------:R-:W-:Y:S02]  /*233a0*/  FMUL R66, R121.reuse, R66 ;  /* 0x0000004279427220 */ /* 0x040fe40000400000 */
[----:B------:R-:W-:-:S02]  /*233b0*/  FMUL R65, R121, R65 ;  /* 0x0000004179417220 */ /* 0x000fc40000400000 */
[----:B------:R-:W-:Y:S01]  /*233c0*/  FMUL R121, R121, R69 ;  /* 0x0000004579797220 */ /* 0x000fe20000400000 */
[----:B------:R0:W-:Y:S01]  /*233d0*/  MUFU.RCP R23, R70 ;  /* 0x0000004600177308 */ /* 0x0001e20000001000 */
[----:B------:R-:W3:Y:S01]  /*233e0*/  LDL.LU R69, [R1+0x4f4] ;  /* 0x0004f40001457983 */ /* 0x000ee20000300800 */
[----:B------:R-:W-:-:S03]  /*233f0*/  FMUL R18, R21, R74 ;  /* 0x0000004a15127220 */ /* 0x000fc60000400000 */
[----:B------:R-:W3:Y:S01]  /*23400*/  LDL.LU R72, [R1+0x4f8] ;  /* 0x0004f80001487983 */ /* 0x000ee20000300800 */
[----:B------:R-:W-:-:S03]  /*23410*/  FMUL R17, R21, R73 ;  /* 0x0000004915117220 */ /* 0x000fc60000400000 */
[----:B0-----:R-:W3:Y:S04]  /*23420*/  LDL.LU R70, [R1+0x500] ;  /* 0x0005000001467983 */ /* 0x001ee80000300800 */
[----:B------:R-:W3:Y:S01]  /*23430*/  LDL.LU R74, [R1+0x504] ;  /* 0x00050400014a7983 */ /* 0x000ee20000300800 */
[----:B------:R-:W-:-:S03]  /*23440*/  FMUL R20, R21, R20 ;  /* 0x0000001415147220 */ /* 0x000fc60000400000 */
[----:B------:R-:W3:Y:S01]  /*23450*/  LDL.LU R73, [R1+0x50c] ;  /* 0x00050c0001497983 */ /* 0x000ee20000300800 */
[----:B------:R-:W-:-:S03]  /*23460*/  FMUL R22, R21, R22 ;  /* 0x0000001615167220 */ /* 0x000fc60000400000 */
[----:B------:R-:W3:Y:S01]  /*23470*/  LDL.LU R75, [R1+0x510] ;  /* 0x00051000014b7983 */ /* 0x000ee20000300800 */
[C---:B------:R-:W-:Y:S02]  /*23480*/  FMUL R16, R21.reuse, R27 ;  /* 0x0000001b15107220 */ /* 0x040fe40000400000 */
[C---:B------:R-:W-:Y:S01]  /*23490*/  FMUL R15, R21.reuse, R39 ;  /* 0x00000027150f7220 */ /* 0x040fe20000400000 */
[----:B------:R-:W3:Y:S04]  /*234a0*/  LDL.LU R119, [R1+0x51c] ;  /* 0x00051c0001777983 */ /* 0x000ee80000300800 */
[----:B------:R-:W3:Y:S04]  /*234b0*/  LDL.LU R120, [R1+0x524] ;  /* 0x0005240001787983 */ /* 0x000ee80000300800 */
[----:B------:R-:W3:Y:S04]  /*234c0*/  LDL.LU R118, [R1+0x530] ;  /* 0x0005300001767983 */ /* 0x000ee80000300800 */
[----:B------:R-:W3:Y:S01]  /*234d0*/  LDL.LU R27, [R1+0x538] ;  /* 0x00053800011b7983 */ /* 0x000ee20000300800 */
[----:B--2---:R-:W-:-:S03]  /*234e0*/  FMUL R19, R21, R38 ;  /* 0x0000002615137220 */ /* 0x004fc60000400000 */
[----:B------:R-:W2:Y:S01]  /*234f0*/  LDL.LU R38, [R1+0x548] ;  /* 0x0005480001267983 */ /* 0x000ea20000300800 */
[----:B------:R-:W-:-:S03]  /*23500*/  FMUL R21, R21, R24 ;  /* 0x0000001815157220 */ /* 0x000fc60000400000 */
[----:B------:R-:W2:Y:S01]  /*23510*/  LDL.LU R39, [R1+0x54c] ;  /* 0x00054c0001277983 */ /* 0x000ea20000300800 */
[----:B-1----:R-:W-:-:S03]  /*23520*/  FMUL R29, R122, R29 ;  /* 0x0000001d7a1d7220 */ /* 0x002fc60000400000 */
[----:B------:R-:W2:Y:S01]  /*23530*/  LDL.LU R114, [R1+0x550] ;  /* 0x0005500001727983 */ /* 0x000ea20000300800 */
[C---:B------:R-:W-:Y:S02]  /*23540*/  FMUL R31, R122.reuse, R31 ;  /* 0x0000001f7a1f7220 */ /* 0x040fe40000400000 */
[C---:B------:R-:W-:Y:S02]  /*23550*/  FMUL R24, R122.reuse, R28 ;  /* 0x0000001c7a187220 */ /* 0x040fe40000400000 */
[C---:B------:R-:W-:Y:S02]  /*23560*/  FMUL R25, R122.reuse, R25 ;  /* 0x000000197a197220 */ /* 0x040fe40000400000 */
[C---:B------:R-:W-:Y:S02]  /*23570*/  FMUL R28, R122.reuse, R26 ;  /* 0x0000001a7a1c7220 */ /* 0x040fe40000400000 */
[C---:B------:R-:W-:Y:S02]  /*23580*/  FMUL R30, R122.reuse, R30 ;  /* 0x0000001e7a1e7220 */ /* 0x040fe40000400000 */
[----:B------:R-:W-:-:S02]  /*23590*/  FMUL R26, R122, R40 ;  /* 0x000000287a1a7220 */ /* 0x000fc40000400000 */
[----:B------:R-:W-:Y:S02]  /*235a0*/  FMUL R122, R122, R4 ;  /* 0x000000047a7a7220 */ /* 0x000fe40000400000 */
[----:B------:R-:W2:Y:S01]  /*235b0*/  LDL.LU R4, [R1+0x96c] ;  /* 0x00096c0001047983 */ /* 0x000ea20000300800 */
[----:B------:R-:W-:-:S04]  /*235c0*/  @!P1 FMUL R123, R123, 16777216 ;  /* 0x4b8000007b7b9820 */ /* 0x000fc80000400000 */
[----:B------:R-:W0:Y:S01]  /*235d0*/  MUFU.RCP R40, R123 ;  /* 0x0000007b00287308 */ /* 0x000e220000001000 */
[----:B------:R-:W-:Y:S01]  /*235e0*/  F2FP.BF16.PACK_AB R28, R28, R26 ;  /* 0x0000001a1c1c723e */ /* 0x000fe200000010ff */
[----:B---3--:R-:W-:-:S04]  /*235f0*/  @!P1 FMUL R27, R27, 16777216 ;  /* 0x4b8000001b1b9820 */ /* 0x008fc80000400000 */
[----:B0-----:R-:W-:Y:S02]  /*23600*/  FMUL R26, R40, R27 ;  /* 0x0000001b281a7220 */ /* 0x001fe40000400000 */
[----:B--2---:R-:W-:-:S04]  /*23610*/  @!P1 FMUL R4, R4, 16777216 ;  /* 0x4b80000004049820 */ /* 0x004fc80000400000 */
[----:B------:R-:W-:Y:S02]  /*23620*/  FMUL R27, R40, R4 ;  /* 0x00000004281b7220 */ /* 0x000fe40000400000 */
[----:B------:R-:W2:Y:S01]  /*23630*/  LDL.LU R4, [R1+0x968] ;  /* 0x0009680001047983 */ /* 0x000ea20000300800 */
[----:B------:R-:W-:Y:S02]  /*23640*/  @!P1 FMUL R119, R119, 16777216 ;  /* 0x4b80000077779820 */ /* 0x000fe40000400000 */
[----:B------:R-:W-:Y:S01]  /*23650*/  @!P1 FMUL R120, R120, 16777216 ;  /* 0x4b80000078789820 */ /* 0x000fe20000400000 */
[----:B------:R-:W-:Y:S01]  /*23660*/  F2FP.BF16.PACK_AB R30, R30, R122 ;  /* 0x0000007a1e1e723e */ /* 0x000fe200000010ff */
[----:B------:R-:W-:Y:S01]  /*23670*/  @!P1 FMUL R118, R118, 16777216 ;  /* 0x4b80000076769820 */ /* 0x000fe20000400000 */
[----:B------:R-:W-:Y:S01]  /*23680*/  F2FP.BF16.PACK_AB R29, R29, R24 ;  /* 0x000000181d1d723e */ /* 0x000fe200000010ff */
[----:B------:R-:W-:Y:S01]  /*23690*/  @!P1 FMUL R38, R38, 16777216 ;  /* 0x4b80000026269820 */ /* 0x000fe20000400000 */
[----:B------:R-:W3:Y:S01]  /*236a0*/  LDL.LU R122, [R1+0x264] ;  /* 0x00026400017a7983 */ /* 0x000ee20000300800 */
[----:B------:R-:W-:-:S02]  /*236b0*/  @!P1 FMUL R39, R39, 16777216 ;  /* 0x4b80000027279820 */ /* 0x000fc40000400000 */
[----:B------:R-:W-:Y:S01]  /*236c0*/  @!P1 FMUL R114, R114, 16777216 ;  /* 0x4b80000072729820 */ /* 0x000fe20000400000 */
[----:B------:R-:W3:Y:S01]  /*236d0*/  LDL.LU R123, [R1+0x258] ;  /* 0x00025800017b7983 */ /* 0x000ee20000300800 */
[C---:B------:R-:W-:Y:S02]  /*236e0*/  FMUL R68, R23.reuse, R68 ;  /* 0x0000004417447220 */ /* 0x040fe40000400000 */
[C---:B----4-:R-:W-:Y:S02]  /*236f0*/  FMUL R71, R23.reuse, R71 ;  /* 0x0000004717477220 */ /* 0x050fe40000400000 */
[C---:B------:R-:W-:Y:S02]  /*23700*/  FMUL R69, R23.reuse, R69 ;  /* 0x0000004517457220 */ /* 0x040fe40000400000 */
[C---:B------:R-:W-:Y:S02]  /*23710*/  FMUL R72, R23.reuse, R72 ;  /* 0x0000004817487220 */ /* 0x040fe40000400000 */
[----:B------:R-:W-:-:S02]  /*23720*/  FMUL R70, R23, R70 ;  /* 0x0000004617467220 */ /* 0x000fc40000400000 */
[C---:B------:R-:W-:Y:S02]  /*23730*/  FMUL R74, R23.reuse, R74 ;  /* 0x0000004a174a7220 */ /* 0x040fe40000400000 */
[C---:B------:R-:W-:Y:S02]  /*23740*/  FMUL R73, R23.reuse, R73 ;  /* 0x0000004917497220 */ /* 0x040fe40000400000 */
[----:B------:R-:W-:Y:S01]  /*23750*/  FMUL R75, R23, R75 ;  /* 0x0000004b174b7220 */ /* 0x000fe20000400000 */
[----:B------:R-:W-:Y:S01]  /*23760*/  F2FP.BF16.PACK_AB R31, R31, R25 ;  /* 0x000000191f1f723e */ /* 0x000fe200000010ff */
[C---:B------:R-:W-:Y:S02]  /*23770*/  FMUL R23, R40.reuse, R119 ;  /* 0x0000007728177220 */ /* 0x040fe40000400000 */
[C---:B------:R-:W-:Y:S01]  /*23780*/  FMUL R24, R40.reuse, R120 ;  /* 0x0000007828187220 */ /* 0x040fe20000400000 */
[----:B------:R-:W4:Y:S01]  /*23790*/  LDL.LU R119, [R1+0x250] ;  /* 0x0002500001777983 */ /* 0x000f220000300800 */
[----:B------:R-:W-:-:S02]  /*237a0*/  FMUL R25, R40, R118 ;  /* 0x0000007628197220 */ /* 0x000fc40000400000 */
[C---:B------:R-:W-:Y:S01]  /*237b0*/  FMUL R38, R40.reuse, R38 ;  /* 0x0000002628267220 */ /* 0x040fe20000400000 */
[----:B------:R-:W4:Y:S01]  /*237c0*/  LDL.LU R120, [R1+0x24c] ;  /* 0x00024c0001787983 */ /* 0x000f220000300800 */
[C---:B------:R-:W-:Y:S02]  /*237d0*/  FMUL R39, R40.reuse, R39 ;  /* 0x0000002728277220 */ /* 0x040fe40000400000 */
[----:B------:R-:W-:Y:S01]  /*237e0*/  FMUL R40, R40, R114 ;  /* 0x0000007228287220 */ /* 0x000fe20000400000 */
[----:B------:R-:W3:Y:S04]  /*237f0*/  LDL.LU R118, [R1+0x26c] ;  /* 0x00026c0001767983 */ /* 0x000ee80000300800 */
[----:B------:R-:W3:Y:S01]  /*23800*/  LDL.LU R114, [R1+0x268] ;  /* 0x0002680001727983 */ /* 0x000ee20000300800 */
[----:B------:R-:W-:-:S02]  /*23810*/  F2FP.BF16.PACK_AB R33, R33, R32 ;  /* 0x000000202121723e */ /* 0x000fc400000010ff */
[----:B------:R-:W-:Y:S02]  /*23820*/  F2FP.BF16.PACK_AB R32, R66, R121 ;  /* 0x000000794220723e */ /* 0x000fe400000010ff */
[----:B------:R-:W-:Y:S02]  /*23830*/  F2FP.BF16.PACK_AB R35, R35, R34 ;  /* 0x000000222323723e */ /* 0x000fe400000010ff */
[----:B------:R-:W-:Y:S02]  /*23840*/  F2FP.BF16.PACK_AB R34, R64, R65 ;  /* 0x000000414022723e */ /* 0x000fe400000010ff */
[----:B------:R-:W-:Y:S02]  /*23850*/  F2FP.BF16.PACK_AB R37, R37, R36 ;  /* 0x000000242525723e */ /* 0x000fe400000010ff */
[----:B------:R-:W-:Y:S01]  /*23860*/  F2FP.BF16.PACK_AB R36, R62, R63 ;  /* 0x0000003f3e24723e */ /* 0x000fe200000010ff */
[----:B--2---:R0:W-:Y:S04]  /*23870*/  STS.64 [R4+0x800], R28 ;  /* 0x0008001c04007388 */ /* 0x0041e80000000a00 */
[----:B------:R1:W-:Y:S01]  /*23880*/  STS.64 [R4], R30 ;  /* 0x0000001e04007388 */ /* 0x0003e20000000a00 */
[----:B0-----:R-:W-:-:S03]  /*23890*/  F2FP.BF16.PACK_AB R29, R71, R72 ;  /* 0x00000048471d723e */ /* 0x001fc600000010ff */
[----:B------:R-:W2:Y:S01]  /*238a0*/  LDL.LU R72, [R1+0x48] ;  /* 0x0000480001487983 */ /* 0x000ea20000300800 */
[----:B------:R-:W-:-:S03]  /*238b0*/  F2FP.BF16.PACK_AB R28, R74, R75 ;  /* 0x0000004b4a1c723e */ /* 0x000fc600000010ff */
[----:B------:R-:W2:Y:S01]  /*238c0*/  LDL.LU R71, [R1+0x44] ;  /* 0x0000440001477983 */ /* 0x000ea20000300800 */
[----:B-1----:R-:W-:-:S03]  /*238d0*/  F2FP.BF16.PACK_AB R31, R68, R69 ;  /* 0x00000045441f723e */ /* 0x002fc600000010ff */
[----:B------:R-:W2:Y:S01]  /*238e0*/  LDL.LU R75, [R1+0x244] ;  /* 0x00024400014b7983 */ /* 0x000ea20000300800 */
[----:B------:R-:W-:-:S03]  /*238f0*/  F2FP.BF16.PACK_AB R30, R70, R73 ;  /* 0x00000049461e723e */ /* 0x000fc600000010ff */
        /* <DEDUP_REMOVED lines=10> */
[----:B------:R0:W-:Y:S04]  /*239a0*/  STS.64 [R4+0x80], R28 ;  /* 0x0000801c04007388 */ /* 0x0001e80000000a00 */
[----:B------:R-:W2:Y:S01]  /*239b0*/  LDL.LU R62, [R1] ;  /* 0x00000000013e7983 */ /* 0x000ea20000300800 */
[----:B0-----:R-:W-:-:S03]  /*239c0*/  F2FP.BF16.PACK_AB R29, R58, R59 ;  /* 0x0000003b3a1d723e */ /* 0x001fc600000010ff */
[----:B------:R-:W2:Y:S01]  /*239d0*/  LDL.LU R58, [R1+0x10] ;  /* 0x00001000013a7983 */ /* 0x000ea20000300800 */
[----:B------:R-:W-:-:S03]  /*239e0*/  F2FP.BF16.PACK_AB R28, R60, R61 ;  /* 0x0000003d3c1c723e */ /* 0x000fc600000010ff */
[----:B------:R0:W-:Y:S04]  /*239f0*/  STS.64 [R4+0x180], R36 ;  /* 0x0001802404007388 */ /* 0x0001e80000000a00 */
[----:B------:R1:W-:Y:S04]  /*23a00*/  STS.64 [R4+0x980], R28 ;  /* 0x0009801c04007388 */ /* 0x0003e80000000a00 */
[----:B------:R3:W-:Y:S01]  /*23a10*/  STS.64 [R4+0x900], R34 ;  /* 0x0009002204007388 */ /* 0x0007e20000000a00 */
[----:B0-----:R-:W-:Y:S02]  /*23a20*/  F2FP.BF16.PACK_AB R36, R45, R47 ;  /* 0x0000002f2d24723e */ /* 0x001fe400000010ff */
[----:B-1----:R-:W-:-:S02]  /*23a30*/  F2FP.BF16.PACK_AB R29, R86, R84 ;  /* 0x00000054561d723e */ /* 0x002fc400000010ff */
[----:B------:R-:W2:Y:S01]  /*23a40*/  LDL.LU R84, [R1+0x260] ;  /* 0x0002600001547983 */ /* 0x000ea20000300800 */
[----:B------:R-:W-:-:S03]  /*23a50*/  F2FP.BF16.PACK_AB R37, R42, R43 ;  /* 0x0000002b2a25723e */ /* 0x000fc600000010ff */
[----:B------:R-:W2:Y:S01]  /*23a60*/  LDL.LU R86, [R1+0x254] ;  /* 0x0002540001567983 */ /* 0x000ea20000300800 */
[----:B---3--:R-:W-:-:S03]  /*23a70*/  F2FP.BF16.PACK_AB R34, R48, R49 ;  /* 0x000000313022723e */ /* 0x008fc600000010ff */
[----:B------:R-:W3:Y:S04]  /*23a80*/  LDL.LU R47, [R1+0x298] ;  /* 0x00029800012f7983 */ /* 0x000ee80000300800 */
[----:B------:R-:W3:Y:S01]  /*23a90*/  LDL.LU R45, [R1+0x290] ;  /* 0x00029000012d7983 */ /* 0x000ee20000300800 */
[----:B------:R-:W-:-:S03]  /*23aa0*/  F2FP.BF16.PACK_AB R35, R44, R46 ;  /* 0x0000002e2c23723e */ /* 0x000fc600000010ff */
[----:B------:R-:W3:Y:S04]  /*23ab0*/  LDL.LU R43, [R1+0x288] ;  /* 0x00028800012b7983 */ /* 0x000ee80000300800 */
[----:B------:R-:W3:Y:S04]  /*23ac0*/  LDL.LU R42, [R1+0x27c] ;  /* 0x00027c00012a7983 */ /* 0x000ee80000300800 */
[----:B------:R-:W3:Y:S04]  /*23ad0*/  LDL.LU R49, [R1+0x2a0] ;  /* 0x0002a00001317983 */ /* 0x000ee80000300800 */
[----:B------:R-:W3:Y:S04]  /*23ae0*/  LDL.LU R48, [R1+0x29c] ;  /* 0x00029c0001307983 */ /* 0x000ee80000300800 */
[----:B------:R0:W-:Y:S04]  /*23af0*/  STS.64 [R4+0x100], R32 ;  /* 0x0001002004007388 */ /* 0x0001e80000000a00 */
[----:B------:R-:W3:Y:S04]  /*23b00*/  LDL.LU R46, [R1+0x294] ;  /* 0x00029400012e7983 */ /* 0x000ee80000300800 */
[----:B------:R-:W3:Y:S01]  /*23b10*/  LDL.LU R44, [R1+0x28c] ;  /* 0x00028c00012c7983 */ /* 0x000ee20000300800 */
[----:B0-----:R-:W-:-:S03]  /*23b20*/  F2FP.BF16.PACK_AB R32, R53, R55 ;  /* 0x000000373520723e */ /* 0x001fc600000010ff */
[----:B------:R-:W3:Y:S01]  /*23b30*/  LDL.LU R55, [R1+0x2d4] ;  /* 0x0002d40001377983 */ /* 0x000ee20000300800 */
[----:B------:R-:W-:-:S03]  /*23b40*/  F2FP.BF16.PACK_AB R33, R50, R51 ;  /* 0x000000333221723e */ /* 0x000fc600000010ff */
[----:B------:R-:W3:Y:S04]  /*23b50*/  LDL.LU R53, [R1+0x2c4] ;  /* 0x0002c40001357983 */ /* 0x000ee80000300800 */
[----:B------:R0:W-:Y:S04]  /*23b60*/  STS.64 [R4+0x880], R30 ;  /* 0x0008801e04007388 */ /* 0x0001e80000000a00 */
[----:B------:R-:W3:Y:S04]  /*23b70*/  LDL.LU R51, [R1+0x2bc] ;  /* 0x0002bc0001337983 */ /* 0x000ee80000300800 */
[----:B------:R-:W3:Y:S01]  /*23b80*/  LDL.LU R50, [R1+0x2b4] ;  /* 0x0002b40001327983 */ /* 0x000ee20000300800 */
[----:B0-----:R-:W-:-:S03]  /*23b90*/  F2FP.BF16.PACK_AB R30, R56, R57 ;  /* 0x00000039381e723e */ /* 0x001fc600000010ff */
[----:B------:R-:W3:Y:S01]  /*23ba0*/  LDL.LU R57, [R1+0x2e0] ;  /* 0x0002e00001397983 */ /* 0x000ee20000300800 */
[----:B------:R-:W-:-:S03]  /*23bb0*/  F2FP.BF16.PACK_AB R31, R52, R54 ;  /* 0x00000036341f723e */ /* 0x000fc600000010ff */
[----:B------:R-:W3:Y:S01]  /*23bc0*/  LDL.LU R56, [R1+0x2d8] ;  /* 0x0002d80001387983 */ /* 0x000ee20000300800 */
[----:B------:R-:W-:-:S03]  /*23bd0*/  F2FP.BF16.PACK_AB R28, R82, R112 ;  /* 0x00000070521c723e */ /* 0x000fc600000010ff */
[----:B------:R-:W3:Y:S04]  /*23be0*/  LDL.LU R54, [R1+0x2d0] ;  /* 0x0002d00001367983 */ /* 0x000ee80000300800 */
[----:B------:R-:W3:Y:S04]  /*23bf0*/  LDL.LU R52, [R1+0x2c0] ;  /* 0x0002c00001347983 */ /* 0x000ee80000300800 */
[----:B------:R-:W3:Y:S04]  /*23c00*/  LDL.LU R61, [R1+0x308] ;  /* 0x00030800013d7983 */ /* 0x000ee80000300800 */
[----:B------:R-:W-:Y:S04]  /*23c10*/  STS.64 [R4+0xa80], R36 ;  /* 0x000a802404007388 */ /* 0x000fe80000000a00 */
[----:B------:R-:W3:Y:S04]  /*23c20*/  LDL.LU R60, [R1+0x2fc] ;  /* 0x0002fc00013c7983 */ /* 0x000ee80000300800 */
[----:B------:R0:W-:Y:S04]  /*23c30*/  STS.64 [R4+0x200], R30 ;  /* 0x0002001e04007388 */ /* 0x0001e80000000a00 */
[----:B------:R-:W3:Y:S04]  /*23c40*/  LDL.LU R59, [R1+0x2f0] ;  /* 0x0002f000013b7983 */ /* 0x000ee80000300800 */
[----:B------:R-:W-:Y:S01]  /*23c50*/  STS.64 [R4+0x300], R28 ;  /* 0x0003001c04007388 */ /* 0x000fe20000000a00 */
[----:B0-----:R-:W-:-:S02]  /*23c60*/  F2FP.BF16.PACK_AB R31, R88, R87 ;  /* 0x00000057581f723e */ /* 0x001fc400000010ff */
[----:B------:R-:W-:Y:S01]  /*23c70*/  F2FP.BF16.PACK_AB R30, R85, R83 ;  /* 0x00000053551e723e */ /* 0x000fe200000010ff */
[----:B------:R0:W-:Y:S04]  /*23c80*/  STS.64 [R4+0xa00], R32 ;  /* 0x000a002004007388 */ /* 0x0001e80000000a00 */
[----:B------:R-:W-:Y:S04]  /*23c90*/  STS.64 [R4+0xb00], R30 ;  /* 0x000b001e04007388 */ /* 0x000fe80000000a00 */
[----:B------:R1:W-:Y:S01]  /*23ca0*/  STS.64 [R4+0x280], R34 ;  /* 0x0002802204007388 */ /* 0x0003e20000000a00 */
[----:B0-----:R-:W-:-:S02]  /*23cb0*/  F2FP.BF16.PACK_AB R33, R101, R99 ;  /* 0x000000636521723e */ /* 0x001fc400000010ff */
[----:B------:R-:W-:-:S05]  /*23cc0*/  F2FP.BF16.PACK_AB R32, R97, R111 ;  /* 0x0000006f6120723e */ /* 0x000fca00000010ff */
[----:B------:R-:W-:Y:S01]  /*23cd0*/  STS.64 [R4+0x380], R32 ;  /* 0x0003802004007388 */ /* 0x000fe20000000a00 */
[----:B-1----:R-:W-:Y:S02]  /*23ce0*/  F2FP.BF16.PACK_AB R35, R103, R102 ;  /* 0x000000666723723e */ /* 0x002fe400000010ff */
[----:B------:R-:W-:-:S05]  /*23cf0*/  F2FP.BF16.PACK_AB R34, R100, R98 ;  /* 0x000000626422723e */ /* 0x000fca00000010ff */
[----:B------:R0:W-:Y:S02]  /*23d00*/  STS.64 [R4+0xb80], R34 ;  /* 0x000b802204007388 */ /* 0x0001e40000000a00 */
[----:B0-----:R-:W-:Y:S02]  /*23d10*/  F2FP.BF16.PACK_AB R35, R122, R123 ;  /* 0x0000007b7a23723e */ /* 0x001fe400000010ff */
[----:B----4-:R-:W-:Y:S02]  /*23d20*/  F2FP.BF16.PACK_AB R34, R119, R120 ;  /* 0x000000787722723e */ /* 0x010fe400000010ff */
[----:B--2---:R-:W-:Y:S02]  /*23d30*/  F2FP.BF16.PACK_AB R32, R72, R71 ;  /* 0x000000474820723e */ /* 0x004fe400000010ff */
[----:B------:R-:W-:Y:S02]  /*23d40*/  F2FP.BF16.PACK_AB R33, R75, R74 ;  /* 0x0000004a4b21723e */ /* 0x000fe400000010ff */
[----:B------:R-:W-:-:S02]  /*23d50*/  F2FP.BF16.PACK_AB R30, R69, R68 ;  /* 0x00000044451e723e */ /* 0x000fc400000010ff */
[----:B------:R-:W-:Y:S02]  /*23d60*/  F2FP.BF16.PACK_AB R31, R73, R70 ;  /* 0x00000046491f723e */ /* 0x000fe400000010ff */
[----:B------:R-:W-:Y:S02]  /*23d70*/  F2FP.BF16.PACK_AB R28, R121, R66 ;  /* 0x00000042791c723e */ /* 0x000fe400000010ff */
[----:B------:R-:W-:Y:S02]  /*23d80*/  F2FP.BF16.PACK_AB R29, R65, R64 ;  /* 0x00000040411d723e */ /* 0x000fe400000010ff */
[----:B------:R-:W-:Y:S02]  /*23d90*/  F2FP.BF16.PACK_AB R36, R62, R110 ;  /* 0x0000006e3e24723e */ /* 0x000fe400000010ff */
[----:B------:R-:W-:Y:S02]  /*23da0*/  F2FP.BF16.PACK_AB R37, R58, R63 ;  /* 0x0000003f3a25723e */ /* 0x000fe400000010ff */
[----:B------:R-:W2:Y:S04]  /*23db0*/  LDL.LU R58, [R1+0x2e8] ;  /* 0x0002e800013a7983 */ /* 0x000ea80000300800 */
        /* <DEDUP_REMOVED lines=16> */
[----:B------:R0:W-:Y:S04]  /*23ec0*/  STS.64 [R4+0x400], R36 ;  /* 0x0004002404007388 */ /* 0x0001e80000000a00 */
[----:B------:R-:W4:Y:S04]  /*23ed0*/  LDL.LU R119, [R1+0x380] ;  /* 0x0003800001777983 */ /* 0x000f280000300800 */
[----:B------:R-:W4:Y:S01]  /*23ee0*/  LDL.LU R120, [R1+0x37c] ;  /* 0x00037c0001787983 */ /* 0x000f220000300800 */
[----:B0-----:R-:W-:-:S03]  /*23ef0*/  F2FP.BF16.PACK_AB R37, R118, R114 ;  /* 0x000000727625723e */ /* 0x001fc600000010ff */
[----:B------:R-:W4:Y:S04]  /*23f00*/  LDL.LU R118, [R1+0x374] ;  /* 0x0003740001767983 */ /* 0x000f280000300800 */
[----:B------:R-:W4:Y:S01]  /*23f10*/  LDL.LU R114, [R1+0x36c] ;  /* 0x00036c0001727983 */ /* 0x000f220000300800 */
[----:B------:R-:W-:-:S03]  /*23f20*/  F2FP.BF16.PACK_AB R36, R84, R86 ;  /* 0x000000565424723e */ /* 0x000fc600000010ff */
[----:B------:R3:W-:Y:S01]  /*23f30*/  STS.64 [R4+0xc00], R28 ;  /* 0x000c001c04007388 */ /* 0x0007e20000000a00 */
[----:B------:R-:W-:-:S03]  /*23f40*/  F2FP.BF16.PACK_AB R25, R23, R25 ;  /* 0x000000191719723e */ /* 0x000fc600000010ff */
[----:B------:R0:W-:Y:S01]  /*23f50*/  STS.64 [R4+0x480], R30 ;  /* 0x0004801e04007388 */ /* 0x0001e20000000a00 */
[----:B------:R-:W-:-:S03]  /*23f60*/  F2FP.BF16.PACK_AB R23, R18, R22 ;  /* 0x000000161217723e */ /* 0x000fc600000010ff */
[----:B------:R1:W-:Y:S01]  /*23f70*/  STS.64 [R4+0xc80], R32 ;  /* 0x000c802004007388 */ /* 0x0003e20000000a00 */
[----:B---3--:R-:W-:-:S03]  /*23f80*/  F2FP.BF16.PACK_AB R29, R47, R45 ;  /* 0x0000002d2f1d723e */ /* 0x008fc600000010ff */
[----:B------:R3:W-:Y:S01]  /*23f90*/  STS.64 [R4+0x500], R34 ;  /* 0x0005002204007388 */ /* 0x0007e20000000a00 */
[----:B------:R-:W-:Y:S02]  /*23fa0*/  F2FP.BF16.PACK_AB R28, R43, R42 ;  /* 0x0000002a2b1c723e */ /* 0x000fe400000010ff */
[----:B0-----:R-:W-:Y:S01]  /*23fb0*/  F2FP.BF16.PACK_AB R31, R49, R48 ;  /* 0x00000030311f723e */ /* 0x001fe200000010ff */
[----:B------:R0:W-:Y:S01]  /*23fc0*/  STS.64 [R4+0xd00], R36 ;  /* 0x000d002404007388 */ /* 0x0001e20000000a00 */
[----:B------:R-:W-:Y:S02]  /*23fd0*/  F2FP.BF16.PACK_AB R30, R46, R44 ;  /* 0x0000002c2e1e723e */ /* 0x000fe400000010ff */
[----:B-1----:R-:W-:Y:S02]  /*23fe0*/  F2FP.BF16.PACK_AB R33, R55, R53 ;  /* 0x000000353721723e */ /* 0x002fe400000010ff */
[----:B------:R-:W-:Y:S02]  /*23ff0*/  F2FP.BF16.PACK_AB R32, R51, R50 ;  /* 0x000000323320723e */ /* 0x000fe400000010ff */
[----:B---3--:R-:W-:-:S02]  /*24000*/  F2FP.BF16.PACK_AB R35, R57, R56 ;  /* 0x000000383923723e */ /* 0x008fc400000010ff */
[----:B------:R-:W-:Y:S02]  /*24010*/  F2FP.BF16.PACK_AB R34, R54, R52 ;  /* 0x000000343622723e */ /* 0x000fe400000010ff */
[----:B0-----:R-:W-:Y:S01]  /*24020*/  F2FP.BF16.PACK_AB R37, R61, R60 ;  /* 0x0000003c3d25723e */ /* 0x001fe200000010ff */
[----:B------:R4:W-:Y:S01]  /*24030*/  STS.64 [R4+0x580], R28 ;  /* 0x0005801c04007388 */ /* 0x0009e20000000a00 */
[----:B------:R-:W-:Y:S01]  /*24040*/  F2FP.BF16.PACK_AB R22, R15, R21 ;  /* 0x000000150f16723e */ /* 0x000fe200000010ff */
[----:B------:R-:W-:Y:S02]  /*24050*/  IMAD.IADD R15, R124, 0x1, -R5 ;  /* 0x000000017c0f7824 */ /* 0x000fe400078e0a05 */
[----:B------:R0:W-:Y:S04]  /*24060*/  STS.64 [R4+0xd80], R30 ;  /* 0x000d801e04007388 */ /* 0x0001e80000000a00 */
[----:B------:R-:W-:Y:S01]  /*24070*/  STS.64 [R4+0x600], R32 ;  /* 0x0006002004007388 */ /* 0x000fe20000000a00 */
[----:B------:R-:W-:-:S03]  /*24080*/  FADD R15, R15, -1 ;  /* 0xbf8000000f0f7421 */ /* 0x000fc60000000000 */
[----:B------:R-:W-:Y:S01]  /*24090*/  STS.64 [R4+0xe00], R34 ;  /* 0x000e002204007388 */ /* 0x000fe20000000a00 */
[----:B--2---:R-:W-:-:S05]  /*240a0*/  F2FP.BF16.PACK_AB R36, R59, R58 ;  /* 0x0000003a3b24723e */ /* 0x004fca00000010ff */
[----:B------:R-:W-:Y:S01]  /*240b0*/  STS.64 [R4+0x680], R36 ;  /* 0x0006802404007388 */ /* 0x000fe20000000a00 */
[----:B----4-:R-:W-:Y:S02]  /*240c0*/  F2FP.BF16.PACK_AB R29, R63, R62 ;  /* 0x0000003e3f1d723e */ /* 0x010fe400000010ff */
[----:B------:R-:W-:-:S05]  /*240d0*/  F2FP.BF16.PACK_AB R28, R65, R64 ;  /* 0x00000040411c723e */ /* 0x000fca00000010ff */
[----:B------:R1:W-:Y:S01]  /*240e0*/  STS.64 [R4+0xe80], R28 ;  /* 0x000e801c04007388 */ /* 0x0003e20000000a00 */
[----:B0-----:R-:W-:Y:S02]  /*240f0*/  F2FP.BF16.PACK_AB R31, R121, R66 ;  /* 0x00000042791f723e */ /* 0x001fe400000010ff */
[----:B------:R-:W-:Y:S02]  /*24100*/  F2FP.BF16.PACK_AB R30, R73, R70 ;  /* 0x00000046491e723e */ /* 0x000fe400000010ff */
[----:B-1----:R-:W-:Y:S02]  /*24110*/  F2FP.BF16.PACK_AB R29, R24, R26 ;  /* 0x0000001a181d723e */ /* 0x002fe400000010ff */
[----:B------:R-:W-:Y:S01]  /*24120*/  F2FP.BF16.PACK_AB R33, R69, R68 ;  /* 0x000000444521723e */ /* 0x000fe200000010ff */
[----:B------:R-:W-:Y:S01]  /*24130*/  STS.64 [R4+0x700], R30 ;  /* 0x0007001e04007388 */ /* 0x000fe20000000a00 */
[----:B------:R-:W-:Y:S02]  /*24140*/  LOP3.LUT R26, R4, 0x10, RZ, 0x3c, !PT ;  /* 0x00000010041a7812 */ /* 0x000fe400078e3cff */
[----:B------:R-:W-:-:S02]  /*24150*/  F2FP.BF16.PACK_AB R32, R75, R74 ;  /* 0x0000004a4b20723e */ /* 0x000fc400000010ff */
[----:B------:R-:W-:-:S03]  /*24160*/  F2FP.BF16.PACK_AB R35, R72, R71 ;  /* 0x000000474823723e */ /* 0x000fc600000010ff */
[----:B------:R-:W-:Y:S01]  /*24170*/  STS.64 [R4+0xf00], R32 ;  /* 0x000f002004007388 */ /* 0x000fe20000000a00 */
[----:B------:R-:W-:-:S05]  /*24180*/  F2FP.BF16.PACK_AB R34, R122, R123 ;  /* 0x0000007b7a22723e */ /* 0x000fca00000010ff */
[----:B------:R-:W-:Y:S01]  /*24190*/  STS.64 [R4+0x780], R34 ;  /* 0x0007802204007388 */ /* 0x000fe20000000a00 */
[----:B------:R-:W-:Y:S02]  /*241a0*/  F2FP.BF16.PACK_AB R37, R119, R120 ;  /* 0x000000787725723e */ /* 0x000fe400000010ff */
[----:B------:R-:W-:Y:S02]  /*241b0*/  F2FP.BF16.PACK_AB R36, R118, R114 ;  /* 0x000000727624723e */ /* 0x000fe400000010ff */
[----:B------:R-:W-:Y:S01]  /*241c0*/  MOV R114, 0x3dc6b27f ;  /* 0x3dc6b27f00727802 */ /* 0x000fe20000000f00 */
[----:B------:R-:W2:Y:S04]  /*241d0*/  LDL.LU R118, [R1+0x38] ;  /* 0x0000380001767983 */ /* 0x000ea80000300800 */
[----:B------:R0:W-:Y:S02]  /*241e0*/  STS.64 [R4+0xf80], R36 ;  /* 0x000f802404007388 */ /* 0x0001e40000000a00 */
[----:B0-----:R-:W-:-:S02]  /*241f0*/  FFMA.FTZ R4, R15, R114, -0.16845393180847167969 ;  /* 0xbe2c7f300f047423 */ /* 0x001fc40000010072 */
[----:B------:R-:W2:Y:S04]  /*24200*/  LDL.LU R114, [R1+0x2c] ;  /* 0x00002c0001727983 */ /* 0x000ea80000300800 */
[----:B------:R-:W3:Y:S01]  /*24210*/  LDL.LU R75, [R1+0x3c] ;  /* 0x00003c00014b7983 */ /* 0x000ee20000300800 */
[----:B------:R-:W-:Y:S01]  /*24220*/  F2FP.BF16.PACK_AB R12, R8, R12 ;  /* 0x0000000c080c723e */ /* 0x000fe200000010ff */
[C---:B------:R-:W-:Y:S01]  /*24230*/  FFMA.FTZ R8, R15.reuse, R4, 0.1716887056827545166 ;  /* 0x3e2fcf2a0f087423 */ /* 0x040fe20000010004 */
[----:B------:R-:W-:Y:S01]  /*24240*/  F2FP.BF16.PACK_AB R5, R80, R78 ;  /* 0x0000004e5005723e */ /* 0x000fe200000010ff */
[----:B------:R-:W4:Y:S02]  /*24250*/  LDL.LU R74, [R1+0x6c] ;  /* 0x00006c00014a7983 */ /* 0x000f240000300800 */
[C---:B------:R-:W-:Y:S01]  /*24260*/  FFMA.FTZ R8, R15.reuse, R8, -0.17900948226451873779 ;  /* 0xbe374e430f087423 */ /* 0x040fe20000010008 */
[----:B------:R-:W-:Y:S01]  /*24270*/  F2FP.BF16.PACK_AB R4, R76, R117 ;  /* 0x000000754c04723e */ /* 0x000fe200000010ff */
[----:B------:R-:W4:Y:S02]  /*24280*/  LDL.LU R72, [R1+0x64] ;  /* 0x0000640001487983 */ /* 0x000f240000300800 */
[----:B------:R-:W-:-:S02]  /*24290*/  FFMA.FTZ R8, R15, R8, 0.20512372255325317383 ;  /* 0x3e520bf40f087423 */ /* 0x000fc40000010008 */
[----:B------:R0:W-:Y:S02]  /*242a0*/  STS.64 [R26+0x20180], R4 ;  /* 0x020180041a007388 */ /* 0x0001e40000000a00 */
[C---:B------:R-:W-:Y:S02]  /*242b0*/  FFMA.FTZ R8, R15.reuse, R8, -0.24046532809734344482 ;  /* 0xbe763c8b0f087423 */ /* 0x040fe40000010008 */
[----:B------:R-:W4:Y:S02]  /*242c0*/  LDL.LU R123, [R1+0x5c] ;  /* 0x00005c00017b7983 */ /* 0x000f240000300800 */
[----:B------:R-:W-:Y:S01]  /*242d0*/  FFMA.FTZ R8, R15, R8, 0.28857114911079406738 ;  /* 0x3e93bf990f087423 */ /* 0x000fe20000010008 */
[----:B------:R-:W-:Y:S01]  /*242e0*/  F2FP.BF16.PACK_AB R11, R41, R11 ;  /* 0x0000000b290b723e */ /* 0x000fe200000010ff */
[----:B------:R-:W4:Y:S01]  /*242f0*/  LDL.LU R119, [R1+0x280] ;  /* 0x0002800001777983 */ /* 0x000f220000300800 */
[----:B0-----:R-:W-:Y:S02]  /*24300*/  F2FP.BF16.PACK_AB R5, R109, R107 ;  /* 0x0000006b6d05723e */ /* 0x001fe400000010ff */
[----:B------:R-:W-:Y:S01]  /*24310*/  F2FP.BF16.PACK_AB R4, R105, R115 ;  /* 0x000000736904723e */ /* 0x000fe200000010ff */
[----:B------:R-:W-:Y:S01]  /*24320*/  FFMA.FTZ R8, R15, R8, -0.36067417263984680176 ;  /* 0xbeb8aa490f087423 */ /* 0x000fe20000010008 */
[----:B------:R-:W4:Y:S01]  /*24330*/  LDL.LU R120, [R1+0x274] ;  /* 0x0002740001787983 */ /* 0x000f220000300800 */
[----:B------:R-:W-:-:S03]  /*24340*/  F2FP.BF16.PACK_AB R10, R9, R10 ;  /* 0x0000000a090a723e */ /* 0x000fc600000010ff */
[----:B------:R0:W-:Y:S01]  /*24350*/  STS.64 [R26+0x20280], R4 ;  /* 0x020280041a007388 */ /* 0x0001e20000000a00 */
[----:B------:R-:W-:-:S03]  /*24360*/  FFMA.FTZ R8, R15, R8, 0.48089820146560668945 ;  /* 0x3ef6384a0f087423 */ /* 0x000fc60000010008 */
[----:B------:R-:W4:Y:S04]  /*24370*/  LDL.LU R71, [R1+0x84] ;  /* 0x0000840001477983 */ /* 0x000f280000300800 */
[----:B------:R1:W-:Y:S01]  /*24380*/  STS.64 [R26+0x20900], R10 ;  /* 0x0209000a1a007388 */ /* 0x0003e20000000a00 */
[----:B0-----:R-:W-:-:S03]  /*24390*/  F2FP.BF16.PACK_AB R4, R2, R125 ;  /* 0x0000007d0204723e */ /* 0x001fc600000010ff */
[----:B------:R-:W4:Y:S04]  /*243a0*/  LDL.LU R2, [R1+0x964] ;  /* 0x0009640001027983 */ /* 0x000f280000300800 */
[----:B------:R-:W4:Y:S01]  /*243b0*/  LDL.LU R125, [R1+0x960] ;  /* 0x00096000017d7983 */ /* 0x000f220000300800 */
[----:B-1----:R-:W-:-:S03]  /*243c0*/  FFMA.FTZ R10, R15, R8, -0.72134751081466674805 ;  /* 0xbf38aa3b0f0a7423 */ /* 0x002fc60000010008 */
[----:B------:R-:W4:Y:S01]  /*243d0*/  LDL.LU R122, [R1+0x2c8] ;  /* 0x0002c800017a7983 */ /* 0x000f220000300800 */
[----:B------:R-:W-:Y:S02]  /*243e0*/  F2FP.BF16.PACK_AB R8, R6, R7 ;  /* 0x000000070608723e */ /* 0x000fe400000010ff */
[----:B--2---:R-:W-:Y:S02]  /*243f0*/  F2FP.BF16.PACK_AB R5, R118, R114 ;  /* 0x000000727605723e */ /* 0x004fe400000010ff */
[----:B------:R-:W2:Y:S01]  /*24400*/  LDL.LU R118, [R1+0x2b0] ;  /* 0x0002b00001767983 */ /* 0x000ea20000300800 */
[----:B---3--:R-:W-:-:S03]  /*24410*/  F2FP.BF16.PACK_AB R9, R75, R0 ;  /* 0x000000004b09723e */ /* 0x008fc600000010ff */
[----:B------:R-:W3:Y:S04]  /*24420*/  LDL.LU R114, [R1+0x2a8] ;  /* 0x0002a80001727983 */ /* 0x000ee80000300800 */
[----:B------:R-:W2:Y:S04]  /*24430*/  LDL.LU R0, [R1+0x95c] ;  /* 0x00095c0001007983 */ /* 0x000ea80000300800 */
[----:B------:R-:W3:Y:S04]  /*24440*/  LDL.LU R6, [R1+0x958] ;  /* 0x0009580001067983 */ /* 0x000ee80000300800 */
[----:B------:R-:W3:Y:S01]  /*24450*/  LDL.LU R7, [R1+0x954] ;  /* 0x0009540001077983 */ /* 0x000ee20000300800 */
[----:B------:R-:W-:-:S03]  /*24460*/  F2FP.BF16.PACK_AB R13, R14, R13 ;  /* 0x0000000d0e0d723e */ /* 0x000fc600000010ff */
[----:B------:R-:W-:Y:S04]  /*24470*/  STS.64 [R26+0x20300], R4 ;  /* 0x020300041a007388 */ /* 0x000fe80000000a00 */
[----:B------:R0:W-:Y:S02]  /*24480*/  STS.64 [R26+0x20100], R12 ;  /* 0x0201000c1a007388 */ /* 0x0001e40000000a00 */
[----:B0-----:R-:W-:Y:S01]  /*24490*/  FMUL R12, R15, R10 ;  /* 0x0000000a0f0c7220 */ /* 0x001fe20000400000 */
[----:B----4-:R-:W-:Y:S02]  /*244a0*/  F2FP.BF16.PACK_AB R10, R123, R2 ;  /* 0x000000027b0a723e */ /* 0x010fe400000010ff */
[----:B------:R-:W4:Y:S01]  /*244b0*/  LDL.LU R2, [R1+0x950] ;  /* 0x0009500001027983 */ /* 0x000f220000300800 */
[----:B--2---:R-:W-:-:S02]  /*244c0*/  F2FP.BF16.PACK_AB R4, R0, R125 ;  /* 0x0000007d0004723e */ /* 0x004fc400000010ff */
[----:B---3--:R-:W-:Y:S02]  /*244d0*/  F2FP.BF16.PACK_AB R5, R7, R6 ;  /* 0x000000060705723e */ /* 0x008fe400000010ff */
[----:B------:R-:W2:Y:S04]  /*244e0*/  LDL.LU R7, [R1+0x94c] ;  /* 0x00094c0001077983 */ /* 0x000ea80000300800 */
[----:B------:R-:W2:Y:S04]  /*244f0*/  LDL.LU R6, [R1+0x948] ;  /* 0x0009480001067983 */ /* 0x000ea80000300800 */
[----:B------:R-:W3:Y:S04]  /*24500*/  LDL.LU R0, [R1+0x944] ;  /* 0x0009440001007983 */ /* 0x000ee80000300800 */
[----:B------:R-:W3:Y:S01]  /*24510*/  LDL.LU R125, [R1+0x940] ;  /* 0x00094000017d7983 */ /* 0x000ee20000300800 */
[----:B------:R-:W-:Y:S01]  /*24520*/  ISETP.GE.U32.AND P1, PT, R124, 0x7f800000, PT ;  /* 0x7f8000007c00780c */ /* 0x000fe20003f26070 */
[C---:B------:R-:W-:Y:S01]  /*24530*/  FMUL R12, R15.reuse, R12 ;  /* 0x0000000c0f0c7220 */ /* 0x040fe20000400000 */
[----:B------:R-:W-:Y:S01]  /*24540*/  F2FP.BF16.PACK_AB R11, R74, R72 ;  /* 0x000000484a0b723e */ /* 0x000fe200000010ff */
[----:B------:R0:W-:Y:S04]  /*24550*/  STS.64 [R26+0x20b00], R8 ;  /* 0x020b00081a007388 */ /* 0x0001e80000000a00 */
[----:B------:R-:W3:Y:S01]  /*24560*/  LDL.LU R72, [R1+0x314] ;  /* 0x0003140001487983 */ /* 0x000ee20000300800 */
[----:B------:R-:W-:-:S03]  /*24570*/  FFMA.FTZ R12, R15, 1.4426950216293334961, R12 ;  /* 0x3fb8aa3b0f0c7823 */ /* 0x000fc6000001000c */
[----:B------:R-:W3:Y:S01]  /*24580*/  LDL.LU R123, [R1+0x300] ;  /* 0x00030000017b7983 */ /* 0x000ee20000300800 */
[----:B0-----:R-:W-:-:S03]  /*24590*/  F2FP.BF16.PACK_AB R9, R119, R120 ;  /* 0x000000787709723e */ /* 0x001fc600000010ff */
[----:B------:R0:W-:Y:S01]  /*245a0*/  STS.64 [R26+0x20b80], R4 ;  /* 0x020b80041a007388 */ /* 0x0001e20000000a00 */
[----:B----4-:R-:W-:-:S03]  /*245b0*/  F2FP.BF16.PACK_AB R8, R71, R2 ;  /* 0x000000024708723e */ /* 0x010fc600000010ff */
[----:B------:R-:W4:Y:S04]  /*245c0*/  LDL.LU R119, [R1+0x2ec] ;  /* 0x0002ec0001777983 */ /* 0x000f280000300800 */
[----:B------:R2:W-:Y:S04]  /*245d0*/  STS.64 [R26+0x20380], R10 ;  /* 0x0203800a1a007388 */ /* 0x0005e80000000a00 */
[----:B------:R-:W4:Y:S01]  /*245e0*/  LDL.LU R120, [R1+0x2e4] ;  /* 0x0002e40001787983 */ /* 0x000f220000300800 */
[----:B0-----:R-:W-:-:S03]  /*245f0*/  @P1 MOV R4, 0x7f800000 ;  /* 0x7f80000000041802 */ /* 0x001fc60000000f00 */
[----:B------:R-:W4:Y:S01]  /*24600*/  LDL.LU R2, [R1+0x93c] ;  /* 0x00093c0001027983 */ /* 0x000f220000300800 */
[----:B------:R-:W-:Y:S02]  /*24610*/  FADD R12, R89, R12 ;  /* 0x0000000c590c7221 */ /* 0x000fe40000000000 */
[----:B------:R-:W-:Y:S01]  /*24620*/  @P1 FFMA.FTZ R12, R124, R4, +INF ;  /* 0x7f8000007c0c1423 */ /* 0x000fe20000010004 */
[----:B--2---:R-:W-:Y:S02]  /*24630*/  F2FP.BF16.PACK_AB R11, R6, R7 ;  /* 0x00000007060b723e */ /* 0x004fe400000010ff */
[----:B------:R-:W2:Y:S04]  /*24640*/  LDL.LU R6, [R1+0x938] ;  /* 0x0009380001067983 */ /* 0x000ea80000300800 */
[----:B------:R-:W2:Y:S01]  /*24650*/  LDL.LU R7, [R1+0x934] ;  /* 0x0009340001077983 */ /* 0x000ea20000300800 */
[----:B---3--:R-:W-:-:S03]  /*24660*/  F2FP.BF16.PACK_AB R10, R125, R0 ;  /* 0x000000007d0a723e */ /* 0x008fc600000010ff */
[----:B------:R-:W3:Y:S04]  /*24670*/  LDL.LU R125, [R1+0x930] ;  /* 0x00093000017d7983 */ /* 0x000ee80000300800 */
[----:B------:R-:W3:Y:S04]  /*24680*/  LDL.LU R0, [R1+0x92c] ;  /* 0x00092c0001007983 */ /* 0x000ee80000300800 */
[----:B------:R-:W3:Y:S04]  /*24690*/  LDL.LU R124, [R1+0x928] ;  /* 0x00092800017c7983 */ /* 0x000ee80000300800 */
[----:B------:R-:W0:Y:S04]  /*246a0*/  S2R R71, SR_TID.X ;  /* 0x0000000000477919 */ /* 0x000e280000002100 */
[----:B------:R1:W-:Y:S04]  /*246b0*/  STS.64 [R26+0x20400], R8 ;  /* 0x020400081a007388 */ /* 0x0003e80000000a00 */
[----:B------:R2:W-:Y:S01]  /*246c0*/  STL [R1+0x4c0], R12 ;  /* 0x0004c00c01007387 */ /* 0x0005e20000100800 */
[----:B-1----:R-:W-:-:S02]  /*246d0*/  F2FP.BF16.PACK_AB R9, R122, R118 ;  /* 0x000000767a09723e */ /* 0x002fc400000010ff */
[----:B----4-:R-:W-:Y:S02]  /*246e0*/  F2FP.BF16.PACK_AB R8, R114, R2 ;  /* 0x000000027208723e */ /* 0x010fe400000010ff */
[----:B------:R-:W4:Y:S01]  /*246f0*/  LDL.LU R2, [R1+0x924] ;  /* 0x0009240001027983 */ /* 0x000f220000300800 */
[----:B0-----:R-:W-:-:S03]  /*24700*/  SHF.R.U32.HI R13, RZ, 0x8, R71 ;  /* 0x00000008ff0d7819 */ /* 0x001fc60000011647 */
[----:B------:R-:W4:Y:S01]  /*24710*/  LDL.LU R71, [R1+0x358] ;  /* 0x0003580001477983 */ /* 0x000f220000300800 */
[----:B------:R-:W-:-:S03]  /*24720*/  SGXT.U32 R13, R13, 0x1 ;  /* 0x000000010d0d781a */ /* 0x000fc60000000000 */
[----:B------:R-:W4:Y:S02]  /*24730*/  LDL.LU R122, [R1+0x350] ;  /* 0x00035000017a7983 */ /* 0x000f240000300800 */
[----:B------:R-:W-:Y:S02]  /*24740*/  IMAD R5, R13, c[0x0][0x1c8], RZ ;  /* 0x000072000d057a24 */ /* 0x000fe400078e02ff */
[----:B------:R-:W4:Y:S04]  /*24750*/  LDL.LU R118, [R1+0x348] ;  /* 0x0003480001767983 */ /* 0x000f280000300800 */
[----:B------:R-:W4:Y:S01]  /*24760*/  LDL.LU R114, [R1+0x334] ;  /* 0x0003340001727983 */ /* 0x000f220000300800 */
[----:B--2---:R-:W-:Y:S02]  /*24770*/  F2FP.BF16.PACK_AB R12, R7, R6 ;  /* 0x00000006070c723e */ /* 0x004fe400000010ff */
[----:B---3--:R-:W-:-:S02]  /*24780*/  F2FP.BF16.PACK_AB R13, R124, R125 ;  /* 0x0000007d7c0d723e */ /* 0x008fc400000010ff */
[----:B------:R-:W2:Y:S04]  /*24790*/  LDL.LU R124, [R1+0x920] ;  /* 0x00092000017c7983 */ /* 0x000ea80000300800 */
[----:B------:R-:W2:Y:S04]  /*247a0*/  LDL.LU R125, [R1+0x91c] ;  /* 0x00091c00017d7983 */ /* 0x000ea80000300800 */
[----:B------:R-:W3:Y:S04]  /*247b0*/  LDL.LU R7, [R1+0x918] ;  /* 0x0009180001077983 */ /* 0x000ee80000300800 */
[----:B------:R-:W3:Y:S04]  /*247c0*/  LDL.LU R6, [R1+0x914] ;  /* 0x0009140001067983 */ /* 0x000ee80000300800 */
[----:B------:R0:W-:Y:S04]  /*247d0*/  STS.64 [R26+0x20480], R8 ;  /* 0x020480081a007388 */ /* 0x0001e80000000a00 */
[----:B------:R2:W-:Y:S01]  /*247e0*/  STS.64 [R26+0x20c80], R12 ;  /* 0x020c800c1a007388 */ /* 0x0005e20000000a00 */
[----:B0-----:R-:W-:-:S02]  /*247f0*/  F2FP.BF16.PACK_AB R9, R72, R123 ;  /* 0x0000007b4809723e */ /* 0x001fc400000010ff */
[----:B------:R-:W-:Y:S01]  /*24800*/  F2FP.BF16.PACK_AB R8, R119, R120 ;  /* 0x000000787708723e */ /* 0x000fe200000010ff */
[----:B------:R-:W4:Y:S04]  /*24810*/  LDL.LU R123, [R1+0x398] ;  /* 0x00039800017b7983 */ /* 0x000f280000300800 */
[----:B------:R-:W4:Y:S04]  /*24820*/  LDL.LU R119, [R1+0x390] ;  /* 0x0003900001777983 */ /* 0x000f280000300800 */
[----:B------:R-:W4:Y:S01]  /*24830*/  LDL.LU R120, [R1+0x388] ;  /* 0x0003880001787983 */ /* 0x000f220000300800 */
[----:B--2---:R-:W-:-:S02]  /*24840*/  F2FP.BF16.PACK_AB R12, R125, R124 ;  /* 0x0000007c7d0c723e */ /* 0x004fc400000010ff */
[----:B---3--:R-:W-:Y:S02]  /*24850*/  F2FP.BF16.PACK_AB R13, R6, R7 ;  /* 0x00000007060d723e */ /* 0x008fe400000010ff */
[----:B------:R-:W2:Y:S04]  /*24860*/  LDL.LU R6, [R1+0x910] ;  /* 0x0009100001067983 */ /* 0x000ea80000300800 */
[----:B------:R-:W2:Y:S04]  /*24870*/  LDL.LU R7, [R1+0x90c] ;  /* 0x00090c0001077983 */ /* 0x000ea80000300800 */
[----:B------:R-:W3:Y:S04]  /*24880*/  LDL.LU R125, [R1+0x908] ;  /* 0x00090800017d7983 */ /* 0x000ee80000300800 */
[----:B------:R-:W3:Y:S01]  /*24890*/  LDL.LU R124, [R1+0x904] ;  /* 0x00090400017c7983 */ /* 0x000ee20000300800 */
[----:B------:R-:W-:-:S02]  /*248a0*/  F2FP.BF16.PACK_AB R17, R17, R20 ;  /* 0x000000141111723e */ /* 0x000fc400000010ff */
[----:B------:R-:W-:-:S05]  /*248b0*/  F2FP.BF16.PACK_AB R16, R16, R19 ;  /* 0x000000131010723e */ /* 0x000fca00000010ff */
[----:B------:R3:W-:Y:S02]  /*248c0*/  STS.64 [R26+0x20880], R16 ;  /* 0x020880101a007388 */ /* 0x0007e40000000a00 */
[----:B---3--:R-:W-:Y:S02]  /*248d0*/  F2FP.BF16.PACK_AB R17, R124, R125 ;  /* 0x0000007d7c11723e */ /* 0x008fe400000010ff */
[----:B------:R-:W3:Y:S01]  /*248e0*/  LDL.LU R124, [R1+0x900] ;  /* 0x00090000017c7983 */ /* 0x000ee20000300800 */
[----:B------:R-:W-:-:S03]  /*248f0*/  F2FP.BF16.PACK_AB R28, R38, R40 ;  /* 0x00000028261c723e */ /* 0x000fc600000010ff */
[----:B------:R4:W-:Y:S01]  /*24900*/  STS.64 [R26+0x20500], R8 ;  /* 0x020500081a007388 */ /* 0x0009e20000000a00 */
[----:B--2---:R-:W-:-:S03]  /*24910*/  F2FP.BF16.PACK_AB R16, R7, R6 ;  /* 0x000000060710723e */ /* 0x004fc600000010ff */
[----:B------:R-:W2:Y:S01]  /*24920*/  LDL.LU R125, [R1+0x8fc] ;  /* 0x0008fc00017d7983 */ /* 0x000ea20000300800 */
[----:B----4-:R-:W-:-:S03]  /*24930*/  F2FP.BF16.PACK_AB R8, R118, R114 ;  /* 0x000000727608723e */ /* 0x010fc600000010ff */
[----:B------:R-:W4:Y:S04]  /*24940*/  LDL.LU R118, [R1+0x3b8] ;  /* 0x0003b80001767983 */ /* 0x000f280000300800 */
[----:B------:R-:W4:Y:S04]  /*24950*/  LDL.LU R114, [R1+0x3b0] ;  /* 0x0003b00001727983 */ /* 0x000f280000300800 */
[----:B------:R-:W2:Y:S04]  /*24960*/  LDL.LU R7, [R1+0x8f8] ;  /* 0x0008f80001077983 */ /* 0x000ea80000300800 */
[----:B------:R-:W2:Y:S04]  /*24970*/  LDL.LU R6, [R1+0x8f4] ;  /* 0x0008f40001067983 */ /* 0x000ea80000300800 */
[----:B------:R3:W-:Y:S04]  /*24980*/  STS.64 [R26+0x20000], R28 ;  /* 0x0200001c1a007388 */ /* 0x0007e80000000a00 */
[----:B------:R-:W4:Y:S04]  /*24990*/  LDL.LU R75, [R1+0x3a8] ;  /* 0x0003a800014b7983 */ /* 0x000f280000300800 */
[----:B------:R-:W4:Y:S01]  /*249a0*/  LDL.LU R74, [R1+0x3a4] ;  /* 0x0003a400014a7983 */ /* 0x000f220000300800 */
[----:B---3--:R-:W-:-:S03]  /*249b0*/  F2FP.BF16.PACK_AB R28, R120, R124 ;  /* 0x0000007c781c723e */ /* 0x008fc600000010ff */
[----:B------:R-:W3:Y:S01]  /*249c0*/  LDL.LU R124, [R1+0x8f0] ;  /* 0x0008f000017c7983 */ /* 0x000ee20000300800 */
[----:B------:R-:W-:-:S03]  /*249d0*/  F2FP.BF16.PACK_AB R9, R71, R122 ;  /* 0x0000007a4709723e */ /* 0x000fc600000010ff */
[----:B------:R-:W4:Y:S01]  /*249e0*/  LDL.LU R72, [R1+0x3d8] ;  /* 0x0003d80001487983 */ /* 0x000f220000300800 */
[----:B------:R-:W-:-:S03]  /*249f0*/  F2FP.BF16.PACK_AB R29, R123, R119 ;  /* 0x000000777b1d723e */ /* 0x000fc600000010ff */
[----:B------:R-:W4:Y:S04]  /*24a00*/  LDL.LU R71, [R1+0x3d0] ;  /* 0x0003d00001477983 */ /* 0x000f280000300800 */
[----:B------:R-:W4:Y:S04]  /*24a10*/  LDL.LU R122, [R1+0x3c8] ;  /* 0x0003c800017a7983 */ /* 0x000f280000300800 */
[----:B------:R-:W4:Y:S01]  /*24a20*/  LDL.LU R123, [R1+0x3c4] ;  /* 0x0003c400017b7983 */ /* 0x000f220000300800 */
[----:B--2---:R-:W-:-:S03]  /*24a30*/  F2FP.BF16.PACK_AB R33, R6, R7 ;  /* 0x000000070621723e */ /* 0x004fc600000010ff */
[----:B------:R-:W2:Y:S04]  /*24a40*/  LDL.LU R6, [R1+0x8ec] ;  /* 0x0008ec0001067983 */ /* 0x000ea80000300800 */
[----:B------:R-:W2:Y:S01]  /*24a50*/  LDL.LU R7, [R1+0x8e8] ;  /* 0x0008e80001077983 */ /* 0x000ea20000300800 */
[----:B---3--:R-:W-:-:S03]  /*24a60*/  F2FP.BF16.PACK_AB R32, R124, R125 ;  /* 0x0000007d7c20723e */ /* 0x008fc600000010ff */
[----:B------:R-:W3:Y:S04]  /*24a70*/  LDL.LU R124, [R1+0x8e4] ;  /* 0x0008e400017c7983 */ /* 0x000ee80000300800 */
[----:B------:R-:W3:Y:S04]  /*24a80*/  LDL.LU R125, [R1+0x8e0] ;  /* 0x0008e000017d7983 */ /* 0x000ee80000300800 */
[----:B------:R4:W-:Y:S04]  /*24a90*/  STS.64 [R26+0x20600], R28 ;  /* 0x0206001c1a007388 */ /* 0x0009e80000000a00 */
[----:B------:R-:W3:Y:S04]  /*24aa0*/  LDL.LU R119, [R1+0x3f4] ;  /* 0x0003f40001777983 */ /* 0x000ee80000300800 */
[----:B------:R-:W3:Y:S01]  /*24ab0*/  LDL.LU R120, [R1+0x3ec] ;  /* 0x0003ec0001787983 */ /* 0x000ee20000300800 */
[----:B----4-:R-:W-:-:S03]  /*24ac0*/  F2FP.BF16.PACK_AB R29, R118, R114 ;  /* 0x00000072761d723e */ /* 0x010fc600000010ff */
[----:B------:R2:W-:Y:S04]  /*24ad0*/  STS.64 [R26+0x20e00], R32 ;  /* 0x020e00201a007388 */ /* 0x0005e80000000a00 */
        /* <DEDUP_REMOVED lines=8> */
[----:B------:R2:W-:Y:S02]  /*24b60*/  STS.64 [R26+0x20e80], R32 ;  /* 0x020e80201a007388 */ /* 0x0005e40000000a00 */
[----:B--2---:R-:W-:-:S02]  /*24b70*/  F2FP.BF16.PACK_AB R32, R124, R125 ;  /* 0x0000007d7c20723e */ /* 0x004fc400000010ff */
[----:B---3--:R-:W-:Y:S02]  /*24b80*/  F2FP.BF16.PACK_AB R33, R6, R7 ;  /* 0x000000070621723e */ /* 0x008fe400000010ff */
[----:B------:R-:W2:Y:S04]  /*24b90*/  LDL.LU R6, [R1+0x8cc] ;  /* 0x0008cc0001067983 */ /* 0x000ea80000300800 */
[----:B------:R-:W2:Y:S04]  /*24ba0*/  LDL.LU R7, [R1+0x8c8] ;  /* 0x0008c80001077983 */ /* 0x000ea80000300800 */
[----:B------:R-:W3:Y:S04]  /*24bb0*/  LDL.LU R124, [R1+0x8c4] ;  /* 0x0008c400017c7983 */ /* 0x000ee80000300800 */
[----:B------:R-:W3:Y:S01]  /*24bc0*/  LDL.LU R125, [R1+0x8c0] ;  /* 0x0008c000017d7983 */ /* 0x000ee20000300800 */
[----:B------:R-:W-:-:S05]  /*24bd0*/  F2FP.BF16.PACK_AB R28, R75, R74 ;  /* 0x0000004a4b1c723e */ /* 0x000fca00000010ff */
[----:B------:R0:W-:Y:S01]  /*24be0*/  STS.64 [R26+0x20680], R28 ;  /* 0x0206801c1a007388 */ /* 0x0001e20000000a00 */
[----:B------:R-:W-:Y:S02]  /*24bf0*/  F2FP.BF16.PACK_AB R116, R91, R116 ;  /* 0x000000745b74723e */ /* 0x000fe400000010ff */
[----:B------:R-:W-:Y:S01]  /*24c00*/  F2FP.BF16.PACK_AB R24, R27, R39 ;  /* 0x000000271b18723e */ /* 0x000fe200000010ff */
[----:B------:R-:W-:Y:S01]  /*24c10*/  STS.64 [R26+0x20f00], R32 ;  /* 0x020f00201a007388 */ /* 0x000fe20000000a00 */
[----:B------:R-:W-:Y:S02]  /*24c20*/  F2FP.BF16.PACK_AB R79, R81, R79 ;  /* 0x0000004f514f723e */ /* 0x000fe400000010ff */
[----:B0-----:R-:W-:Y:S02]  /*24c30*/  F2FP.BF16.PACK_AB R29, R72, R71 ;  /* 0x00000047481d723e */ /* 0x001fe400000010ff */
[----:B------:R-:W-:Y:S02]  /*24c40*/  F2FP.BF16.PACK_AB R28, R122, R123 ;  /* 0x0000007b7a1c723e */ /* 0x000fe400000010ff */
[----:B------:R-:W-:-:S02]  /*24c50*/  F2FP.BF16.PACK_AB R78, R77, R67 ;  /* 0x000000434d4e723e */ /* 0x000fc400000010ff */
[----:B------:R-:W-:Y:S01]  /*24c60*/  F2FP.BF16.PACK_AB R117, R95, R93 ;  /* 0x0000005d5f75723e */ /* 0x000fe200000010ff */
[----:B------:R0:W-:Y:S01]  /*24c70*/  STS.64 [R26+0x20700], R28 ;  /* 0x0207001c1a007388 */ /* 0x0001e20000000a00 */
[----:B------:R-:W-:Y:S02]  /*24c80*/  F2FP.BF16.PACK_AB R91, R96, R94 ;  /* 0x0000005e605b723e */ /* 0x000fe400000010ff */
[----:B------:R-:W-:Y:S02]  /*24c90*/  F2FP.BF16.PACK_AB R90, R92, R90 ;  /* 0x0000005a5c5a723e */ /* 0x000fe400000010ff */
[----:B------:R-:W-:Y:S02]  /*24ca0*/  F2FP.BF16.PACK_AB R105, R113, R108 ;  /* 0x0000006c7169723e */ /* 0x000fe400000010ff */
[----:B------:R-:W-:Y:S02]  /*24cb0*/  F2FP.BF16.PACK_AB R104, R106, R104 ;  /* 0x000000686a68723e */ /* 0x000fe400000010ff */
[----:B0-----:R-:W-:-:S02]  /*24cc0*/  F2FP.BF16.PACK_AB R29, R119, R120 ;  /* 0x00000078771d723e */ /* 0x001fc400000010ff */
[----:B----4-:R-:W-:Y:S01]  /*24cd0*/  F2FP.BF16.PACK_AB R28, R118, R114 ;  /* 0x00000072761c723e */ /* 0x010fe200000010ff */
[----:B------:R-:W-:Y:S01]  /*24ce0*/  STS.64 [R26+0x20800], R24 ;  /* 0x020800181a007388 */ /* 0x000fe20000000a00 */
[----:B------:R-:W-:-:S03]  /*24cf0*/  IMAD.MOV.U32 R80, RZ, RZ, c[0x0][0x1c8] ;  /* 0x00007200ff507624 */ /* 0x000fc600078e00ff */
[----:B------:R-:W-:Y:S04]  /*24d00*/  STS.64 [R26+0x20080], R22 ;  /* 0x020080161a007388 */ /* 0x000fe80000000a00 */
[----:B------:R-:W-:Y:S04]  /*24d10*/  STS.64 [R26+0x20980], R78 ;  /* 0x0209804e1a007388 */ /* 0x000fe80000000a00 */
[----:B------:R-:W-:Y:S04]  /*24d20*/  STS.64 [R26+0x20200], R116 ;  /* 0x020200741a007388 */ /* 0x000fe80000000a00 */
[----:B------:R-:W-:Y:S04]  /*24d30*/  STS.64 [R26+0x20a00], R90 ;  /* 0x020a005a1a007388 */ /* 0x000fe80000000a00 */
[----:B------:R-:W-:Y:S04]  /*24d40*/  STS.64 [R26+0x20a80], R104 ;  /* 0x020a80681a007388 */ /* 0x000fe80000000a00 */
[----:B------:R0:W-:Y:S04]  /*24d50*/  STS.64 [R26+0x20c00], R10 ;  /* 0x020c000a1a007388 */ /* 0x0001e80000000a00 */
[----:B------:R1:W-:Y:S04]  /*24d60*/  STS.64 [R26+0x20d00], R12 ;  /* 0x020d000c1a007388 */ /* 0x0003e80000000a00 */
[----:B------:R4:W-:Y:S04]  /*24d70*/  STS.64 [R26+0x20580], R8 ;  /* 0x020580081a007388 */ /* 0x0009e80000000a00 */
[----:B------:R1:W-:Y:S04]  /*24d80*/  STS.64 [R26+0x20d80], R16 ;  /* 0x020d80101a007388 */ /* 0x0003e80000000a00 */
[----:B------:R-:W-:Y:S01]  /*24d90*/  STS.64 [R26+0x20780], R28 ;  /* 0x0207801c1a007388 */ /* 0x000fe20000000a00 */
[----:B------:R-:W-:-:S02]  /*24da0*/  LEA R4, P1, R5, R0, 0x1 ;  /* 0x0000000005047211 */ /* 0x000fc400078208ff */
[C---:B0-----:R-:W-:Y:S02]  /*24db0*/  LEA R11, R80.reuse, R5, 0x1 ;  /* 0x00000005500b7211 */ /* 0x041fe400078e08ff */
[----:B------:R-:W-:Y:S02]  /*24dc0*/  LEA.HI.X.SX32 R5, R5, R2, 0x1, P1 ;  /* 0x0000000205057211 */ /* 0x000fe400008f0eff */
[C---:B------:R-:W-:Y:S02]  /*24dd0*/  LEA R10, P1, R11.reuse, R0, 0x1 ;  /* 0x000000000b0a7211 */ /* 0x040fe400078208ff */
[----:B------:R-:W-:Y:S02]  /*24de0*/  LEA R14, R80, R11, 0x1 ;  /* 0x0000000b500e7211 */ /* 0x000fe400078e08ff */
[----:B------:R-:W-:Y:S02]  /*24df0*/  LEA.HI.X.SX32 R11, R11, R2, 0x1, P1 ;  /* 0x000000020b0b7211 */ /* 0x000fe400008f0eff */
[----:B------:R-:W-:Y:S01]  /*24e00*/  LEA R20, P1, R14, R0, 0x1 ;  /* 0x000000000e147211 */ /* 0x000fe200078208ff */
[----:B------:R-:W-:-:S03]  /*24e10*/  IMAD R15, R80, 0x2, R14 ;  /* 0x00000002500f7824 */ /* 0x000fc600078e020e */
[----:B------:R-:W-:Y:S02]  /*24e20*/  LEA.HI.X.SX32 R21, R14, R2, 0x1, P1 ;  /* 0x000000020e157211 */ /* 0x000fe400008f0eff */
[C---:B------:R-:W-:Y:S02]  /*24e30*/  LEA R24, P1, R15.reuse, R0, 0x1 ;  /* 0x000000000f187211 */ /* 0x040fe400078208ff */
[----:B------:R-:W-:Y:S02]  /*24e40*/  LEA R14, R80, R15, 0x1 ;  /* 0x0000000f500e7211 */ /* 0x000fe400078e08ff */
[----:B------:R-:W-:Y:S02]  /*24e50*/  LEA.HI.X.SX32 R25, R15, R2, 0x1, P1 ;  /* 0x000000020f197211 */ /* 0x000fe400008f0eff */
[----:B------:R-:W-:Y:S02]  /*24e60*/  LEA R22, P1, R14, R0, 0x1 ;  /* 0x000000000e167211 */ /* 0x000fe400078208ff */
[----:B------:R-:W-:-:S02]  /*24e70*/  LEA R15, R80, R14, 0x1 ;  /* 0x0000000e500f7211 */ /* 0x000fc400078e08ff */
[----:B------:R-:W-:Y:S02]  /*24e80*/  LEA.HI.X.SX32 R23, R14, R2, 0x1, P1 ;  /* 0x000000020e177211 */ /* 0x000fe400008f0eff */
[----:B------:R-:W-:Y:S01]  /*24e90*/  LEA R18, P1, R15, R0, 0x1 ;  /* 0x000000000f127211 */ /* 0x000fe200078208ff */
[----:B-1----:R-:W-:-:S03]  /*24ea0*/  IMAD R12, R80, 0x2, R15 ;  /* 0x00000002500c7824 */ /* 0x002fc600078e020f */
[----:B------:R-:W-:Y:S02]  /*24eb0*/  LEA.HI.X.SX32 R19, R15, R2, 0x1, P1 ;  /* 0x000000020f137211 */ /* 0x000fe400008f0eff */
[----:B------:R-:W-:Y:S02]  /*24ec0*/  LEA R14, P1, R12, R0, 0x1 ;  /* 0x000000000c0e7211 */ /* 0x000fe400078208ff */
[----:B------:R-:W-:Y:S02]  /*24ed0*/  LEA R13, R80, R12, 0x1 ;  /* 0x0000000c500d7211 */ /* 0x000fe400078e08ff */
[----:B------:R-:W-:Y:S02]  /*24ee0*/  LEA.HI.X.SX32 R15, R12, R2, 0x1, P1 ;  /* 0x000000020c0f7211 */ /* 0x000fe400008f0eff */
[----:B------:R-:W-:Y:S02]  /*24ef0*/  LEA R12, P1, R13, R0, 0x1 ;  /* 0x000000000d0c7211 */ /* 0x000fe400078208ff */
[----:B------:R-:W-:-:S02]  /*24f00*/  LEA R27, R80, R13, 0x1 ;  /* 0x0000000d501b7211 */ /* 0x000fc400078e08ff */
[----:B------:R-:W-:Y:S02]  /*24f10*/  LEA.HI.X.SX32 R13, R13, R2, 0x1, P1 ;  /* 0x000000020d0d7211 */ /* 0x000fe400008f0eff */
[----:B----4-:R-:W-:Y:S01]  /*24f20*/  LEA R8, P1, R27, R0, 0x1 ;  /* 0x000000001b087211 */ /* 0x010fe200078208ff */
[----:B------:R-:W-:-:S03]  /*24f30*/  IMAD R17, R80, 0x2, R27 ;  /* 0x0000000250117824 */ /* 0x000fc600078e021b */
[----:B------:R-:W-:Y:S02]  /*24f40*/  LEA.HI.X.SX32 R9, R27, R2, 0x1, P1 ;  /* 0x000000021b097211 */ /* 0x000fe400008f0eff */
[C---:B------:R-:W-:Y:S02]  /*24f50*/  LEA R16, P1, R17.reuse, R0, 0x1 ;  /* 0x0000000011107211 */ /* 0x040fe400078208ff */
[C---:B------:R-:W-:Y:S02]  /*24f60*/  LEA R27, R80.reuse, R17, 0x1 ;  /* 0x00000011501b7211 */ /* 0x040fe400078e08ff */
[----:B------:R-:W-:Y:S02]  /*24f70*/  LEA.HI.X.SX32 R17, R17, R2, 0x1, P1 ;  /* 0x0000000211117211 */ /* 0x000fe400008f0eff */
[----:B------:R-:W-:Y:S02]  /*24f80*/  LEA R30, P1, R27, R0, 0x1 ;  /* 0x000000001b1e7211 */ /* 0x000fe400078208ff */
[----:B------:R-:W-:-:S02]  /*24f90*/  LEA R34, R80, R27, 0x1 ;  /* 0x0000001b50227211 */ /* 0x000fc400078e08ff */
[----:B------:R-:W-:Y:S02]  /*24fa0*/  LEA.HI.X.SX32 R31, R27, R2, 0x1, P1 ;  /* 0x000000021b1f7211 */ /* 0x000fe400008f0eff */
[----:B------:R-:W-:Y:S01]  /*24fb0*/  LEA R40, P1, R34, R0, 0x1 ;  /* 0x0000000022287211 */ /* 0x000fe200078208ff */
[----:B------:R-:W-:Y:S01]  /*24fc0*/  IMAD R27, R80, 0x2, R34 ;  /* 0x00000002501b7824 */ /* 0x000fe200078e0222 */
[----:B------:R-:W-:Y:S02]  /*24fd0*/  LOP3.LUT R81, R3, 0x8, RZ, 0x3c, !PT ;  /* 0x0000000803517812 */ /* 0x000fe400078e3cff */
[----:B------:R-:W-:Y:S02]  /*24fe0*/  LEA.HI.X.SX32 R41, R34, R2, 0x1, P1 ;  /* 0x0000000222297211 */ /* 0x000fe400008f0eff */
[----:B------:R-:W-:Y:S02]  /*24ff0*/  LEA R50, P1, R27, R0, 0x1 ;  /* 0x000000001b327211 */ /* 0x000fe400078208ff */
[----:B------:R-:W-:-:S02]  /*25000*/  LEA R34, R80, R27, 0x1 ;  /* 0x0000001b50227211 */ /* 0x000fc400078e08ff */
[----:B------:R-:W-:Y:S02]  /*25010*/  LOP3.LUT R83, R3, 0x10, RZ, 0x3c, !PT ;  /* 0x0000001003537812 */ /* 0x000fe400078e3cff */
[----:B------:R-:W-:Y:S02]  /*25020*/  LEA.HI.X.SX32 R51, R27, R2, 0x1, P1 ;  /* 0x000000021b337211 */ /* 0x000fe400008f0eff */
[----:B------:R-:W-:Y:S02]  /*25030*/  LEA R60, P1, R34, R0, 0x1 ;  /* 0x00000000223c7211 */ /* 0x000fe400078208ff */
[----:B------:R-:W-:Y:S02]  /*25040*/  LEA R27, R80, R34, 0x1 ;  /* 0x00000022501b7211 */ /* 0x000fe400078e08ff */
[----:B------:R-:W-:Y:S02]  /*25050*/  LEA.HI.X.SX32 R61, R34, R2, 0x1, P1 ;  /* 0x00000002223d7211 */ /* 0x000fe400008f0eff */
[----:B------:R-:W-:Y:S01]  /*25060*/  LEA R62, P1, R27, R0, 0x1 ;  /* 0x000000001b3e7211 */ /* 0x000fe200078208ff */
[----:B------:R-:W-:-:S03]  /*25070*/  IMAD R34, R80, 0x2, R27 ;  /* 0x0000000250227824 */ /* 0x000fc600078e021b */
[----:B------:R-:W-:Y:S02]  /*25080*/  LEA.HI.X.SX32 R63, R27, R2, 0x1, P1 ;  /* 0x000000021b3f7211 */ /* 0x000fe400008f0eff */
[----:B------:R-:W-:Y:S02]  /*25090*/  LEA R78, P1, R34, R0, 0x1 ;  /* 0x00000000224e7211 */ /* 0x000fe400078208ff */
[----:B------:R-:W-:Y:S02]  /*250a0*/  LEA R27, R80, R34, 0x1 ;  /* 0x00000022501b7211 */ /* 0x000fe400078e08ff */
[----:B------:R-:W-:Y:S02]  /*250b0*/  LEA.HI.X.SX32 R79, R34, R2, 0x1, P1 ;  /* 0x00000002224f7211 */ /* 0x000fe400008f0eff */
[----:B------:R-:W-:Y:S02]  /*250c0*/  LEA R76, P1, R27, R0, 0x1 ;  /* 0x000000001b4c7211 */ /* 0x000fe400078208ff */
[----:B------:R-:W-:-:S02]  /*250d0*/  LEA R34, R80, R27, 0x1 ;  /* 0x0000001b50227211 */ /* 0x000fc400078e08ff */
[----:B------:R-:W-:Y:S02]  /*250e0*/  LEA.HI.X.SX32 R77, R27, R2, 0x1, P1 ;  /* 0x000000021b4d7211 */ /* 0x000fe400008f0eff */
[----:B------:R-:W-:Y:S01]  /*250f0*/  LEA R74, P1, R34, R0, 0x1 ;  /* 0x00000000224a7211 */ /* 0x000fe200078208ff */
[----:B------:R-:W-:-:S03]  /*25100*/  IMAD R27, R80, 0x2, R34 ;  /* 0x00000002501b7824 */ /* 0x000fc600078e0222 */
[----:B------:R-:W-:Y:S02]  /*25110*/  LEA.HI.X.SX32 R75, R34, R2, 0x1, P1 ;  /* 0x00000002224b7211 */ /* 0x000fe400008f0eff */
[----:B------:R-:W-:Y:S02]  /*25120*/  LEA R72, P1, R27, R0, 0x1 ;  /* 0x000000001b487211 */ /* 0x000fe400078208ff */
[----:B--2---:R-:W-:Y:S02]  /*25130*/  F2FP.BF16.PACK_AB R32, R7, R6 ;  /* 0x000000060720723e */ /* 0x004fe400000010ff */
[----:B---3--:R-:W-:-:S05]  /*25140*/  F2FP.BF16.PACK_AB R33, R125, R124 ;  /* 0x0000007c7d21723e */ /* 0x008fca00000010ff */
[----:B------:R-:W-:Y:S04]  /*25150*/  STS.64 [R26+0x20f80], R32 ;  /* 0x020f80201a007388 */ /* 0x000fe80000000a00 */
[----:B------:R-:W-:Y:S06]  /*25160*/  BAR.SYNC.DEFER_BLOCKING 0x0 ;  /* 0x0000000000007b1d */ /* 0x000fec0000010000 */
[----:B------:R-:W0:Y:S04]  /*25170*/  LDS.64 R6, [R3] ;  /* 0x0000000003067984 */ /* 0x000e280000000a00 */
[----:B------:R-:W-:Y:S01]  /*25180*/  LDS.64 R32, [R83] ;  /* 0x0000000053207984 */ /* 0x000fe20000000a00 */
[----:B------:R-:W-:-:S02]  /*25190*/  LEA R35, R80, R27, 0x1 ;  /* 0x0000001b50237211 */ /* 0x000fc400078e08ff */
[----:B------:R-:W-:Y:S01]  /*251a0*/  LEA.HI.X.SX32 R73, R27, R2, 0x1, P1 ;  /* 0x000000021b497211 */ /* 0x000fe200008f0eff */
[----:B------:R-:W-:Y:S01]  /*251b0*/  LDS.64 R52, [R3+0x2000] ;  /* 0x0020000003347984 */ /* 0x000fe20000000a00 */
[----:B------:R-:W-:-:S03]  /*251c0*/  LOP3.LUT R82, R3, 0x18, RZ, 0x3c, !PT ;  /* 0x0000001803527812 */ /* 0x000fc600078e3cff */
[----:B------:R-:W-:Y:S04]  /*251d0*/  LDS.64 R58, [R83+0x2000] ;  /* 0x00200000533a7984 */ /* 0x000fe80000000a00 */
[----:B------:R-:W-:Y:S04]  /*251e0*/  LDS.64 R84, [R81+0x3000] ;  /* 0x0030000051547984 */ /* 0x000fe80000000a00 */
[----:B0-----:R-:W-:Y:S01]  /*251f0*/  STL.64 [R1+0x4b8], R6 ;  /* 0x0004b80601007387 */ /* 0x001fe20000100a00 */
[----:B------:R-:W-:-:S03]  /*25200*/  MOV R29, R6 ;  /* 0x00000006001d7202 */ /* 0x000fc60000000f00 */
[----:B------:R-:W0:Y:S01]  /*25210*/  LDS.64 R6, [R81] ;  /* 0x0000000051067984 */ /* 0x000e220000000a00 */
[C---:B------:R-:W-:Y:S02]  /*25220*/  LEA R70, P1, R35.reuse, R0, 0x1 ;  /* 0x0000000023467211 */ /* 0x040fe400078208ff */
[C---:B------:R-:W-:Y:S01]  /*25230*/  LEA R27, R80.reuse, R35, 0x1 ;  /* 0x00000023501b7211 */ /* 0x040fe200078e08ff */
[----:B------:R-:W-:Y:S01]  /*25240*/  LDS.64 R88, [R82+0x4000] ;  /* 0x0040000052587984 */ /* 0x000fe20000000a00 */
[----:B------:R-:W-:Y:S02]  /*25250*/  LEA.HI.X.SX32 R71, R35, R2, 0x1, P1 ;  /* 0x0000000223477211 */ /* 0x000fe400008f0eff */
[----:B------:R-:W-:Y:S01]  /*25260*/  LEA R68, P1, R27, R0, 0x1 ;  /* 0x000000001b447211 */ /* 0x000fe200078208ff */
[----:B------:R-:W-:-:S03]  /*25270*/  IMAD R35, R80, 0x2, R27 ;  /* 0x0000000250237824 */ /* 0x000fc600078e021b */
[----:B------:R-:W-:Y:S02]  /*25280*/  LEA.HI.X.SX32 R69, R27, R2, 0x1, P1 ;  /* 0x000000021b457211 */ /* 0x000fe400008f0eff */
[C---:B------:R-:W-:Y:S02]  /*25290*/  LEA R64, P1, R35.reuse, R0, 0x1 ;  /* 0x0000000023407211 */ /* 0x040fe400078208ff */
[----:B------:R-:W-:Y:S02]  /*252a0*/  LEA R26, R80, R35, 0x1 ;  /* 0x00000023501a7211 */ /* 0x000fe400078e08ff */
[----:B------:R-:W-:Y:S02]  /*252b0*/  LEA.HI.X.SX32 R65, R35, R2, 0x1, P1 ;  /* 0x0000000223417211 */ /* 0x000fe400008f0eff */
[----:B------:R-:W1:Y:S01]  /*252c0*/  LDS.64 R34, [R3+0x1000] ;  /* 0x0010000003227984 */ /* 0x000e620000000a00 */
[----:B0-----:R-:W-:-:S03]  /*252d0*/  MOV R28, R6 ;  /* 0x00000006001c7202 */ /* 0x001fc60000000f00 */
[----:B------:R0:W-:Y:S02]  /*252e0*/  STL.64 [R1+0x4a0], R6 ;  /* 0x0004a00601007387 */ /* 0x0001e40000100a00 */
[----:B0-----:R-:W-:-:S05]  /*252f0*/  MOV R6, R7 ;  /* 0x0000000700067202 */ /* 0x001fca0000000f00 */
[----:B------:R0:W-:Y:S04]  /*25300*/  STL [R1+0x8bc], R6 ;  /* 0x0008bc0601007387 */ /* 0x0001e80000100800 */
[----:B------:R-:W-:Y:S01]  /*25310*/  STL.64 [R1+0x490], R32 ;  /* 0x0004902001007387 */ /* 0x000fe20000100a00 */
[----:B0-----:R-:W-:-:S03]  /*25320*/  MOV R6, R32 ;  /* 0x0000002000067202 */ /* 0x001fc60000000f00 */
[----:B------:R-:W0:Y:S01]  /*25330*/  LDS.64 R32, [R82] ;  /* 0x0000000052207984 */ /* 0x000e220000000a00 */
[----:B-1----:R-:W-:-:S03]  /*25340*/  MOV R7, R34 ;  /* 0x0000002200077202 */ /* 0x002fc60000000f00 */
[----:B0-----:R-:W-:Y:S04]  /*25350*/  STL.64 [R1+0x488], R32 ;  /* 0x0004882001007387 */ /* 0x001fe80000100a00 */
[----:B------:R-:W-:Y:S04]  /*25360*/  STL.64 [R1+0x4b0], R34 ;  /* 0x0004b02201007387 */ /* 0x000fe80000100a00 */
[----:B------:R-:W0:Y:S04]  /*25370*/  LDS.64 R34, [R81+0x1000] ;  /* 0x0010000051227984 */ /* 0x000e280000000a00 */
[----:B------:R-:W-:Y:S04]  /*25380*/  STG.E.U16 [R4.64], R29 ;  /* 0x0000001d04007986 */ /* 0x000fe8000c101504 */
[----:B------:R-:W-:Y:S04]  /*25390*/  STG.E.U16 [R10.64], R28 ;  /* 0x0000001c0a007986 */ /* 0x000fe8000c101504 */
[----:B------:R-:W-:Y:S04]  /*253a0*/  LDS.64 R28, [R82+0x1000] ;  /* 0x00100000521c7984 */ /* 0x000fe80000000a00 */
[----:B0-----:R-:W-:Y:S01]  /*253b0*/  STL.64 [R1+0x498], R34 ;  /* 0x0004982201007387 */ /* 0x001fe20000100a00 */
[----:B------:R-:W-:-:S03]  /*253c0*/  MOV R57, R34 ;  /* 0x0000002200397202 */ /* 0x000fc60000000f00 */
[----:B------:R-:W0:Y:S04]  /*253d0*/  LDS.64 R34, [R83+0x1000] ;  /* 0x0010000053227984 */ /* 0x000e280000000a00 */
[----:B------:R1:W-:Y:S02]  /*253e0*/  STG.E.U16 [R20.64], R6 ;  /* 0x0000000614007986 */ /* 0x0003e4000c101504 */
[----:B-1----:R-:W-:Y:S02]  /*253f0*/  IMAD.MOV.U32 R6, RZ, RZ, R52 ;  /* 0x000000ffff067224 */ /* 0x002fe400078e0034 */
[----:B0-----:R-:W-:Y:S04]  /*25400*/  STL.64 [R1+0x480], R34 ;  /* 0x0004802201007387 */ /* 0x001fe80000100a00 */
[----:B------:R-:W-:Y:S04]  /*25410*/  STL.64 [R1+0x470], R28 ;  /* 0x0004701c01007387 */ /* 0x000fe80000100a00 */
[----:B------:R-:W-:Y:S04]  /*25420*/  STL.64 [R1+0x468], R52 ;  /* 0x0004683401007387 */ /* 0x000fe80000100a00 */
[----:B------:R-:W0:Y:S01]  /*25430*/  LDS.64 R52, [R81+0x2000] ;  /* 0x0020000051347984 */ /* 0x000e220000000a00 */
[----:B------:R-:W-:-:S03]  /*25440*/  MOV R56, R34 ;  /* 0x0000002200387202 */ /* 0x000fc60000000f00 */
[----:B------:R-:W-:Y:S04]  /*25450*/  STG.E.U16 [R24.64], R32 ;  /* 0x0000002018007986 */ /* 0x000fe8000c101504 */
[----:B------:R1:W-:Y:S04]  /*25460*/  STG.E.U16 [R22.64], R7 ;  /* 0x0000000716007986 */ /* 0x0003e8000c101504 */
[----:B------:R-:W-:Y:S04]  /*25470*/  STG.E.U16 [R18.64], R57 ;  /* 0x0000003912007986 */ /* 0x000fe8000c101504 */
[----:B------:R-:W-:Y:S01]  /*25480*/  STG.E.U16 [R14.64], R56 ;  /* 0x000000380e007986 */ /* 0x000fe2000c101504 */
[----:B-1----:R-:W-:-:S03]  /*25490*/  MOV R7, R58 ;  /* 0x0000003a00077202 */ /* 0x002fc60000000f00 */
[----:B------:R-:W-:Y:S04]  /*254a0*/  LDS.64 R56, [R3+0x3000] ;  /* 0x0030000003387984 */ /* 0x000fe80000000a00 */
[----:B0-----:R-:W-:Y:S04]  /*254b0*/  STL.64 [R1+0x458], R52 ;  /* 0x0004583401007387 */ /* 0x001fe80000100a00 */
[----:B------:R-:W-:Y:S04]  /*254c0*/  STL.64 [R1+0x448], R58 ;  /* 0x0004483a01007387 */ /* 0x000fe80000100a00 */
[----:B------:R-:W0:Y:S01]  /*254d0*/  LDS.64 R58, [R82+0x2000] ;  /* 0x00200000523a7984 */ /* 0x000e220000000a00 */
[----:B------:R-:W-:-:S02]  /*254e0*/  MOV R67, R84 ;  /* 0x0000005400437202 */ /* 0x000fc40000000f00 */
[----:B------:R-:W-:Y:S01]  /*254f0*/  MOV R33, R28 ;  /* 0x0000001c00217202 */ /* 0x000fe20000000f00 */
[----:B0-----:R-:W-:Y:S04]  /*25500*/  STL.64 [R1+0x440], R58 ;  /* 0x0004403a01007387 */ /* 0x001fe80000100a00 */
[----:B------:R-:W-:Y:S04]  /*25510*/  STL.64 [R1+0x430], R56 ;  /* 0x0004303801007387 */ /* 0x000fe80000100a00 */
[----:B------:R-:W-:Y:S04]  /*25520*/  STL.64 [R1+0x428], R84 ;  /* 0x0004285401007387 */ /* 0x000fe80000100a00 */
[----:B------:R-:W0:Y:S04]  /*25530*/  LDS.64 R84, [R83+0x3000] ;  /* 0x0030000053547984 */ /* 0x000e280000000a00 */
[----:B------:R-:W-:Y:S04]  /*25540*/  STG.E.U16 [R12.64], R33 ;  /* 0x000000210c007986 */ /* 0x000fe8000c101504 */
[----:B------:R1:W-:Y:S04]  /*25550*/  STG.E.U16 [R8.64], R6 ;  /* 0x0000000608007986 */ /* 0x0003e8000c101504 */
[----:B0-----:R-:W-:Y:S01]  /*25560*/  STL.64 [R1+0x418], R84 ;  /* 0x0004185401007387 */ /* 0x001fe20000100a00 */
[----:B-1----:R-:W-:-:S03]  /*25570*/  IMAD.MOV.U32 R6, RZ, RZ, R84 ;  /* 0x000000ffff067224 */ /* 0x002fc600078e0054 */
[----:B------:R-:W0:Y:S01]  /*25580*/  LDS.64 R84, [R82+0x3000] ;  /* 0x0030000052547984 */ /* 0x000e220000000a00 */
[----:B------:R-:W-:-:S03]  /*25590*/  IMAD.MOV.U32 R32, RZ, RZ, R52 ;  /* 0x000000ffff207224 */ /* 0x000fc600078e0034 */
[----:B0-----:R-:W-:Y:S01]  /*255a0*/  STL.64 [R1+0x410], R84 ;  /* 0x0004105401007387 */ /* 0x001fe20000100a00 */
[----:B------:R-:W-:-:S03]  /*255b0*/  IMAD.MOV.U32 R87, RZ, RZ, R84 ;  /* 0x000000ffff577224 */ /* 0x000fc600078e0054 */
[----:B------:R-:W0:Y:S04]  /*255c0*/  LDS.64 R84, [R3+0x4000] ;  /* 0x0040000003547984 */ /* 0x000e280000000a00 */
[----:B------:R-:W-:Y:S04]  /*255d0*/  STG.E.U16 [R16.64], R32 ;  /* 0x0000002010007986 */ /* 0x000fe8000c101504 */
[----:B------:R1:W-:Y:S04]  /*255e0*/  STG.E.U16 [R30.64], R7 ;  /* 0x000000071e007986 */ /* 0x0003e8000c101504 */
[----:B0-----:R-:W-:Y:S01]  /*255f0*/  STL.64 [R1+0x408], R84 ;  /* 0x0004085401007387 */ /* 0x001fe20000100a00 */
[----:B-1----:R-:W-:-:S03]  /*25600*/  MOV R7, R84 ;  /* 0x0000005400077202 */ /* 0x002fc60000000f00 */
[----:B------:R-:W0:Y:S04]  /*25610*/  LDS.64 R84, [R81+0x4000] ;  /* 0x0040000051547984 */ /* 0x000e280000000a00 */
[----:B0-----:R-:W-:Y:S01]  /*25620*/  STL.64 [R1+0x3f8], R84 ;  /* 0x0003f85401007387 */ /* 0x001fe20000100a00 */
[----:B------:R-:W-:-:S03]  /*25630*/  MOV R86, R84 ;  /* 0x0000005400567202 */ /* 0x000fc60000000f00 */
[----:B------:R-:W0:Y:S01]  /*25640*/  LDS.64 R84, [R83+0x4000] ;  /* 0x0040000053547984 */ /* 0x000e220000000a00 */
[----:B------:R-:W-:Y:S02]  /*25650*/  MOV R59, R58 ;  /* 0x0000003a003b7202 */ /* 0x000fe40000000f00 */
[----:B------:R-:W-:Y:S01]  /*25660*/  MOV R66, R56 ;  /* 0x0000003800427202 */ /* 0x000fe20000000f00 */
[----:B0-----:R0:W-:Y:S04]  /*25670*/  STL.64 [R1+0x3f0], R84 ;  /* 0x0003f05401007387 */ /* 0x0011e80000100a00 */
[----:B------:R-:W-:Y:S01]  /*25680*/  STL.64 [R1+0x3e0], R88 ;  /* 0x0003e05801007387 */ /* 0x000fe20000100a00 */
[----:B0-----:R-:W-:Y:S02]  /*25690*/  MOV R85, R84 ;  /* 0x0000005400557202 */ /* 0x001fe40000000f00 */
[----:B------:R-:W-:-:S02]  /*256a0*/  MOV R84, R88 ;  /* 0x0000005800547202 */ /* 0x000fc40000000f00 */
[----:B------:R-:W0:Y:S04]  /*256b0*/  LDS.64 R88, [R3+0x5000] ;  /* 0x0050000003587984 */ /* 0x000e280000000a00 */
[----:B------:R-:W-:Y:S04]  /*256c0*/  STG.E.U16 [R40.64], R59 ;  /* 0x0000003b28007986 */ /* 0x000fe8000c101504 */
[----:B------:R-:W-:Y:S04]  /*256d0*/  STG.E.U16 [R50.64], R66 ;  /* 0x0000004232007986 */ /* 0x000fe8000c101504 */
[----:B------:R-:W-:Y:S04]  /*256e0*/  STG.E.U16 [R60.64], R67 ;  /* 0x000000433c007986 */ /* 0x000fe8000c101504 */
[----:B------:R1:W-:Y:S04]  /*256f0*/  STG.E.U16 [R62.64], R6 ;  /* 0x000000063e007986 */ /* 0x0003e8000c101504 */
[----:B0-----:R-:W-:Y:S01]  /*25700*/  STL.64 [R1+0x3d8], R88 ;  /* 0x0003d85801007387 */ /* 0x001fe20000100a00 */
[----:B-1----:R-:W-:-:S03]  /*25710*/  IMAD.MOV.U32 R6, RZ, RZ, R88 ;  /* 0x000000ffff067224 */ /* 0x002fc600078e0058 */
[----:B------:R-:W0:Y:S04]  /*25720*/  LDS.64 R88, [R81+0x5000] ;  /* 0x0050000051587984 */ /* 0x000e280000000a00 */
[----:B------:R1:W-:Y:S04]  /*25730*/  STG.E.U16 [R78.64], R87 ;  /* 0x000000574e007986 */ /* 0x0003e8000c101504 */
[----:B------:R-:W-:Y:S04]  /*25740*/  STG.E.U16 [R76.64], R7 ;  /* 0x000000074c007986 */ /* 0x000fe8000c101504 */
[----:B------:R-:W2:Y:S04]  /*25750*/  LDS.64 R76, [R82+0x5000] ;  /* 0x00500000524c7984 */ /* 0x000ea80000000a00 */
[----:B0-----:R-:W-:Y:S01]  /*25760*/  STL.64 [R1+0x3c0], R88 ;  /* 0x0003c05801007387 */ /* 0x001fe20000100a00 */
[----:B-1----:R-:W-:-:S03]  /*25770*/  IMAD.MOV.U32 R78, RZ, RZ, R88 ;  /* 0x000000ffff4e7224 */ /* 0x002fc600078e0058 */
[----:B------:R-:W0:Y:S04]  /*25780*/  LDS.64 R88, [R83+0x5000] ;  /* 0x0050000053587984 */ /* 0x000e280000000a00 */
[----:B------:R2:W-:Y:S02]  /*25790*/  STG.E.U16 [R74.64], R86 ;  /* 0x000000564a007986 */ /* 0x0005e4000c101504 */
[----:B--2---:R-:W-:Y:S02]  /*257a0*/  MOV R74, R76 ;  /* 0x0000004c004a7202 */ /* 0x004fe40000000f00 */
[----:B0-----:R-:W-:Y:S04]  /*257b0*/  STL.64 [R1+0x3a8], R88 ;  /* 0x0003a85801007387 */ /* 0x001fe80000100a00 */
[----:B------:R-:W-:Y:S04]  /*257c0*/  STL.64 [R1+0x398], R76 ;  /* 0x0003984c01007387 */ /* 0x000fe80000100a00 */
[----:B------:R-:W0:Y:S01]  /*257d0*/  LDS.64 R76, [R3+0x6000] ;  /* 0x00600000034c7984 */ /* 0x000e220000000a00 */
[----:B------:R-:W-:Y:S01]  /*257e0*/  LEA R54, P1, R26, R0, 0x1 ;  /* 0x000000001a367211 */ /* 0x000fe200078208ff */
[----:B------:R-:W-:-:S03]  /*257f0*/  IMAD R27, R80, 0x2, R26 ;  /* 0x00000002501b7824 */ /* 0x000fc600078e021a */
[----:B------:R-:W-:Y:S01]  /*25800*/  LEA.HI.X.SX32 R55, R26, R2, 0x1, P1 ;  /* 0x000000021a377211 */ /* 0x000fe200008f0eff */
[----:B------:R-:W-:Y:S01]  /*25810*/  IMAD R26, R80, 0x2, R27 ;  /* 0x00000002501a7824 */ /* 0x000fe200078e021b */
[C---:B------:R-:W-:Y:S01]  /*25820*/  LEA R46, P1, R27.reuse, R0, 0x1 ;  /* 0x000000001b2e7211 */ /* 0x040fe200078208ff */
[----:B------:R1:W-:Y:S03]  /*25830*/  STG.E.U16 [R72.64], R85 ;  /* 0x0000005548007986 */ /* 0x0003e6000c101504 */
        /* <DEDUP_REMOVED lines=8> */
[----:B------:R-:W-:Y:S02]  /*258c0*/  LEA R27, R80, R26, 0x1 ;  /* 0x0000001a501b7211 */ /* 0x000fe400078e08ff */
[----:B------:R-:W-:Y:S01]  /*258d0*/  LEA.HI.X.SX32 R45, R26, R2, 0x1, P1 ;  /* 0x000000021a2d7211 */ /* 0x000fe200008f0eff */
[----:B0-----:R-:W-:Y:S01]  /*258e0*/  STL.64 [R1+0x370], R76 ;  /* 0x0003704c01007387 */ /* 0x001fe20000100a00 */
[----:B-1----:R-:W-:-:S03]  /*258f0*/  MOV R72, R76 ;  /* 0x0000004c00487202 */ /* 0x002fc60000000f00 */
[----:B------:R-:W0:Y:S01]  /*25900*/  LDS.64 R76, [R81+0x6000] ;  /* 0x00600000514c7984 */ /* 0x000e220000000a00 */
[----:B------:R-:W-:Y:S01]  /*25910*/  LEA R42, P1, R27, R0, 0x1 ;  /* 0x000000001b2a7211 */ /* 0x000fe200078208ff */
[----:B------:R-:W-:-:S03]  /*25920*/  IMAD R26, R80, 0x2, R27 ;  /* 0x00000002501a7824 */ /* 0x000fc600078e021b */
        /* <DEDUP_REMOVED lines=14> */
[----:B------:R-:W-:Y:S01]  /*25a10*/  LEA R21, R80, R26, 0x1 ;  /* 0x0000001a50157211 */ /* 0x000fe200078e08ff */
[----:B------:R1:W-:Y:S01]  /*25a20*/  STG.E.U16 [R70.64], R84 ;  /* 0x0000005446007986 */ /* 0x0003e2000c101504 */
[----:B------:R-:W-:Y:S02]  /*25a30*/  LEA.HI.X.SX32 R29, R26, R2, 0x1, P1 ;  /* 0x000000021a1d7211 */ /* 0x000fe400008f0eff */
[----:B------:R-:W-:Y:S01]  /*25a40*/  LEA R20, P1, R21, R0, 0x1 ;  /* 0x0000000015147211 */ /* 0x000fe200078208ff */
[----:B------:R-:W-:Y:S01]  /*25a50*/  STG.E.U16 [R68.64], R6 ;  /* 0x0000000644007986 */ /* 0x000fe2000c101504 */
[----:B------:R-:W-:-:S03]  /*25a60*/  LEA R27, R80, R21, 0x1 ;  /* 0x00000015501b7211 */ /* 0x000fc600078e08ff */
[----:B0-----:R-:W-:Y:S01]  /*25a70*/  STL.64 [R1+0x368], R76 ;  /* 0x0003684c01007387 */ /* 0x001fe20000100a00 */
[----:B-1----:R-:W-:-:S03]  /*25a80*/  MOV R70, R76 ;  /* 0x0000004c00467202 */ /* 0x002fc60000000f00 */
[----:B------:R-:W-:Y:S04]  /*25a90*/  LDS.64 R68, [R82+0x6000] ;  /* 0x0060000052447984 */ /* 0x000fe80000000a00 */
[----:B------:R-:W0:Y:S01]  /*25aa0*/  LDS.64 R76, [R83+0x6000] ;  /* 0x00600000534c7984 */ /* 0x000e220000000a00 */
[----:B------:R-:W-:Y:S02]  /*25ab0*/  LEA.HI.X.SX32 R21, R21, R2, 0x1, P1 ;  /* 0x0000000215157211 */ /* 0x000fe400008f0eff */
[C---:B------:R-:W-:Y:S02]  /*25ac0*/  LEA R26, P1, R27.reuse, R0, 0x1 ;  /* 0x000000001b1a7211 */ /* 0x040fe400078208ff */
[----:B------:R-:W-:Y:S02]  /*25ad0*/  LEA R24, R80, R27, 0x1 ;  /* 0x0000001b50187211 */ /* 0x000fe400078e08ff */
[----:B------:R-:W-:-:S02]  /*25ae0*/  LEA.HI.X.SX32 R27, R27, R2, 0x1, P1 ;  /* 0x000000021b1b7211 */ /* 0x000fc400008f0eff */
[----:B------:R-:W-:Y:S02]  /*25af0*/  LEA R52, P1, R24, R0, 0x1 ;  /* 0x0000000018347211 */ /* 0x000fe400078208ff */
[----:B------:R-:W-:Y:S02]  /*25b00*/  LEA R23, R80, R24, 0x1 ;  /* 0x0000001850177211 */ /* 0x000fe400078e08ff */
[----:B------:R-:W-:Y:S02]  /*25b10*/  LEA.HI.X.SX32 R53, R24, R2, 0x1, P1 ;  /* 0x0000000218357211 */ /* 0x000fe400008f0eff */
[----:B------:R-:W-:Y:S01]  /*25b20*/  LEA R22, P1, R23, R0, 0x1 ;  /* 0x0000000017167211 */ /* 0x000fe200078208ff */
[----:B------:R-:W-:-:S03]  /*25b30*/  IMAD R25, R80, 0x2, R23 ;  /* 0x0000000250197824 */ /* 0x000fc600078e0217 */
[----:B------:R-:W-:Y:S02]  /*25b40*/  LEA.HI.X.SX32 R23, R23, R2, 0x1, P1 ;  /* 0x0000000217177211 */ /* 0x000fe400008f0eff */
[C---:B------:R-:W-:Y:S02]  /*25b50*/  LEA R24, P1, R25.reuse, R0, 0x1 ;  /* 0x0000000019187211 */ /* 0x040fe400078208ff */
[C---:B------:R-:W-:Y:S02]  /*25b60*/  LEA R19, R80.reuse, R25, 0x1 ;  /* 0x0000001950137211 */ /* 0x040fe400078e08ff */
[----:B------:R-:W-:Y:S02]  /*25b70*/  LEA.HI.X.SX32 R25, R25, R2, 0x1, P1 ;  /* 0x0000000219197211 */ /* 0x000fe400008f0eff */
[----:B------:R-:W-:Y:S01]  /*25b80*/  LEA R18, P1, R19, R0, 0x1 ;  /* 0x0000000013127211 */ /* 0x000fe200078208ff */
[----:B------:R-:W-:-:S03]  /*25b90*/  IMAD R14, R80, 0x2, R19 ;  /* 0x00000002500e7824 */ /* 0x000fc600078e0213 */
[----:B------:R-:W-:Y:S02]  /*25ba0*/  LEA.HI.X.SX32 R19, R19, R2, 0x1, P1 ;  /* 0x0000000213137211 */ /* 0x000fe400008f0eff */
[----:B------:R-:W-:Y:S02]  /*25bb0*/  LEA R56, P1, R14, R0, 0x1 ;  /* 0x000000000e387211 */ /* 0x000fe400078208ff */
[----:B------:R-:W-:Y:S02]  /*25bc0*/  LEA R15, R80, R14, 0x1 ;  /* 0x0000000e500f7211 */ /* 0x000fe400078e08ff */
[----:B------:R-:W-:Y:S02]  /*25bd0*/  LEA.HI.X.SX32 R57, R14, R2, 0x1, P1 ;  /* 0x000000020e397211 */ /* 0x000fe400008f0eff */
[C---:B------:R-:W-:Y:S01]  /*25be0*/  LEA R14, P1, R15.reuse, R0, 0x1 ;  /* 0x000000000f0e7211 */ /* 0x040fe200078208ff */
[----:B------:R-:W-:Y:S01]  /*25bf0*/  IMAD R13, R80, 0x2, R15 ;  /* 0x00000002500d7824 */ /* 0x000fe200078e020f */
[----:B0-----:R-:W-:Y:S02]  /*25c00*/  STL.64 [R1+0x358], R76 ;  /* 0x0003584c01007387 */ /* 0x001fe40000100a00 */
[----:B------:R-:W-:-:S02]  /*25c10*/  LEA.HI.X.SX32 R15, R15, R2, 0x1, P1 ;  /* 0x000000020f0f7211 */ /* 0x000fc400008f0eff */
[----:B------:R-:W-:Y:S01]  /*25c20*/  LEA R12, P1, R13, R0, 0x1 ;  /* 0x000000000d0c7211 */ /* 0x000fe200078208ff */
[----:B------:R0:W-:Y:S01]  /*25c30*/  STG.E.U16 [R64.64], R78 ;  /* 0x0000004e40007986 */ /* 0x0001e2000c101504 */
[----:B------:R-:W-:-:S03]  /*25c40*/  LEA R9, R80, R13, 0x1 ;  /* 0x0000000d50097211 */ /* 0x000fc600078e08ff */
[----:B------:R-:W-:Y:S01]  /*25c50*/  STL.64 [R1+0x340], R68 ;  /* 0x0003404401007387 */ /* 0x000fe20000100a00 */
[----:B------:R-:W-:Y:S02]  /*25c60*/  LEA.HI.X.SX32 R13, R13, R2, 0x1, P1 ;  /* 0x000000020d0d7211 */ /* 0x000fe400008f0eff */
[C---:B------:R-:W-:Y:S01]  /*25c70*/  LEA R8, P1, R9.reuse, R0, 0x1 ;  /* 0x0000000009087211 */ /* 0x040fe200078208ff */
[----:B0-----:R-:W-:Y:S02]  /*25c80*/  IMAD.MOV.U32 R65, RZ, RZ, R68 ;  /* 0x000000ffff417224 */ /* 0x001fe400078e0044 */
[----:B------:R-:W0:Y:S01]  /*25c90*/  LDS.64 R68, [R3+0x7000] ;  /* 0x0070000003447984 */ /* 0x000e220000000a00 */
[----:B------:R-:W-:Y:S02]  /*25ca0*/  LEA R33, R80, R9, 0x1 ;  /* 0x0000000950217211 */ /* 0x000fe400078e08ff */
[----:B------:R-:W-:Y:S02]  /*25cb0*/  LEA.HI.X.SX32 R9, R9, R2, 0x1, P1 ;  /* 0x0000000209097211 */ /* 0x000fe400008f0eff */
[----:B------:R-:W-:-:S02]  /*25cc0*/  LEA R16, P1, R33, R0, 0x1 ;  /* 0x0000000021107211 */ /* 0x000fc400078208ff */
[----:B------:R-:W-:Y:S02]  /*25cd0*/  LEA R32, R80, R33, 0x1 ;  /* 0x0000002150207211 */ /* 0x000fe400078e08ff */
        /* <DEDUP_REMOVED lines=11> */
[----:B------:R-:W-:Y:S01]  /*25d90*/  IMAD R51, R80, 0x2, R59 ;  /* 0x0000000250337824 */ /* 0x000fe200078e023b */
[----:B------:R-:W-:-:S02]  /*25da0*/  MOV R7, R88 ;  /* 0x0000005800077202 */ /* 0x000fc40000000f00 */
[----:B------:R-:W-:Y:S02]  /*25db0*/  LEA.HI.X.SX32 R59, R59, R2, 0x1, P1 ;  /* 0x000000023b3b7211 */ /* 0x000fe400008f0eff */
[C---:B------:R-:W-:Y:S02]  /*25dc0*/  LEA R50, P1, R51.reuse, R0, 0x1 ;  /* 0x0000000033327211 */ /* 0x040fe400078208ff */
[----:B------:R-:W-:Y:S02]  /*25dd0*/  LEA R66, R80, R51, 0x1 ;  /* 0x0000003350427211 */ /* 0x000fe400078e08ff */
[----:B------:R-:W-:Y:S01]  /*25de0*/  LEA.HI.X.SX32 R51, R51, R2, 0x1, P1 ;  /* 0x0000000233337211 */ /* 0x000fe200008f0eff */
[----:B------:R1:W-:Y:S01]  /*25df0*/  STG.E.U16 [R54.64], R7 ;  /* 0x0000000736007986 */ /* 0x0003e2000c101504 */
[----:B------:R-:W-:Y:S01]  /*25e00*/  LEA R60, P1, R66, R0, 0x1 ;  /* 0x00000000423c7211 */ /* 0x000fe200078208ff */
[----:B------:R-:W-:Y:S02]  /*25e10*/  IMAD R67, R80, 0x2, R66 ;  /* 0x0000000250437824 */ /* 0x000fe400078e0242 */
[----:B0-----:R-:W-:Y:S01]  /*25e20*/  STL.64 [R1+0x338], R68 ;  /* 0x0003384401007387 */ /* 0x001fe20000100a00 */
[----:B------:R-:W-:-:S02]  /*25e30*/  LEA.HI.X.SX32 R61, R66, R2, 0x1, P1 ;  /* 0x00000002423d7211 */ /* 0x000fc400008f0eff */
[C---:B------:R-:W-:Y:S02]  /*25e40*/  LEA R66, P1, R67.reuse, R0, 0x1 ;  /* 0x0000000043427211 */ /* 0x040fe400078208ff */
[----:B-1----:R-:W-:Y:S02]  /*25e50*/  MOV R7, R68 ;  /* 0x0000004400077202 */ /* 0x002fe40000000f00 */
[----:B------:R-:W0:Y:S01]  /*25e60*/  LDS.64 R68, [R81+0x7000] ;  /* 0x0070000051447984 */ /* 0x000e220000000a00 */
[C---:B------:R-:W-:Y:S02]  /*25e70*/  LEA R63, R80.reuse, R67, 0x1 ;  /* 0x00000043503f7211 */ /* 0x040fe400078e08ff */
[----:B------:R-:W-:Y:S02]  /*25e80*/  LEA.HI.X.SX32 R67, R67, R2, 0x1, P1 ;  /* 0x0000000243437211 */ /* 0x000fe400008f0eff */
[----:B------:R-:W-:Y:S02]  /*25e90*/  LEA R92, P1, R63, R0, 0x1 ;  /* 0x000000003f5c7211 */ /* 0x000fe400078208ff */
[----:B------:R-:W-:-:S02]  /*25ea0*/  LEA R62, R80, R63, 0x1 ;  /* 0x0000003f503e7211 */ /* 0x000fc400078e08ff */
        /* <DEDUP_REMOVED lines=10> */
[C---:B------:R-:W-:Y:S02]  /*25f50*/  LEA R104, P1, R63.reuse, R0, 0x1 ;  /* 0x000000003f687211 */ /* 0x040fe400078208ff */
[----:B------:R-:W-:Y:S02]  /*25f60*/  LEA R62, R80, R63, 0x1 ;  /* 0x0000003f503e7211 */ /* 0x000fe400078e08ff */
[----:B------:R-:W-:Y:S02]  /*25f70*/  LEA.HI.X.SX32 R105, R63, R2, 0x1, P1 ;  /* 0x000000023f697211 */ /* 0x000fe400008f0eff */
[----:B------:R-:W-:Y:S01]  /*25f80*/  LEA R106, P1, R62, R0, 0x1 ;  /* 0x000000003e6a7211 */ /* 0x000fe200078208ff */
[----:B------:R-:W-:Y:S01]  /*25f90*/  IMAD R63, R80, 0x2, R62 ;  /* 0x00000002503f7824 */ /* 0x000fe200078e023e */
[----:B------:R-:W-:Y:S02]  /*25fa0*/  STG.E.U16 [R46.64], R74 ;  /* 0x0000004a2e007986 */ /* 0x000fe4000c101504 */
[----:B------:R-:W-:-:S02]  /*25fb0*/  LEA.HI.X.SX32 R107, R62, R2, 0x1, P1 ;  /* 0x000000023e6b7211 */ /* 0x000fc400008f0eff */
[----:B------:R1:W-:Y:S01]  /*25fc0*/  STG.E.U16 [R48.64], R72 ;  /* 0x0000004830007986 */ /* 0x0003e2000c101504 */
[C---:B------:R-:W-:Y:S02]  /*25fd0*/  LEA R112, P1, R63.reuse, R0, 0x1 ;  /* 0x000000003f707211 */ /* 0x040fe400078208ff */
[C---:B------:R-:W-:Y:S01]  /*25fe0*/  LEA R62, R80.reuse, R63, 0x1 ;  /* 0x0000003f503e7211 */ /* 0x040fe200078e08ff */
[----:B0-----:R-:W-:Y:S01]  /*25ff0*/  STL.64 [R1+0x318], R68 ;  /* 0x0003184401007387 */ /* 0x001fe20000100a00 */
[----:B------:R-:W-:Y:S02]  /*26000*/  MOV R64, R68 ;  /* 0x0000004400407202 */ /* 0x000fe40000000f00 */
[----:B------:R-:W-:Y:S02]  /*26010*/  LEA.HI.X.SX32 R113, R63, R2, 0x1, P1 ;  /* 0x000000023f717211 */ /* 0x000fe400008f0eff */
[----:B-1----:R-:W-:Y:S01]  /*26020*/  LOP3.LUT R48, R3, 0x10, RZ, 0x3c, !PT ;  /* 0x0000001003307812 */ /* 0x002fe200078e3cff */
[----:B------:R-:W-:Y:S01]  /*26030*/  IMAD R63, R80, 0x2, R62 ;  /* 0x00000002503f7824 */ /* 0x000fe200078e023e */
[----:B------:R-:W-:-:S03]  /*26040*/  LEA R110, P1, R62, R0, 0x1 ;  /* 0x000000003e6e7211 */ /* 0x000fc600078208ff */
[----:B------:R-:W0:Y:S01]  /*26050*/  LDS.64 R68, [R48+0x7000] ;  /* 0x0070000030447984 */ /* 0x000e220000000a00 */
[----:B------:R-:W-:Y:S02]  /*26060*/  LEA.HI.X.SX32 R111, R62, R2, 0x1, P1 ;  /* 0x000000023e6f7211 */ /* 0x000fe400008f0eff */
[----:B------:R-:W-:Y:S02]  /*26070*/  LEA R108, P1, R63, R0, 0x1 ;  /* 0x000000003f6c7211 */ /* 0x000fe400078208ff */
[----:B------:R-:W-:Y:S02]  /*26080*/  LOP3.LUT R49, R3, 0x18, RZ, 0x3c, !PT ;  /* 0x0000001803317812 */ /* 0x000fe400078e3cff */
[----:B------:R-:W-:Y:S01]  /*26090*/  LEA R62, R80, R63, 0x1 ;  /* 0x0000003f503e7211 */ /* 0x000fe200078e08ff */
[----:B------:R-:W-:Y:S01]  /*260a0*/  STG.E.U16 [R36.64], R70 ;  /* 0x0000004624007986 */ /* 0x000fe2000c101504 */
[----:B------:R-:W-:Y:S02]  /*260b0*/  LEA.HI.X.SX32 R109, R63, R2, 0x1, P1 ;  /* 0x000000023f6d7211 */ /* 0x000fe400008f0eff */
[----:B------:R-:W-:Y:S01]  /*260c0*/  LEA R116, P1, R62, R0, 0x1 ;  /* 0x000000003e747211 */ /* 0x000fe200078208ff */
[----:B------:R-:W1:Y:S01]  /*260d0*/  LDS.64 R70, [R49+0x7000] ;  /* 0x0070000031467984 */ /* 0x000e620000000a00 */
[----:B------:R-:W-:-:S02]  /*260e0*/  LEA R63, R80, R62, 0x1 ;  /* 0x0000003e503f7211 */ /* 0x000fc400078e08ff */
        /* <DEDUP_REMOVED lines=15> */
[----:B0-----:R0:W-:Y:S01]  /*261e0*/  STL.64 [R1+0x300], R68 ;  /* 0x0003004401007387 */ /* 0x0011e20000100a00 */
[----:B------:R-:W-:-:S02]  /*261f0*/  MOV R63, R68 ;  /* 0x00000044003f7202 */ /* 0x000fc40000000f00 */
[----:B------:R-:W-:Y:S02]  /*26200*/  LEA.HI.X.SX32 R121, R46, R2, 0x1, P1 ;  /* 0x000000022e797211 */ /* 0x000fe400008f0eff */
[----:B0-----:R-:W-:-:S04]  /*26210*/  LEA R68, P1, R47, R0, 0x1 ;  /* 0x000000002f447211 */ /* 0x001fc800078208ff */
[----:B------:R-:W-:Y:S02]  /*26220*/  LEA.HI.X.SX32 R69, R47, R2, 0x1, P1 ;  /* 0x000000022f457211 */ /* 0x000fe400008f0eff */
[----:B-1----:R-:W-:-:S03]  /*26230*/  MOV R62, R70 ;  /* 0x00000046003e7202 */ /* 0x002fc60000000f00 */
[----:B------:R0:W-:Y:S04]  /*26240*/  STL.64 [R1+0x8], R68 ;  /* 0x0000084401007387 */ /* 0x0001e80000100a00 */
[----:B------:R-:W-:Y:S04]  /*26250*/  STL.64 [R1+0x2e8], R70 ;  /* 0x0002e84601007387 */ /* 0x000fe80000100a00 */
[----:B------:R-:W1:Y:S01]  /*26260*/  LDS.64 R70, [R3+0x8000] ;  /* 0x0080000003467984 */ /* 0x000e620000000a00 */
[----:B------:R-:W-:Y:S01]  /*26270*/  IMAD.MOV.U32 R6, RZ, RZ, R76 ;  /* 0x000000ffff067224 */ /* 0x000fe200078e004c */
[----:B------:R-:W-:-:S02]  /*26280*/  LEA R46, R80, R47, 0x1 ;  /* 0x0000002f502e7211 */ /* 0x000fc400078e08ff */
[----:B------:R-:W-:Y:S02]  /*26290*/  LOP3.LUT R47, R3, 0x8, RZ, 0x3c, !PT ;  /* 0x00000008032f7812 */ /* 0x000fe400078e3cff */
[----:B------:R2:W-:Y:S01]  /*262a0*/  STG.E.U16 [R44.64], R6 ;  /* 0x000000062c007986 */ /* 0x0005e2000c101504 */
[----:B0-----:R-:W-:-:S03]  /*262b0*/  LEA R68, P1, R46, R0, 0x1 ;  /* 0x000000002e447211 */ /* 0x001fc600078208ff */
[----:B------:R-:W-:Y:S04]  /*262c0*/  STG.E.U16 [R42.64], R65 ;  /* 0x000000412a007986 */ /* 0x000fe8000c101504 */
[----:B------:R-:W0:Y:S01]  /*262d0*/  LDS.64 R42, [R47+0x8000] ;  /* 0x008000002f2a7984 */ /* 0x000e220000000a00 */
[----:B------:R-:W-:Y:S01]  /*262e0*/  LEA.HI.X.SX32 R69, R46, R2, 0x1, P1 ;  /* 0x000000022e457211 */ /* 0x000fe200008f0eff */
[----:B------:R-:W-:Y:S01]  /*262f0*/  IMAD R37, R80, 0x2, R46 ;  /* 0x0000000250257824 */ /* 0x000fe200078e022e */
[----:B--2---:R-:W-:-:S03]  /*26300*/  MOV R45, c[0x0][0x1c8] ;  /* 0x00007200002d7a02 */ /* 0x004fc60000000f00 */
[----:B------:R2:W-:Y:S02]  /*26310*/  STL.64 [R1], R68 ;  /* 0x0000004401007387 */ /* 0x0005e40000100a00 */
[----:B------:R-:W-:Y:S01]  /*26320*/  IMAD R36, R45, 0x2, R37 ;  /* 0x000000022d247824 */ /* 0x000fe200078e0225 */
[----:B--2---:R-:W-:-:S04]  /*26330*/  LEA R68, P1, R37, R0, 0x1 ;  /* 0x0000000025447211 */ /* 0x004fc800078208ff */
[----:B------:R-:W-:Y:S01]  /*26340*/  LEA.HI.X.SX32 R69, R37, R2, 0x1, P1 ;  /* 0x0000000225457211 */ /* 0x000fe200008f0eff */
[----:B-1----:R-:W-:Y:S04]  /*26350*/  STL.64 [R1+0x2d8], R70 ;  /* 0x0002d84601007387 */ /* 0x002fe80000100a00 */
[----:B------:R1:W-:Y:S01]  /*26360*/  STL.64 [R1+0x10], R68 ;  /* 0x0000104401007387 */ /* 0x0003e20000100a00 */
[----:B------:R-:W-:Y:S02]  /*26370*/  LEA R37, R45, R36, 0x1 ;  /* 0x000000242d257211 */ /* 0x000fe400078e08ff */
[----:B-1----:R-:W-:-:S04]  /*26380*/  LEA R68, P1, R36, R0, 0x1 ;  /* 0x0000000024447211 */ /* 0x002fc800078208ff */
[----:B------:R-:W-:-:S05]  /*26390*/  LEA.HI.X.SX32 R69, R36, R2, 0x1, P1 ;  /* 0x0000000224457211 */ /* 0x000fca00008f0eff */
[----:B------:R1:W-:Y:S04]  /*263a0*/  STL.64 [R1+0x18], R68 ;  /* 0x0000184401007387 */ /* 0x0003e80000100a00 */
[----:B0-----:R-:W-:Y:S01]  /*263b0*/  STL.64 [R1+0x2d0], R42 ;  /* 0x0002d02a01007387 */ /* 0x001fe20000100a00 */
[----:B-1----:R-:W-:-:S04]  /*263c0*/  LEA R68, P1, R37, R0, 0x1 ;  /* 0x0000000025447211 */ /* 0x002fc800078208ff */
[----:B------:R-:W-:-:S05]  /*263d0*/  LEA.HI.X.SX32 R69, R37, R2, 0x1, P1 ;  /* 0x0000000225457211 */ /* 0x000fca00008f0eff */
[----:B------:R-:W-:Y:S04]  /*263e0*/  STL.64 [R1+0xa8], R68 ;  /* 0x0000a84401007387 */ /* 0x000fe80000100a00 */
[----:B------:R-:W0:Y:S04]  /*263f0*/  LDS.64 R68, [R48+0x8000] ;  /* 0x0080000030447984 */ /* 0x000e280000000a00 */
[----:B------:R1:W-:Y:S04]  /*26400*/  STG.E.U16 [R38.64], R7 ;  /* 0x0000000726007986 */ /* 0x0003e8000c101504 */
[----:B------:R-:W-:Y:S04]  /*26410*/  STG.E.U16 [R4.64], R64 ;  /* 0x0000004004007986 */ /* 0x000fe8000c101504 */
[----:B------:R-:W2:Y:S01]  /*26420*/  LDS.64 R64, [R49+0x8000] ;  /* 0x0080000031407984 */ /* 0x000ea20000000a00 */
[----:B------:R-:W-:-:S03]  /*26430*/  IMAD R36, R45, 0x2, R37 ;  /* 0x000000022d247824 */ /* 0x000fc600078e0225 */
[----:B------:R-:W-:Y:S02]  /*26440*/  STG.E.U16 [R34.64], R63 ;  /* 0x0000003f22007986 */ /* 0x000fe4000c101504 */
[C---:B-1----:R-:W-:Y:S02]  /*26450*/  LEA R38, P1, R36.reuse, R0, 0x1 ;  /* 0x0000000024267211 */ /* 0x042fe400078208ff */
[----:B------:R-:W1:Y:S02]  /*26460*/  LDS.64 R34, [R3+0x9000] ;  /* 0x0090000003227984 */ /* 0x000e640000000a00 */
[----:B------:R-:W-:Y:S02]  /*26470*/  LEA.HI.X.SX32 R39, R36, R2, 0x1, P1 ;  /* 0x0000000224277211 */ /* 0x000fe400008f0eff */
[----:B------:R-:W-:-:S05]  /*26480*/  LEA R37, R45, R36, 0x1 ;  /* 0x000000242d257211 */ /* 0x000fca00078e08ff */
[----:B------:R-:W-:Y:S01]  /*26490*/  IMAD R36, R45, 0x2, R37 ;  /* 0x000000022d247824 */ /* 0x000fe200078e0225 */
[----:B0-----:R-:W-:Y:S04]  /*264a0*/  STL.64 [R1+0x2c0], R68 ;  /* 0x0002c04401007387 */ /* 0x001fe80000100a00 */
[----:B------:R0:W-:Y:S02]  /*264b0*/  STL.64 [R1+0x20], R38 ;  /* 0x0000202601007387 */ /* 0x0001e40000100a00 */
[----:B0-----:R-:W-:-:S04]  /*264c0*/  LEA R38, P1, R37, R0, 0x1 ;  /* 0x0000000025267211 */ /* 0x001fc800078208ff */
[----:B------:R-:W-:-:S05]  /*264d0*/  LEA.HI.X.SX32 R39, R37, R2, 0x1, P1 ;  /* 0x0000000225277211 */ /* 0x000fca00008f0eff */
[----:B------:R0:W-:Y:S01]  /*264e0*/  STL.64 [R1+0xa0], R38 ;  /* 0x0000a02601007387 */ /* 0x0001e20000100a00 */
[----:B------:R-:W-:-:S03]  /*264f0*/  LEA R4, R45, R36, 0x1 ;  /* 0x000000242d047211 */ /* 0x000fc600078e08ff */
[----:B--2---:R-:W-:Y:S01]  /*26500*/  STL.64 [R1+0x2b0], R64 ;  /* 0x0002b04001007387 */ /* 0x004fe20000100a00 */
[----:B0-----:R-:W-:-:S04]  /*26510*/  LEA R38, P1, R36, R0, 0x1 ;  /* 0x0000000024267211 */ /* 0x001fc800078208ff */
[----:B------:R-:W-:-:S05]  /*26520*/  LEA.HI.X.SX32 R39, R36, R2, 0x1, P1 ;  /* 0x0000000224277211 */ /* 0x000fca00008f0eff */
[----:B------:R0:W-:Y:S01]  /*26530*/  STL.64 [R1+0x28], R38 ;  /* 0x0000282601007387 */ /* 0x0001e20000100a00 */
[----:B------:R-:W-:-:S03]  /*26540*/  IMAD R5, R45, 0x2, R4 ;  /* 0x000000022d057824 */ /* 0x000fc600078e0204 */
[----:B-1----:R-:W-:Y:S01]  /*26550*/  STL.64 [R1+0x2a8], R34 ;  /* 0x0002a82201007387 */ /* 0x002fe20000100a00 */
[----:B0-----:R-:W-:-:S04]  /*26560*/  LEA R38, P1, R4, R0, 0x1 ;  /* 0x0000000004267211 */ /* 0x001fc800078208ff */
[----:B------:R-:W-:-:S05]  /*26570*/  LEA.HI.X.SX32 R39, R4, R2, 0x1, P1 ;  /* 0x0000000204277211 */ /* 0x000fca00008f0eff */
[----:B------:R0:W-:Y:S02]  /*26580*/  STL.64 [R1+0x30], R38 ;  /* 0x0000302601007387 */ /* 0x0001e40000100a00 */
[----:B0-----:R-:W-:-:S04]  /*26590*/  LEA R38, P1, R5, R0, 0x1 ;  /* 0x0000000005267211 */ /* 0x001fc800078208ff */
[----:B------:R-:W-:-:S05]  /*265a0*/  LEA.HI.X.SX32 R39, R5, R2, 0x1, P1 ;  /* 0x0000000205277211 */ /* 0x000fca00008f0eff */
[----:B------:R-:W-:Y:S04]  /*265b0*/  STL.64 [R1+0x38], R38 ;  /* 0x0000382601007387 */ /* 0x000fe80000100a00 */
[----:B------:R-:W0:Y:S01]  /*265c0*/  LDS.64 R38, [R47+0x9000] ;  /* 0x009000002f267984 */ /* 0x000e220000000a00 */
[----:B------:R-:W-:-:S03]  /*265d0*/  MOV R6, R70 ;  /* 0x0000004600067202 */ /* 0x000fc60000000f00 */
[----:B------:R1:W-:Y:S04]  /*265e0*/  STG.E.U16 [R10.64], R62 ;  /* 0x0000003e0a007986 */ /* 0x0003e8000c101504 */
[----:B------:R-:W-:Y:S04]  /*265f0*/  STG.E.U16 [R28.64], R6 ;  /* 0x000000061c007986 */ /* 0x000fe8000c101504 */
[----:B------:R-:W2:Y:S01]  /*26600*/  LDS.64 R28, [R48+0x9000] ;  /* 0x00900000301c7984 */ /* 0x000ea20000000a00 */
[----:B------:R-:W-:-:S04]  /*26610*/  LEA R4, R45, R5, 0x1 ;  /* 0x000000052d047211 */ /* 0x000fc800078e08ff */
[----:B-1----:R-:W-:Y:S01]  /*26620*/  LEA R10, P1, R4, R0, 0x1 ;  /* 0x00000000040a7211 */ /* 0x002fe200078208ff */
[----:B------:R-:W-:-:S03]  /*26630*/  IMAD R5, R45, 0x2, R4 ;  /* 0x000000022d057824 */ /* 0x000fc600078e0204 */
[----:B------:R-:W-:Y:S02]  /*26640*/  LEA.HI.X.SX32 R11, R4, R2, 0x1, P1 ;  /* 0x00000002040b7211 */ /* 0x000fe400008f0eff */
[----:B------:R-:W-:Y:S01]  /*26650*/  LEA R4, R45, R5, 0x1 ;  /* 0x000000052d047211 */ /* 0x000fe200078e08ff */
[----:B0-----:R-:W-:Y:S04]  /*26660*/  STL.64 [R1+0x298], R38 ;  /* 0x0002982601007387 */ /* 0x001fe80000100a00 */
[----:B------:R0:W-:Y:S02]  /*26670*/  STL.64 [R1+0x90], R10 ;  /* 0x0000900a01007387 */ /* 0x0001e40000100a00 */
[----:B0-----:R-:W-:-:S04]  /*26680*/  LEA R10, P1, R5, R0, 0x1 ;  /* 0x00000000050a7211 */ /* 0x001fc800078208ff */
[----:B------:R-:W-:Y:S01]  /*26690*/  LEA.HI.X.SX32 R11, R5, R2, 0x1, P1 ;  /* 0x00000002050b7211 */ /* 0x000fe200008f0eff */
[----:B--2---:R-:W-:Y:S04]  /*266a0*/  STL.64 [R1+0x288], R28 ;  /* 0x0002881c01007387 */ /* 0x004fe80000100a00 */
[----:B------:R0:W-:Y:S02]  /*266b0*/  STL.64 [R1+0x40], R10 ;  /* 0x0000400a01007387 */ /* 0x0001e40000100a00 */
[----:B0-----:R-:W-:-:S04]  /*266c0*/  LEA R10, P1, R4, R0, 0x1 ;  /* 0x00000000040a7211 */ /* 0x001fc800078208ff */
[----:B------:R-:W-:-:S05]  /*266d0*/  LEA.HI.X.SX32 R11, R4, R2, 0x1, P1 ;  /* 0x00000002040b7211 */ /* 0x000fca00008f0eff */
[----:B------:R-:W-:Y:S04]  /*266e0*/  STL.64 [R1+0x88], R10 ;  /* 0x0000880a01007387 */ /* 0x000fe80000100a00 */
[----:B------:R-:W0:Y:S01]  /*266f0*/  LDS.64 R10, [R49+0x9000] ;  /* 0x00900000310a7984 */ /* 0x000e220000000a00 */
[----:B------:R-:W-:-:S03]  /*26700*/  LEA R5, R45, R4, 0x1 ;  /* 0x000000042d057211 */ /* 0x000fc600078e08ff */
[----:B------:R1:W-:Y:S02]  /*26710*/  STG.E.U16 [R20.64], R42 ;  /* 0x0000002a14007986 */ /* 0x0003e4000c101504 */
[----:B-1----:R-:W-:-:S04]  /*26720*/  LEA R20, P1, R5, R0, 0x1 ;  /* 0x0000000005147211 */ /* 0x002fc800078208ff */
[----:B------:R-:W-:Y:S02]  /*26730*/  LEA.HI.X.SX32 R21, R5, R2, 0x1, P1 ;  /* 0x0000000205157211 */ /* 0x000fe400008f0eff */
[----:B------:R-:W-:Y:S01]  /*26740*/  MOV R7, R68 ;  /* 0x0000004400077202 */ /* 0x000fe20000000f00 */
[----:B0-----:R-:W-:Y:S04]  /*26750*/  STL.64 [R1+0x278], R10 ;  /* 0x0002780a01007387 */ /* 0x001fe80000100a00 */
[----:B------:R-:W-:Y:S04]  /*26760*/  STL.64 [R1+0x48], R20 ;  /* 0x0000481401007387 */ /* 0x000fe80000100a00 */
[----:B------:R-:W0:Y:S04]  /*26770*/  LDS.64 R20, [R3+0xa000] ;  /* 0x00a0000003147984 */ /* 0x000e280000000a00 */
[----:B------:R1:W-:Y:S04]  /*26780*/  STG.E.U16 [R26.64], R7 ;  /* 0x000000071a007986 */ /* 0x0003e8000c101504 */
[----:B------:R-:W2:Y:S01]  /*26790*/  LDS.64 R26, [R47+0xa000] ;  /* 0x00a000002f1a7984 */ /* 0x000ea20000000a00 */
[----:B------:R-:W-:-:S04]  /*267a0*/  LEA R4, R45, R5, 0x1 ;  /* 0x000000052d047211 */ /* 0x000fc800078e08ff */
[----:B------:R-:W-:Y:S01]  /*267b0*/  LEA R100, P1, R4, R0, 0x1 ;  /* 0x0000000004647211 */ /* 0x000fe200078208ff */
[----:B------:R-:W-:-:S03]  /*267c0*/  IMAD R5, R45, 0x2, R4 ;  /* 0x000000022d057824 */ /* 0x000fc600078e0204 */
[----:B------:R-:W-:Y:S02]  /*267d0*/  LEA.HI.X.SX32 R101, R4, R2, 0x1, P1 ;  /* 0x0000000204657211 */ /* 0x000fe400008f0eff */
[----:B------:R-:W-:Y:S01]  /*267e0*/  LEA R4, R45, R5, 0x1 ;  /* 0x000000052d047211 */ /* 0x000fe200078e08ff */
[----:B0-----:R0:W-:Y:S01]  /*267f0*/  STL.64 [R1+0x268], R20 ;  /* 0x0002681401007387 */ /* 0x0011e20000100a00 */
[----:B-1----:R-:W-:Y:S02]  /*26800*/  MOV R7, R20 ;  /* 0x0000001400077202 */ /* 0x002fe40000000f00 */
[----:B0-----:R-:W-:-:S04]  /*26810*/  LEA R20, P1, R5, R0, 0x1 ;  /* 0x0000000005147211 */ /* 0x001fc800078208ff */
[----:B------:R-:W-:-:S05]  /*26820*/  LEA.HI.X.SX32 R21, R5, R2, 0x1, P1 ;  /* 0x0000000205157211 */ /* 0x000fca00008f0eff */
[----:B------:R0:W-:Y:S04]  /*26830*/  STL.64 [R1+0x50], R20 ;  /* 0x0000501401007387 */ /* 0x0001e80000100a00 */
[----:B--2---:R-:W-:Y:S01]  /*26840*/  STL.64 [R1+0x250], R26 ;  /* 0x0002501a01007387 */ /* 0x004fe20000100a00 */
[----:B0-----:R-:W-:-:S04]  /*26850*/  LEA R20, P1, R4, R0, 0x1 ;  /* 0x0000000004147211 */ /* 0x001fc800078208ff */
[----:B------:R-:W-:-:S05]  /*26860*/  LEA.HI.X.SX32 R21, R4, R2, 0x1, P1 ;  /* 0x0000000204157211 */ /* 0x000fca00008f0eff */
[----:B------:R-:W-:Y:S04]  /*26870*/  STL.64 [R1+0x80], R20 ;  /* 0x0000801401007387 */ /* 0x000fe80000100a00 */
[----:B------:R-:W0:Y:S01]  /*26880*/  LDS.64 R20, [R48+0xa000] ;  /* 0x00a0000030147984 */ /* 0x000e220000000a00 */
[----:B------:R-:W-:Y:S02]  /*26890*/  MOV R37, R64 ;  /* 0x0000004000257202 */ /* 0x000fe40000000f00 */
[----:B------:R-:W-:Y:S02]  /*268a0*/  MOV R35, R34 ;  /* 0x0000002200237202 */ /* 0x000fe40000000f00 */
[----:B------:R-:W-:Y:S01]  /*268b0*/  MOV R34, R38 ;  /* 0x0000002600227202 */ /* 0x000fe20000000f00 */
[----:B------:R-:W-:Y:S04]  /*268c0*/  STG.E.U16 [R52.64], R37 ;  /* 0x0000002534007986 */ /* 0x000fe8000c101504 */
[----:B------:R1:W-:Y:S04]  /*268d0*/  STG.E.U16 [R22.64], R35 ;  /* 0x0000002316007986 */ /* 0x0003e8000c101504 */
[----:B------:R-:W-:Y:S04]  /*268e0*/  STG.E.U16 [R24.64], R34 ;  /* 0x0000002218007986 */ /* 0x000fe8000c101504 */
[----:B------:R-:W2:Y:S01]  /*268f0*/  LDS.64 R24, [R49+0xa000] ;  /* 0x00a0000031187984 */ /* 0x000ea20000000a00 */
[----:B------:R-:W-:-:S02]  /*26900*/  IMAD R5, R45, 0x2, R4 ;  /* 0x000000022d057824 */ /* 0x000fc400078e0204 */
[----:B------:R-:W-:Y:S01]  /*26910*/  IMAD.MOV.U32 R6, RZ, RZ, R28 ;  /* 0x000000ffff067224 */ /* 0x000fe200078e001c */
[----:B------:R-:W-:Y:S01]  /*26920*/  MOV R11, R26 ;  /* 0x0000001a000b7202 */ /* 0x000fe20000000f00 */
[----:B------:R-:W-:Y:S01]  /*26930*/  LDS.64 R34, [R49+0xf000] ;  /* 0x00f0000031227984 */ /* 0x000fe20000000a00 */
[----:B-1----:R-:W-:Y:S02]  /*26940*/  LEA R22, P1, R5, R0, 0x1 ;  /* 0x0000000005167211 */ /* 0x002fe400078208ff */
[----:B------:R-:W-:Y:S01]  /*26950*/  LEA R4, R45, R5, 0x1 ;  /* 0x000000052d047211 */ /* 0x000fe200078e08ff */
[----:B------:R-:W-:Y:S01]  /*26960*/  STG.E.U16 [R18.64], R6 ;  /* 0x0000000612007986 */ /* 0x000fe2000c101504 */
[----:B------:R-:W-:-:S03]  /*26970*/  LEA.HI.X.SX32 R23, R5, R2, 0x1, P1 ;  /* 0x0000000205177211 */ /* 0x000fc600008f0eff */
[----:B------:R-:W1:Y:S01]  /*26980*/  LDS.64 R18, [R3+0xb000] ;  /* 0x00b0000003127984 */ /* 0x000e620000000a00 */
[----:B------:R-:W-:-:S03]  /*26990*/  LEA R5, R45, R4, 0x1 ;  /* 0x000000042d057211 */ /* 0x000fc600078e08ff */
[----:B0-----:R-:W-:Y:S04]  /*269a0*/  STL.64 [R1+0x240], R20 ;  /* 0x0002401401007387 */ /* 0x001fe80000100a00 */
[----:B------:R0:W-:Y:S04]  /*269b0*/  STL.64 [R1+0x58], R22 ;  /* 0x0000581601007387 */ /* 0x0001e80000100a00 */
[----:B------:R-:W-:Y:S01]  /*269c0*/  LDS.64 R26, [R47+0xf000] ;  /* 0x00f000002f1a7984 */ /* 0x000fe20000000a00 */
[----:B0-----:R-:W-:-:S04]  /*269d0*/  LEA R22, P1, R4, R0, 0x1 ;  /* 0x0000000004167211 */ /* 0x001fc800078208ff */
[----:B------:R-:W-:-:S05]  /*269e0*/  LEA.HI.X.SX32 R23, R4, R2, 0x1, P1 ;  /* 0x0000000204177211 */ /* 0x000fca00008f0eff */
[----:B------:R0:W-:Y:S04]  /*269f0*/  STL.64 [R1+0x78], R22 ;  /* 0x0000781601007387 */ /* 0x0001e80000100a00 */
[----:B--2---:R-:W-:Y:S01]  /*26a00*/  STL.64 [R1+0x228], R24 ;  /* 0x0002281801007387 */ /* 0x004fe20000100a00 */
[----:B0-----:R-:W-:-:S04]  /*26a10*/  LEA R22, P1, R5, R0, 0x1 ;  /* 0x0000000005167211 */ /* 0x001fc800078208ff */
[----:B------:R-:W-:Y:S01]  /*26a20*/  LEA.HI.X.SX32 R23, R5, R2, 0x1, P1 ;  /* 0x0000000205177211 */ /* 0x000fe200008f0eff */
[----:B------:R-:W-:Y:S04]  /*26a30*/  STG.E.U16 [R56.64], R10 ;  /* 0x0000000a38007986 */ /* 0x000fe8000c101504 */
[----:B------:R-:W-:Y:S04]  /*26a40*/  STL.64 [R1+0x60], R22 ;  /* 0x0000601601007387 */ /* 0x000fe80000100a00 */
[----:B------:R-:W0:Y:S04]  /*26a50*/  LDS.64 R22, [R47+0xb000] ;  /* 0x00b000002f167984 */ /* 0x000e280000000a00 */
[----:B------:R-:W-:Y:S04]  /*26a60*/  STG.E.U16 [R14.64], R7 ;  /* 0x000000070e007986 */ /* 0x000fe8000c101504 */
[----:B------:R-:W2:Y:S01]  /*26a70*/  LDS.64 R14, [R48+0xb000] ;  /* 0x00b00000300e7984 */ /* 0x000ea20000000a00 */
[----:B------:R-:W-:-:S04]  /*26a80*/  LEA R4, R45, R5, 0x1 ;  /* 0x000000052d047211 */ /* 0x000fc800078e08ff */
[C---:B------:R-:W-:Y:S02]  /*26a90*/  LEA R96, P1, R4.reuse, R0, 0x1 ;  /* 0x0000000004607211 */ /* 0x040fe400078208ff */
[C---:B------:R-:W-:Y:S01]  /*26aa0*/  LEA R5, R45.reuse, R4, 0x1 ;  /* 0x000000042d057211 */ /* 0x040fe200078e08ff */
[----:B-1----:R1:W-:Y:S01]  /*26ab0*/  STL.64 [R1+0x220], R18 ;  /* 0x0002201201007387 */ /* 0x0023e20000100a00 */
[----:B------:R-:W-:Y:S02]  /*26ac0*/  MOV R6, R18 ;  /* 0x0000001200067202 */ /* 0x000fe40000000f00 */
[----:B------:R-:W-:Y:S01]  /*26ad0*/  LEA.HI.X.SX32 R97, R4, R2, 0x1, P1 ;  /* 0x0000000204617211 */ /* 0x000fe200008f0eff */
[----:B------:R-:W-:Y:S01]  /*26ae0*/  IMAD R4, R45, 0x2, R5 ;  /* 0x000000022d047824 */ /* 0x000fe200078e0205 */
[----:B-1----:R-:W-:-:S04]  /*26af0*/  LEA R18, P1, R5, R0, 0x1 ;  /* 0x0000000005127211 */ /* 0x002fc800078208ff */
[----:B------:R-:W-:-:S05]  /*26b00*/  LEA.HI.X.SX32 R19, R5, R2, 0x1, P1 ;  /* 0x0000000205137211 */ /* 0x000fca00008f0eff */
[----:B------:R1:W-:Y:S04]  /*26b10*/  STL.64 [R1+0x68], R18 ;  /* 0x0000681201007387 */ /* 0x0003e80000100a00 */
[----:B0-----:R-:W-:Y:S01]  /*26b20*/  STL.64 [R1+0x210], R22 ;  /* 0x0002101601007387 */ /* 0x001fe20000100a00 */
[----:B-1----:R-:W-:-:S04]  /*26b30*/  LEA R18, P1, R4, R0, 0x1 ;  /* 0x0000000004127211 */ /* 0x002fc800078208ff */
[----:B------:R-:W-:Y:S01]  /*26b40*/  LEA.HI.X.SX32 R19, R4, R2, 0x1, P1 ;  /* 0x0000000204137211 */ /* 0x000fe200008f0eff */
[----:B------:R-:W-:Y:S01]  /*26b50*/  STG.E.U16 [R12.64], R11 ;  /* 0x0000000b0c007986 */ /* 0x000fe2000c101504 */
[----:B--2---:R-:W-:-:S03]  /*26b60*/  MOV R7, R14 ;  /* 0x0000000e00077202 */ /* 0x004fc60000000f00 */
[----:B------:R-:W-:Y:S04]  /*26b70*/  STL.64 [R1+0x70], R18 ;  /* 0x0000701201007387 */ /* 0x000fe80000100a00 */
[----:B------:R-:W-:Y:S04]  /*26b80*/  STL.64 [R1+0x200], R14 ;  /* 0x0002000e01007387 */ /* 0x000fe80000100a00 */
[----:B------:R-:W0:Y:S04]  /*26b90*/  LDS.64 R14, [R49+0xb000] ;  /* 0x00b00000310e7984 */ /* 0x000e280000000a00 */
[----:B------:R-:W1:Y:S01]  /*26ba0*/  LDS.64 R12, [R3+0xc000] ;  /* 0x00c00000030c7984 */ /* 0x000e620000000a00 */
[----:B------:R-:W-:Y:S01]  /*26bb0*/  IMAD.MOV.U32 R21, RZ, RZ, R20 ;  /* 0x000000ffff157224 */ /* 0x000fe200078e0014 */
[----:B------:R-:W-:-:S02]  /*26bc0*/  MOV R10, R22 ;  /* 0x00000016000a7202 */ /* 0x000fc40000000f00 */
[----:B------:R-:W-:Y:S04]  /*26bd0*/  LDS.64 R18, [R48+0xe000] ;  /* 0x00e0000030127984 */ /* 0x000fe80000000a00 */
[----:B------:R2:W-:Y:S04]  /*26be0*/  STG.E.U16 [R8.64], R21 ;  /* 0x0000001508007986 */ /* 0x0005e8000c101504 */
[----:B0-----:R-:W-:Y:S04]  /*26bf0*/  STL.64 [R1+0x1f0], R14 ;  /* 0x0001f00e01007387 */ /* 0x001fe80000100a00 */
[----:B-1----:R-:W-:Y:S01]  /*26c00*/  STL.64 [R1+0x1e8], R12 ;  /* 0x0001e80c01007387 */ /* 0x002fe20000100a00 */
[----:B--2---:R-:W-:-:S03]  /*26c10*/  IMAD.MOV.U32 R9, RZ, RZ, R12 ;  /* 0x000000ffff097224 */ /* 0x004fc600078e000c */
[----:B------:R-:W0:Y:S01]  /*26c20*/  LDS.64 R12, [R47+0xc000] ;  /* 0x00c000002f0c7984 */ /* 0x000e220000000a00 */
[----:B------:R-:W-:Y:S01]  /*26c30*/  IMAD.MOV.U32 R20, RZ, RZ, R24 ;  /* 0x000000ffff147224 */ /* 0x000fe200078e0018 */
[----:B------:R-:W-:Y:S02]  /*26c40*/  MOV R11, R14 ;  /* 0x0000000e000b7202 */ /* 0x000fe40000000f00 */
[----:B------:R-:W-:Y:S01]  /*26c50*/  LEA R5, R45, R4, 0x1 ;  /* 0x000000042d057211 */ /* 0x000fe200078e08ff */
[----:B------:R-:W-:Y:S04]  /*26c60*/  LDS.64 R22, [R3+0xf000] ;  /* 0x00f0000003167984 */ /* 0x000fe80000000a00 */
[----:B0-----:R-:W-:Y:S01]  /*26c70*/  STL.64 [R1+0x1d8], R12 ;  /* 0x0001d80c01007387 */ /* 0x001fe20000100a00 */
[----:B------:R-:W-:-:S03]  /*26c80*/  MOV R8, R12 ;  /* 0x0000000c00087202 */ /* 0x000fc60000000f00 */
[----:B------:R-:W0:Y:S04]  /*26c90*/  LDS.64 R12, [R48+0xc000] ;  /* 0x00c00000300c7984 */ /* 0x000e280000000a00 */
[----:B------:R-:W-:Y:S04]  /*26ca0*/  STG.E.U16 [R16.64], R20 ;  /* 0x0000001410007986 */ /* 0x000fe8000c101504 */
[----:B------:R1:W-:Y:S04]  /*26cb0*/  STG.E.U16 [R30.64], R6 ;  /* 0x000000061e007986 */ /* 0x0003e8000c101504 */
[----:B------:R-:W-:Y:S04]  /*26cc0*/  LDS.64 R16, [R3+0xe000] ;  /* 0x00e0000003107984 */ /* 0x000fe80000000a00 */
[----:B0-----:R-:W-:Y:S01]  /*26cd0*/  STL.64 [R1+0x1c8], R12 ;  /* 0x0001c80c01007387 */ /* 0x001fe20000100a00 */
[----:B-1----:R-:W-:-:S03]  /*26ce0*/  MOV R6, R12 ;  /* 0x0000000c00067202 */ /* 0x002fc60000000f00 */
[----:B------:R-:W0:Y:S04]  /*26cf0*/  LDS.64 R12, [R49+0xc000] ;  /* 0x00c00000310c7984 */ /* 0x000e280000000a00 */
[----:B------:R1:W-:Y:S04]  /*26d00*/  STG.E.U16 [R32.64], R10 ;  /* 0x0000000a20007986 */ /* 0x0003e8000c101504 */
[----:B------:R-:W-:Y:S04]  /*26d10*/  LDS.64 R30, [R48+0xf000] ;  /* 0x00f00000301e7984 */ /* 0x000fe80000000a00 */
[----:B0-----:R-:W-:Y:S01]  /*26d20*/  STL.64 [R1+0x1c0], R12 ;  /* 0x0001c00c01007387 */ /* 0x001fe20000100a00 */
[----:B-1----:R-:W-:-:S03]  /*26d30*/  MOV R10, R12 ;  /* 0x0000000c000a7202 */ /* 0x002fc60000000f00 */
[----:B------:R-:W0:Y:S04]  /*26d40*/  LDS.64 R12, [R3+0xd000] ;  /* 0x00d00000030c7984 */ /* 0x000e280000000a00 */
[----:B------:R1:W-:Y:S04]  /*26d50*/  STG.E.U16 [R40.64], R7 ;  /* 0x0000000728007986 */ /* 0x0003e8000c101504 */
[----:B------:R-:W-:Y:S04]  /*26d60*/  STG.E.U16 [R58.64], R11 ;  /* 0x0000000b3a007986 */ /* 0x000fe8000c101504 */
[----:B------:R-:W-:Y:S04]  /*26d70*/  STG.E.U16 [R50.64], R9 ;  /* 0x0000000932007986 */ /* 0x000fe8000c101504 */
[----:B------:R-:W-:Y:S04]  /*26d80*/  STG.E.U16 [R60.64], R8 ;  /* 0x000000083c007986 */ /* 0x000fe8000c101504 */
[----:B------:R-:W2:Y:S04]  /*26d90*/  LDS.64 R8, [R48+0xd000] ;  /* 0x00d0000030087984 */ /* 0x000ea80000000a00 */
[----:B------:R-:W-:Y:S01]  /*26da0*/  STG.E.U16 [R66.64], R6 ;  /* 0x0000000642007986 */ /* 0x000fe2000c101504 */
[----:B0-----:R-:W-:-:S03]  /*26db0*/  MOV R14, R12 ;  /* 0x0000000c000e7202 */ /* 0x001fc60000000f00 */
[----:B------:R-:W-:Y:S01]  /*26dc0*/  STL [R1+0x1b0], R12 ;  /* 0x0001b00c01007387 */ /* 0x000fe20000100800 */
[----:B-1----:R-:W-:-:S03]  /*26dd0*/  MOV R7, R13 ;  /* 0x0000000d00077202 */ /* 0x002fc60000000f00 */
[----:B------:R-:W0:Y:S04]  /*26de0*/  LDS.64 R12, [R47+0xd000] ;  /* 0x00d000002f0c7984 */ /* 0x000e280000000a00 */
[----:B------:R-:W-:Y:S04]  /*26df0*/  STL [R1+0x8a8], R7 ;  /* 0x0008a80701007387 */ /* 0x000fe80000100800 */
[----:B------:R-:W1:Y:S01]  /*26e00*/  LDS.64 R6, [R49+0xd000] ;  /* 0x00d0000031067984 */ /* 0x000e620000000a00 */
[----:B--2---:R-:W-:-:S03]  /*26e10*/  MOV R125, R9 ;  /* 0x00000009007d7202 */ /* 0x004fc60000000f00 */
[----:B------:R2:W-:Y:S04]  /*26e20*/  STG.E.U16 [R92.64], R10 ;  /* 0x0000000a5c007986 */ /* 0x0005e8000c101504 */
[----:B------:R3:W-:Y:S01]  /*26e30*/  STG.E.U16 [R94.64], R14 ;  /* 0x0000000e5e007986 */ /* 0x0007e2000c101504 */
[----:B0-----:R-:W-:-:S03]  /*26e40*/  MOV R124, R13 ;  /* 0x0000000d007c7202 */ /* 0x001fc60000000f00 */
[----:B------:R-:W-:Y:S04]  /*26e50*/  STL [R1+0x140], R12 ;  /* 0x0001400c01007387 */ /* 0x000fe80000100800 */
[----:B------:R-:W-:Y:S04]  /*26e60*/  STL [R1+0x130], R8 ;  /* 0x0001300801007387 */ /* 0x000fe80000100800 */
[----:B------:R-:W-:Y:S04]  /*26e70*/  STL.64 [R1+0x8a0], R124 ;  /* 0x0008a07c01007387 */ /* 0x000fe80000100a00 */
[----:B-1----:R0:W-:Y:S04]  /*26e80*/  STL [R1+0xfc], R7 ;  /* 0x0000fc0701007387 */ /* 0x0021e80000100800 */
[----:B--2---:R-:W2:Y:S04]  /*26e90*/  LDL.LU R93, [R1+0x130] ;  /* 0x00013000015d7983 */ /* 0x004ea80000300800 */
[----:B------:R-:W-:Y:S04]  /*26ea0*/  STL [R1+0xec], R17 ;  /* 0x0000ec1101007387 */ /* 0x000fe80000100800 */
[----:B---3--:R-:W3:Y:S01]  /*26eb0*/  LDL.LU R95, [R1+0x140] ;  /* 0x00014000015f7983 */ /* 0x008ee20000300800 */
[----:B------:R-:W-:-:S03]  /*26ec0*/  IMAD.MOV.U32 R92, RZ, RZ, R16 ;  /* 0x000000ffff5c7224 */ /* 0x000fc600078e0010 */
[----:B------:R-:W1:Y:S01]  /*26ed0*/  LDS.64 R16, [R47+0xe000] ;  /* 0x00e000002f107984 */ /* 0x000e620000000a00 */
[----:B0-----:R-:W-:-:S03]  /*26ee0*/  MOV R7, R18 ;  /* 0x0000001200077202 */ /* 0x001fc60000000f00 */
[----:B-1----:R-:W-:Y:S04]  /*26ef0*/  STL [R1+0xcc], R17 ;  /* 0x0000cc1101007387 */ /* 0x002fe80000100800 */
[----:B------:R-:W-:Y:S04]  /*26f00*/  STL [R1+0x9c], R19 ;  /* 0x00009c1301007387 */ /* 0x000fe80000100800 */
[----:B------:R-:W0:Y:S04]  /*26f10*/  LDS.64 R18, [R49+0xe000] ;  /* 0x00e0000031127984 */ /* 0x000e280000000a00 */
[----:B0-----:R-:W-:Y:S04]  /*26f20*/  STL [R1+0x838], R19 ;  /* 0x0008381301007387 */ /* 0x001fe80000100800 */
[----:B------:R-:W-:Y:S04]  /*26f30*/  STL [R1+0x848], R27 ;  /* 0x0008481b01007387 */ /* 0x000fe80000100800 */
[----:B------:R-:W-:Y:S04]  /*26f40*/  STL [R1+0x858], R31 ;  /* 0x0008581f01007387 */ /* 0x000fe80000100800 */
[----:B------:R-:W4:Y:S04]  /*26f50*/  LDL.LU R56, [R1+0x4b8] ;  /* 0x0004b80001387983 */ /* 0x000f280000300800 */
[----:B------:R-:W4:Y:S04]  /*26f60*/  LDL.LU R57, [R1+0x4a0] ;  /* 0x0004a00001397983 */ /* 0x000f280000300800 */
[----:B------:R-:W4:Y:S01]  /*26f70*/  LDL.LU R61, [R1+0x490] ;  /* 0x00049000013d7983 */ /* 0x000f220000300800 */
[----:B------:R-:W-:Y:S01]  /*26f80*/  IMAD.MOV.U32 R67, RZ, RZ, R16 ;  /* 0x000000ffff437224 */ /* 0x000fe200078e0010 */
[----:B------:R-:W-:Y:S01]  /*26f90*/  LEA R90, P1, R5, R0, 0x1 ;  /* 0x00000000055a7211 */ /* 0x000fe200078208ff */
[----:B------:R-:W-:-:S03]  /*26fa0*/  IMAD R4, R45, 0x2, R5 ;  /* 0x000000022d047824 */ /* 0x000fc600078e0205 */
        /* <DEDUP_REMOVED lines=13> */
[C---:B------:R-:W-:Y:S01]  /*27080*/  LEA R80, P1, R4.reuse, R0, 0x1 ;  /* 0x0000000004507211 */ /* 0x040fe200078208ff */
[----:B------:R-:W-:Y:S01]  /*27090*/  IMAD R5, R45, 0x2, R4 ;  /* 0x000000022d057824 */ /* 0x000fe200078e0204 */
[----:B---3--:R-:W-:Y:S04]  /*270a0*/  STG.E.U16 [R98.64], R95 ;  /* 0x0000005f62007986 */ /* 0x008fe8000c101504 */
[----:B--2---:R-:W-:Y:S04]  /*270b0*/  STG.E.U16 [R102.64], R93 ;  /* 0x0000005d66007986 */ /* 0x004fe8000c101504 */
[----:B------:R0:W-:Y:S04]  /*270c0*/  STG.E.U16 [R104.64], R6 ;  /* 0x0000000668007986 */ /* 0x0001e8000c101504 */
[----:B0-----:R-:W2:Y:S04]  /*270d0*/  LDL.LU.64 R104, [R1+0x8] ;  /* 0x0000080001687983 */ /* 0x001ea80000300a00 */
[----:B------:R-:W3:Y:S04]  /*270e0*/  LDL.LU R124, [R1+0x488] ;  /* 0x00048800017c7983 */ /* 0x000ee80000300800 */
[----:B------:R-:W3:Y:S04]  /*270f0*/  LDL.LU.64 R102, [R1] ;  /* 0x0000000001667983 */ /* 0x000ee80000300a00 */
[----:B------:R-:W-:Y:S04]  /*27100*/  STL [R1+0x868], R35 ;  /* 0x0008682301007387 */ /* 0x000fe80000100800 */
[----:B------:R-:W-:Y:S04]  /*27110*/  STL [R1+0x8b8], R34 ;  /* 0x0008b82201007387 */ /* 0x000fe80000100800 */
[----:B------:R-:W3:Y:S04]  /*27120*/  LDL.LU R125, [R1+0x4b0] ;  /* 0x0004b000017d7983 */ /* 0x000ee80000300800 */
[----:B------:R-:W-:Y:S04]  /*27130*/  STG.E.U16 [R106.64], R92 ;  /* 0x0000005c6a007986 */ /* 0x000fe8000c101504 */
[----:B------:R-:W-:Y:S04]  /*27140*/  STG.E.U16 [R112.64], R67 ;  /* 0x0000004370007986 */ /* 0x000fe8000c101504 */
[----:B------:R0:W-:Y:S04]  /*27150*/  STG.E.U16 [R110.64], R7 ;  /* 0x000000076e007986 */ /* 0x0001e8000c101504 */
[----:B0-----:R-:W3:Y:S04]  /*27160*/  LDL.LU.64 R110, [R1+0x10] ;  /* 0x00001000016e7983 */ /* 0x001ee80000300a00 */
[----:B------:R-:W3:Y:S04]  /*27170*/  LDL.LU R98, [R1+0x498] ;  /* 0x0004980001627983 */ /* 0x000ee80000300800 */
[----:B------:R-:W3:Y:S04]  /*27180*/  LDL.LU.64 R106, [R1+0x18] ;  /* 0x00001800016a7983 */ /* 0x000ee80000300a00 */
[----:B------:R-:W3:Y:S01]  /*27190*/  LDL.LU R99, [R1+0x480] ;  /* 0x0004800001637983 */ /* 0x000ee20000300800 */
[----:B------:R-:W-:-:S02]  /*271a0*/  LEA.HI.X.SX32 R81, R4, R2, 0x1, P1 ;  /* 0x0000000204517211 */ /* 0x000fc400008f0eff */
[----:B------:R-:W-:Y:S02]  /*271b0*/  LEA R78, P1, R5, R0, 0x1 ;  /* 0x00000000054e7211 */ /* 0x000fe400078208ff */
[----:B------:R-:W-:Y:S01]  /*271c0*/  MOV R94, c[0x0][0x1c8] ;  /* 0x00007200005e7a02 */ /* 0x000fe20000000f00 */
[----:B------:R4:W-:Y:S01]  /*271d0*/  STG.E.U16 [R108.64], R18 ;  /* 0x000000126c007986 */ /* 0x0009e2000c101504 */
[----:B------:R-:W-:Y:S02]  /*271e0*/  LEA R4, R45, R5, 0x1 ;  /* 0x000000052d047211 */ /* 0x000fe400078e08ff */
[----:B------:R-:W-:Y:S01]  /*271f0*/  LEA.HI.X.SX32 R79, R5, R2, 0x1, P1 ;  /* 0x00000002054f7211 */ /* 0x000fe200008f0eff */
[----:B------:R-:W3:Y:S01]  /*27200*/  LDL.LU.64 R112, [R1+0xa8] ;  /* 0x0000a80001707983 */ /* 0x000ee20000300a00 */
        /* <DEDUP_REMOVED lines=8> */
[----:B------:R-:W-:Y:S01]  /*27290*/  LEA.HI.X.SX32 R73, R4, R2, 0x1, P1 ;  /* 0x0000000204497211 */ /* 0x000fe200008f0eff */
[----:B------:R-:W-:Y:S01]  /*272a0*/  IMAD R4, R45, 0x2, R5 ;  /* 0x000000022d047824 */ /* 0x000fe200078e0205 */
[----:B------:R-:W-:-:S04]  /*272b0*/  LEA R70, P1, R5, R0, 0x1 ;  /* 0x0000000005467211 */ /* 0x000fc800078208ff */
        /* <DEDUP_REMOVED lines=61> */
[C---:B------:R-:W-:Y:S01]  /*27690*/  LEA R50, P1, R51.reuse, R0, 0x1 ;  /* 0x0000000033327211 */ /* 0x040fe200078208ff */
[----:B------:R-:W-:Y:S01]  /*276a0*/  IMAD R3, R94, 0x2, R51 ;  /* 0x000000025e037824 */ /* 0x000fe200078e0233 */
[----:B------:R-:W-:Y:S01]  /*276b0*/  STG.E.U16 [R116.64], R22 ;  /* 0x0000001674007986 */ /* 0x000fe2000c101504 */
[----:B----4-:R-:W-:Y:S02]  /*276c0*/  PRMT R18, R56, 0x7632, R18 ;  /* 0x0000763238127816 */ /* 0x010fe40000000012 */
[----:B------:R-:W-:Y:S01]  /*276d0*/  LEA.HI.X.SX32 R51, R51, R2, 0x1, P1 ;  /* 0x0000000233337211 */ /* 0x000fe200008f0eff */
[----:B------:R-:W-:Y:S01]  /*276e0*/  STG.E.U16 [R114.64], R26 ;  /* 0x0000001a72007986 */ /* 0x000fe2000c101504 */
[----:B------:R-:W-:-:S03]  /*276f0*/  LEA R52, P1, R3, R0, 0x1 ;  /* 0x0000000003347211 */ /* 0x000fc600078208ff */
[----:B------:R0:W-:Y:S01]  /*27700*/  STG.E.U16 [R54.64], R30 ;  /* 0x0000001e36007986 */ /* 0x0001e2000c101504 */
[----:B------:R-:W-:-:S03]  /*27710*/  LEA.HI.X.SX32 R53, R3, R2, 0x1, P1 ;  /* 0x0000000203357211 */ /* 0x000fc600008f0eff */
[----:B------:R-:W-:Y:S04]  /*27720*/  STG.E.U16 [R118.64], R34 ;  /* 0x0000002276007986 */ /* 0x000fe8000c101504 */
[----:B------:R1:W-:Y:S01]  /*27730*/  STG.E.U16 [R122.64], R18 ;  /* 0x000000127a007986 */ /* 0x0003e2000c101504 */
[----:B0-----:R-:W-:-:S04]  /*27740*/  LEA R55, R94, R3, 0x1 ;  /* 0x000000035e377211 */ /* 0x001fc800078e08ff */
[----:B------:R-:W-:Y:S02]  /*27750*/  LEA R54, P1, R55, R0, 0x1 ;  /* 0x0000000037367211 */ /* 0x000fe400078208ff */
[C---:B------:R-:W-:Y:S02]  /*27760*/  LEA R3, R94.reuse, R55, 0x1 ;  /* 0x000000375e037211 */ /* 0x040fe400078e08ff */
[----:B-1----:R-:W-:Y:S02]  /*27770*/  PRMT R18, R57, 0x7632, R18 ;  /* 0x0000763239127816 */ /* 0x002fe40000000012 */
[----:B------:R-:W-:Y:S01]  /*27780*/  LEA.HI.X.SX32 R55, R55, R2, 0x1, P1 ;  /* 0x0000000237377211 */ /* 0x000fe200008f0eff */
[----:B------:R-:W-:Y:S01]  /*27790*/  IMAD R59, R94, 0x2, R3 ;  /* 0x000000025e3b7824 */ /* 0x000fe200078e0203 */
[C---:B------:R-:W-:Y:S01]  /*277a0*/  LEA R56, P1, R3.reuse, R0, 0x1 ;  /* 0x0000000003387211 */ /* 0x040fe200078208ff */
[----:B------:R0:W-:Y:S03]  /*277b0*/  STG.E.U16 [R120.64], R18 ;  /* 0x0000001278007986 */ /* 0x0001e6000c101504 */
[----:B------:R-:W-:-:S02]  /*277c0*/  LEA.HI.X.SX32 R57, R3, R2, 0x1, P1 ;  /* 0x0000000203397211 */ /* 0x000fc400008f0eff */
[----:B------:R-:W-:Y:S02]  /*277d0*/  LEA R58, P1, R59, R0, 0x1 ;  /* 0x000000003b3a7211 */ /* 0x000fe400078208ff */
[C---:B------:R-:W-:Y:S02]  /*277e0*/  LEA R3, R94.reuse, R59, 0x1 ;  /* 0x0000003b5e037211 */ /* 0x040fe400078e08ff */
[----:B0-----:R-:W-:Y:S02]  /*277f0*/  PRMT R18, R61, 0x7632, R18 ;  /* 0x000076323d127816 */ /* 0x001fe40000000012 */
[----:B------:R-:W-:Y:S02]  /*27800*/  LEA.HI.X.SX32 R59, R59, R2, 0x1, P1 ;  /* 0x000000023b3b7211 */ /* 0x000fe400008f0eff */
[----:B------:R-:W-:Y:S02]  /*27810*/  LEA R60, P1, R3, R0, 0x1 ;  /* 0x00000000033c7211 */ /* 0x000fe400078208ff */
[----:B------:R-:W-:-:S02]  /*27820*/  LEA R66, R94, R3, 0x1 ;  /* 0x000000035e427211 */ /* 0x000fc400078e08ff */
[----:B------:R-:W-:Y:S02]  /*27830*/  LEA.HI.X.SX32 R61, R3, R2, 0x1, P1 ;  /* 0x00000002033d7211 */ /* 0x000fe400008f0eff */
[----:B------:R-:W-:Y:S01]  /*27840*/  LEA R34, P1, R66, R0, 0x1 ;  /* 0x0000000042227211 */ /* 0x000fe200078208ff */
[----:B------:R-:W-:-:S03]  /*27850*/  IMAD R3, R94, 0x2, R66 ;  /* 0x000000025e037824 */ /* 0x000fc600078e0242 */
[----:B------:R-:W-:Y:S02]  /*27860*/  LEA.HI.X.SX32 R35, R66, R2, 0x1, P1 ;  /* 0x0000000242237211 */ /* 0x000fe400008f0eff */
[----:B------:R-:W-:Y:S01]  /*27870*/  LEA R66, R94, R3, 0x1 ;  /* 0x000000035e427211 */ /* 0x000fe200078e08ff */
[----:B--2---:R3:W-:Y:S02]  /*27880*/  STG.E.U16 [R104.64], R18 ;  /* 0x0000001268007986 */ /* 0x0047e4000c101504 */
[----:B---3--:R-:W-:Y:S02]  /*27890*/  PRMT R18, R124, 0x7632, R18 ;  /* 0x000076327c127816 */ /* 0x008fe40000000012 */
[----:B------:R-:W2:Y:S04]  /*278a0*/  LDL.LU R124, [R1+0x470] ;  /* 0x00047000017c7983 */ /* 0x000ea80000300800 */
[----:B------:R-:W3:Y:S04]  /*278b0*/  LDL.LU.64 R104, [R1+0x20] ;  /* 0x0000200001687983 */ /* 0x000ee80000300a00 */
[----:B------:R0:W-:Y:S02]  /*278c0*/  STG.E.U16 [R102.64], R18 ;  /* 0x0000001266007986 */ /* 0x0001e4000c101504 */
[----:B0-----:R-:W-:-:S02]  /*278d0*/  LEA R102, P1, R3, R0, 0x1 ;  /* 0x0000000003667211 */ /* 0x001fc400078208ff */
[----:B------:R-:W-:Y:S02]  /*278e0*/  PRMT R18, R125, 0x7632, R18 ;  /* 0x000076327d127816 */ /* 0x000fe40000000012 */
[----:B------:R-:W-:Y:S01]  /*278f0*/  LEA.HI.X.SX32 R103, R3, R2, 0x1, P1 ;  /* 0x0000000203677211 */ /* 0x000fe200008f0eff */
[----:B------:R-:W4:Y:S04]  /*27900*/  LDL.LU R125, [R1+0x468] ;  /* 0x00046800017d7983 */ /* 0x000f280000300800 */
[----:B------:R0:W-:Y:S01]  /*27910*/  STL.64 [R1+0x238], R102 ;  /* 0x0002386601007387 */ /* 0x0001e20000100a00 */
[----:B------:R-:W-:-:S03]  /*27920*/  LEA R3, R94, R66, 0x1 ;  /* 0x000000425e037211 */ /* 0x000fc600078e08ff */
[----:B------:R1:W-:Y:S01]  /*27930*/  STG.E.U16 [R110.64], R18 ;  /* 0x000000126e007986 */ /* 0x0003e2000c101504 */
[----:B0-----:R-:W-:Y:S02]  /*27940*/  LEA R102, P1, R66, R0, 0x1 ;  /* 0x0000000042667211 */ /* 0x001fe400078208ff */
[----:B-1----:R-:W-:Y:S01]  /*27950*/  PRMT R18, R98, 0x7632, R18 ;  /* 0x0000763262127816 */ /* 0x002fe20000000012 */
[----:B------:R-:W4:Y:S01]  /*27960*/  LDL.LU.64 R110, [R1+0xa0] ;  /* 0x0000a000016e7983 */ /* 0x000f220000300a00 */
[----:B------:R-:W-:-:S03]  /*27970*/  LEA.HI.X.SX32 R103, R66, R2, 0x1, P1 ;  /* 0x0000000242677211 */ /* 0x000fc600008f0eff */
[----:B------:R-:W4:Y:S04]  /*27980*/  LDL.LU R98, [R1+0x458] ;  /* 0x0004580001627983 */ /* 0x000f280000300800 */
[----:B------:R0:W-:Y:S04]  /*27990*/  STL.64 [R1+0x280], R102 ;  /* 0x0002806601007387 */ /* 0x0001e80000100a00 */
[----:B------:R1:W-:Y:S01]  /*279a0*/  STG.E.U16 [R106.64], R18 ;  /* 0x000000126a007986 */ /* 0x0003e2000c101504 */
[----:B0-----:R-:W-:-:S04]  /*279b0*/  LEA R102, P1, R3, R0, 0x1 ;  /* 0x0000000003667211 */ /* 0x001fc800078208ff */
[----:B------:R-:W-:Y:S01]  /*279c0*/  LEA.HI.X.SX32 R103, R3, R2, 0x1, P1 ;  /* 0x0000000203677211 */ /* 0x000fe200008f0eff */
[----:B-1----:R-:W4:Y:S01]  /*279d0*/  LDL.LU.64 R106, [R1+0x28] ;  /* 0x00002800016a7983 */ /* 0x002f220000300a00 */
[----:B------:R-:W-:-:S03]  /*279e0*/  PRMT R18, R99, 0x7632, R18 ;  /* 0x0000763263127816 */ /* 0x000fc60000000012 */
[----:B------:R0:W-:Y:S04]  /*279f0*/  STL.64 [R1+0x270], R102 ;  /* 0x0002706601007387 */ /* 0x0001e80000100a00 */
[----:B------:R-:W4:Y:S01]  /*27a00*/  LDL.LU R99, [R1+0x448] ;  /* 0x0004480001637983 */ /* 0x000f220000300800 */
[----:B------:R-:W-:-:S05]  /*27a10*/  IMAD R66, R94, 0x2, R3 ;  /* 0x000000025e427824 */ /* 0x000fca00078e0203 */
[----:B0-----:R-:W-:Y:S02]  /*27a20*/  LEA R102, P1, R66, R0, 0x1 ;  /* 0x0000000042667211 */ /* 0x001fe400078208ff */
[----:B------:R-:W-:Y:S02]  /*27a30*/  LEA R3, R94, R66, 0x1 ;  /* 0x000000425e037211 */ /* 0x000fe400078e08ff */
[----:B------:R-:W-:-:S05]  /*27a40*/  LEA.HI.X.SX32 R103, R66, R2, 0x1, P1 ;  /* 0x0000000242677211 */ /* 0x000fca00008f0eff */
[----:B------:R0:W-:Y:S01]  /*27a50*/  STL.64 [R1+0x260], R102 ;  /* 0x0002606601007387 */ /* 0x0001e20000100a00 */
[----:B------:R-:W-:-:S03]  /*27a60*/  LEA R66, R94, R3, 0x1 ;  /* 0x000000035e427211 */ /* 0x000fc600078e08ff */
[----:B------:R1:W-:Y:S01]  /*27a70*/  STG.E.U16 [R112.64], R18 ;  /* 0x0000001270007986 */ /* 0x0003e2000c101504 */
[----:B0-----:R-:W-:-:S04]  /*27a80*/  LEA R102, P1, R3, R0, 0x1 ;  /* 0x0000000003667211 */ /* 0x001fc800078208ff */
[----:B------:R-:W-:Y:S01]  /*27a90*/  LEA.HI.X.SX32 R103, R3, R2, 0x1, P1 ;  /* 0x0000000203677211 */ /* 0x000fe200008f0eff */
[----:B-1----:R-:W4:Y:S01]  /*27aa0*/  LDL.LU.64 R112, [R1+0x30] ;  /* 0x0000300001707983 */ /* 0x002f220000300a00 */
[----:B------:R-:W-:Y:S01]  /*27ab0*/  IMAD R3, R94, 0x2, R66 ;  /* 0x000000025e037824 */ /* 0x000fe200078e0242 */
[----:B--2---:R-:W-:Y:S02]  /*27ac0*/  PRMT R18, R124, 0x7632, R18 ;  /* 0x000076327c127816 */ /* 0x004fe40000000012 */
[----:B------:R-:W2:Y:S04]  /*27ad0*/  LDL.LU R124, [R1+0x440] ;  /* 0x00044000017c7983 */ /* 0x000ea80000300800 */
[----:B------:R0:W-:Y:S04]  /*27ae0*/  STL.64 [R1+0x308], R102 ;  /* 0x0003086601007387 */ /* 0x0001e80000100a00 */
[----:B---3--:R1:W-:Y:S01]  /*27af0*/  STG.E.U16 [R104.64], R18 ;  /* 0x0000001268007986 */ /* 0x0083e2000c101504 */
[----:B0-----:R-:W-:-:S04]  /*27b00*/  LEA R102, P1, R66, R0, 0x1 ;  /* 0x0000000042667211 */ /* 0x001fc800078208ff */
[----:B------:R-:W-:Y:S01]  /*27b10*/  LEA.HI.X.SX32 R103, R66, R2, 0x1, P1 ;  /* 0x0000000242677211 */ /* 0x000fe200008f0eff */
[----:B-1----:R-:W3:Y:S04]  /*27b20*/  LDL.LU.64 R104, [R1+0x38] ;  /* 0x0000380001687983 */ /* 0x002ee80000300a00 */
[----:B------:R0:W-:Y:S01]  /*27b30*/  STL.64 [R1+0x2f8], R102 ;  /* 0x0002f86601007387 */ /* 0x0001e20000100a00 */
[----:B----4-:R-:W-:Y:S02]  /*27b40*/  PRMT R18, R125, 0x7632, R18 ;  /* 0x000076327d127816 */ /* 0x010fe40000000012 */
[----:B------:R-:W-:Y:S01]  /*27b50*/  LEA R66, R94, R3, 0x1 ;  /* 0x000000035e427211 */ /* 0x000fe200078e08ff */
[----:B------:R-:W4:Y:S01]  /*27b60*/  LDL.LU R125, [R1+0x430] ;  /* 0x00043000017d7983 */ /* 0x000f220000300800 */
[----:B0-----:R-:W-:-:S04]  /*27b70*/  LEA R102, P1, R3, R0, 0x1 ;  /* 0x0000000003667211 */ /* 0x001fc800078208ff */
[----:B------:R-:W-:-:S05]  /*27b80*/  LEA.HI.X.SX32 R103, R3, R2, 0x1, P1 ;  /* 0x0000000203677211 */ /* 0x000fca00008f0eff */
        /* <DEDUP_REMOVED lines=29> */
[----:B------:R0:W-:Y:S02]  /*27d60*/  STL.64 [R1+0x360], R102 ;  /* 0x0003606601007387 */ /* 0x0001e40000100a00 */
[----:B0-----:R-:W-:-:S04]  /*27d70*/  LEA R102, P1, R66, R0, 0x1 ;  /* 0x0000000042667211 */ /* 0x001fc800078208ff */
[----:B------:R-:W-:Y:S01]  /*27d80*/  LEA.HI.X.SX32 R103, R66, R2, 0x1, P1 ;  /* 0x0000000242677211 */ /* 0x000fe200008f0eff */
[----:B---3--:R0:W-:Y:S01]  /*27d90*/  STG.E.U16 [R104.64], R18 ;  /* 0x0000001268007986 */ /* 0x0081e2000c101504 */
[----:B------:R-:W-:-:S03]  /*27da0*/  LEA R66, R94, R3, 0x1 ;  /* 0x000000035e427211 */ /* 0x000fc600078e08ff */
[----:B0-----:R-:W3:Y:S04]  /*27db0*/  LDL.LU.64 R104, [R1+0x48] ;  /* 0x0000480001687983 */ /* 0x001ee80000300a00 */
[----:B------:R0:W-:Y:S01]  /*27dc0*/  STL.64 [R1+0x350], R102 ;  /* 0x0003506601007387 */ /* 0x0001e20000100a00 */
[----:B----4-:R-:W-:-:S03]  /*27dd0*/  PRMT R18, R125, 0x7632, R18 ;  /* 0x000076327d127816 */ /* 0x010fc60000000012 */
[----:B------:R-:W4:Y:S01]  /*27de0*/  LDL.LU R125, [R1+0x408] ;  /* 0x00040800017d7983 */ /* 0x000f220000300800 */
[----:B0-----:R-:W-:-:S04]  /*27df0*/  LEA R102, P1, R3, R0, 0x1 ;  /* 0x0000000003667211 */ /* 0x001fc800078208ff */
[----:B------:R-:W-:-:S05]  /*27e00*/  LEA.HI.X.SX32 R103, R3, R2, 0x1, P1 ;  /* 0x0000000203677211 */ /* 0x000fca00008f0eff */
[----:B------:R0:W-:Y:S01]  /*27e10*/  STL.64 [R1+0x348], R102 ;  /* 0x0003486601007387 */ /* 0x0001e20000100a00 */
[----:B------:R-:W-:-:S03]  /*27e20*/  LEA R3, R94, R66, 0x1 ;  /* 0x000000425e037211 */ /* 0x000fc600078e08ff */
[----:B------:R1:W-:Y:S01]  /*27e30*/  STG.E.U16 [R110.64], R18 ;  /* 0x000000126e007986 */ /* 0x0003e2000c101504 */
[----:B0-----:R-:W-:Y:S02]  /*27e40*/  LEA R102, P1, R66, R0, 0x1 ;  /* 0x0000000042667211 */ /* 0x001fe400078208ff */
[----:B-1----:R-:W-:Y:S02]  /*27e50*/  PRMT R18, R98, 0x7632, R18 ;  /* 0x0000763262127816 */ /* 0x002fe40000000012 */
[----:B------:R-:W-:Y:S01]  /*27e60*/  LEA.HI.X.SX32 R103, R66, R2, 0x1, P1 ;  /* 0x0000000242677211 */ /* 0x000fe200008f0eff */
        /* <DEDUP_REMOVED lines=25> */
[----:B---3--:R0:W-:Y:S04]  /*28000*/  STG.E.U16 [R104.64], R18 ;  /* 0x0000001268007986 */ /* 0x0081e8000c101504 */
[----:B0-----:R-:W3:Y:S01]  /*28010*/  LDL.LU.64 R104, [R1+0x58] ;  /* 0x0000580001687983 */ /* 0x001ee20000300a00 */
[----:B----4-:R-:W-:-:S03]  /*28020*/  PRMT R18, R125, 0x7632, R18 ;  /* 0x000076327d127816 */ /* 0x010fc60000000012 */
[----:B------:R0:W-:Y:S04]  /*28030*/  STL.64 [R1+0x3b0], R102 ;  /* 0x0003b06601007387 */ /* 0x0001e80000100a00 */
[----:B------:R-:W4:Y:S01]  /*28040*/  LDL.LU R125, [R1+0x3d8] ;  /* 0x0003d800017d7983 */ /* 0x000f220000300800 */
[----:B------:R-:W-:Y:S02]  /*28050*/  LEA R66, R94, R3, 0x1 ;  /* 0x000000035e427211 */ /* 0x000fe400078e08ff */
[----:B0-----:R-:W-:-:S04]  /*28060*/  LEA R102, P1, R3, R0, 0x1 ;  /* 0x0000000003667211 */ /* 0x001fc800078208ff */
[----:B------:R-:W-:Y:S01]  /*28070*/  LEA.HI.X.SX32 R103, R3, R2, 0x1, P1 ;  /* 0x0000000203677211 */ /* 0x000fe200008f0eff */
[----:B------:R0:W-:Y:S01]  /*28080*/  STG.E.U16 [R100.64], R18 ;  /* 0x0000001264007986 */ /* 0x0001e2000c101504 */
[----:B------:R-:W-:-:S03]  /*28090*/  LEA R108, P1, R66, R0, 0x1 ;  /* 0x00000000426c7211 */ /* 0x000fc600078208ff */
[----:B------:R1:W-:Y:S01]  /*280a0*/  STL.64 [R1+0x3a0], R102 ;  /* 0x0003a06601007387 */ /* 0x0003e20000100a00 */
[----:B------:R-:W-:Y:S02]  /*280b0*/  LEA R3, R94, R66, 0x1 ;  /* 0x000000425e037211 */ /* 0x000fe400078e08ff */
[----:B------:R-:W-:Y:S02]  /*280c0*/  LEA.HI.X.SX32 R109, R66, R2, 0x1, P1 ;  /* 0x00000002426d7211 */ /* 0x000fe400008f0eff */
[----:B0-----:R-:W-:Y:S01]  /*280d0*/  PRMT R18, R98, 0x7632, R18 ;  /* 0x0000763262127816 */ /* 0x001fe20000000012 */
[----:B-1----:R-:W4:Y:S04]  /*280e0*/  LDL.LU.64 R102, [R1+0x78] ;  /* 0x0000780001667983 */ /* 0x002f280000300a00 */
[----:B------:R-:W4:Y:S01]  /*280f0*/  LDL.LU R98, [R1+0x3c0] ;  /* 0x0003c00001627983 */ /* 0x000f220000300800 */
[----:B------:R-:W-:-:S04]  /*28100*/  LEA R100, P1, R3, R0, 0x1 ;  /* 0x0000000003647211 */ /* 0x000fc800078208ff */
[----:B------:R-:W-:Y:S01]  /*28110*/  LEA.HI.X.SX32 R101, R3, R2, 0x1, P1 ;  /* 0x0000000203657211 */ /* 0x000fe200008f0eff */
[----:B------:R-:W-:Y:S04]  /*28120*/  STL.64 [R1+0x3d0], R108 ;  /* 0x0003d06c01007387 */ /* 0x000fe80000100a00 */
[----:B------:R0:W-:Y:S04]  /*28130*/  STG.E.U16 [R106.64], R18 ;  /* 0x000000126a007986 */ /* 0x0001e8000c101504 */
[----:B0-----:R-:W4:Y:S01]  /*28140*/  LDL.LU.64 R106, [R1+0x60] ;  /* 0x00006000016a7983 */ /* 0x001f220000300a00 */
        /* <DEDUP_REMOVED lines=12> */
[----:B------:R-:W-:Y:S01]  /*28210*/  IMAD R3, R94, 0x2, R66 ;  /* 0x000000025e037824 */ /* 0x000fe200078e0242 */
[----:B--2---:R-:W-:Y:S02]  /*28220*/  PRMT R18, R124, 0x7632, R18 ;  /* 0x000076327c127816 */ /* 0x004fe40000000012 */
[----:B------:R-:W2:Y:S04]  /*28230*/  LDL.LU R124, [R1+0x398] ;  /* 0x00039800017c7983 */ /* 0x000ea80000300800 */
[----:B------:R0:W-:Y:S02]  /*28240*/  STL.64 [R1+0x460], R100 ;  /* 0x0004606401007387 */ /* 0x0001e40000100a00 */
[----:B0-----:R-:W-:-:S04]  /*28250*/  LEA R100, P1, R66, R0, 0x1 ;  /* 0x0000000042647211 */ /* 0x001fc800078208ff */
[----:B------:R-:W-:Y:S02]  /*28260*/  LEA.HI.X.SX32 R101, R66, R2, 0x1, P1 ;  /* 0x0000000242657211 */ /* 0x000fe400008f0eff */
[----:B------:R-:W-:Y:S01]  /*28270*/  LEA R66, R94, R3, 0x1 ;  /* 0x000000035e427211 */ /* 0x000fe200078e08ff */
[----:B---3--:R0:W-:Y:S04]  /*28280*/  STG.E.U16 [R104.64], R18 ;  /* 0x0000001268007986 */ /* 0x0081e8000c101504 */
        /* <DEDUP_REMOVED lines=9> */
[----:B0-----:R-:W-:-:S03]  /*28320*/  LEA R100, P1, R66, R0, 0x1 ;  /* 0x0000000042647211 */ /* 0x001fc600078208ff */
[----:B-1----:R-:W4:Y:S01]  /*28330*/  LDL.LU.64 R102, [R1+0x70] ;  /* 0x0000700001667983 */ /* 0x002f220000300a00 */
[----:B------:R-:W-:Y:S02]  /*28340*/  PRMT R18, R98, 0x7632, R18 ;  /* 0x0000763262127816 */ /* 0x000fe40000000012 */
[----:B------:R-:W-:Y:S01]  /*28350*/  LEA.HI.X.SX32 R101, R66, R2, 0x1, P1 ;  /* 0x0000000242657211 */ /* 0x000fe200008f0eff */
[----:B------:R-:W4:Y:S04]  /*28360*/  LDL.LU R98, [R1+0x368] ;  /* 0x0003680001627983 */ /* 0x000f280000300800 */
[----:B------:R0:W-:Y:S01]  /*28370*/  STL.64 [R1+0x420], R100 ;  /* 0x0004206401007387 */ /* 0x0001e20000100a00 */
[----:B------:R-:W-:-:S03]  /*28380*/  IMAD R66, R94, 0x2, R3 ;  /* 0x000000025e427824 */ /* 0x000fc600078e0203 */
[----:B------:R1:W-:Y:S01]  /*28390*/  STG.E.U16 [R106.64], R18 ;  /* 0x000000126a007986 */ /* 0x0003e2000c101504 */
[----:B0-----:R-:W-:-:S04]  /*283a0*/  LEA R100, P1, R3, R0, 0x1 ;  /* 0x0000000003647211 */ /* 0x001fc800078208ff */
[----:B------:R-:W-:Y:S02]  /*283b0*/  LEA.HI.X.SX32 R101, R3, R2, 0x1, P1 ;  /* 0x0000000203657211 */ /* 0x000fe400008f0eff */
[----:B-1----:R-:W-:-:S03]  /*283c0*/  PRMT R18, R99, 0x7632, R18 ;  /* 0x0000763263127816 */ /* 0x002fc60000000012 */
[----:B------:R0:W-:Y:S04]  /*283d0*/  STL.64 [R1+0x400], R100 ;  /* 0x0004006401007387 */ /* 0x0001e80000100a00 */
[----:B------:R-:W4:Y:S01]  /*283e0*/  LDL.LU R99, [R1+0x358] ;  /* 0x0003580001637983 */ /* 0x000f220000300800 */
[----:B------:R-:W-:Y:S02]  /*283f0*/  LEA R3, R94, R66, 0x1 ;  /* 0x000000425e037211 */ /* 0x000fe400078e08ff */
[----:B0-----:R-:W-:-:S04]  /*28400*/  LEA R100, P1, R66, R0, 0x1 ;  /* 0x0000000042647211 */ /* 0x001fc800078208ff */
[----:B------:R-:W-:Y:S02]  /*28410*/  LEA.HI.X.SX32 R101, R66, R2, 0x1, P1 ;  /* 0x0000000242657211 */ /* 0x000fe400008f0eff */
[----:B------:R-:W-:-:S03]  /*28420*/  LEA R66, R94, R3, 0x1 ;  /* 0x000000035e427211 */ /* 0x000fc600078e08ff */
[----:B------:R0:W-:Y:S04]  /*28430*/  STL.64 [R1+0x3e8], R100 ;  /* 0x0003e86401007387 */ /* 0x0001e80000100a00 */
[----:B------:R-:W4:Y:S01]  /*28440*/  LDL.LU R94, [R1+0x340] ;  /* 0x00034000015e7983 */ /* 0x000f220000300800 */
[----:B0-----:R-:W-:-:S04]  /*28450*/  LEA R100, P1, R3, R0, 0x1 ;  /* 0x0000000003647211 */ /* 0x001fc800078208ff */
[----:B------:R-:W-:Y:S01]  /*28460*/  LEA.HI.X.SX32 R101, R3, R2, 0x1, P1 ;  /* 0x0000000203657211 */ /* 0x000fe200008f0eff */
[----:B------:R0:W-:Y:S04]  /*28470*/  STG.E.U16 [R96.64], R18 ;  /* 0x0000001260007986 */ /* 0x0001e8000c101504 */
[----:B------:R1:W-:Y:S01]  /*28480*/  STL.64 [R1+0x3c8], R100 ;  /* 0x0003c86401007387 */ /* 0x0003e20000100a00 */
[----:B0-----:R-:W-:Y:S01]  /*28490*/  IMAD.MOV.U32 R97, RZ, RZ, c[0x0][0x1c8] ;  /* 0x00007200ff617624 */ /* 0x001fe200078e00ff */
[----:B-1----:R-:W-:-:S04]  /*284a0*/  LEA R100, P1, R66, R0, 0x1 ;  /* 0x0000000042647211 */ /* 0x002fc800078208ff */
[C---:B------:R-:W-:Y:S02]  /*284b0*/  LEA R3, R97.reuse, R66, 0x1 ;  /* 0x0000004261037211 */ /* 0x040fe400078e08ff */
[----:B------:R-:W-:Y:S02]  /*284c0*/  LEA.HI.X.SX32 R101, R66, R2, 0x1, P1 ;  /* 0x0000000242657211 */ /* 0x000fe400008f0eff */
[----:B------:R-:W-:Y:S02]  /*284d0*/  LEA R66, R97, R3, 0x1 ;  /* 0x0000000361427211 */ /* 0x000fe400078e08ff */
[----:B--2---:R-:W-:Y:S02]  /*284e0*/  PRMT R18, R124, 0x7632, R18 ;  /* 0x000076327c127816 */ /* 0x004fe40000000012 */
[----:B------:R-:W2:Y:S04]  /*284f0*/  LDL.LU R124, [R1+0x338] ;  /* 0x00033800017c7983 */ /* 0x000ea80000300800 */
[----:B------:R0:W-:Y:S02]  /*28500*/  STL.64 [R1+0x378], R100 ;  /* 0x0003786401007387 */ /* 0x0001e40000100a00 */
[----:B0-----:R-:W-:-:S04]  /*28510*/  LEA R100, P1, R3, R0, 0x1 ;  /* 0x0000000003647211 */ /* 0x001fc800078208ff */
[----:B------:R-:W-:-:S05]  /*28520*/  LEA.HI.X.SX32 R101, R3, R2, 0x1, P1 ;  /* 0x0000000203657211 */ /* 0x000fca00008f0eff */
[----:B------:R0:W-:Y:S01]  /*28530*/  STL.64 [R1+0x310], R100 ;  /* 0x0003106401007387 */ /* 0x0001e20000100a00 */
[----:B------:R-:W-:Y:S01]  /*28540*/  IMAD R3, R97, 0x2, R66 ;  /* 0x0000000261037824 */ /* 0x000fe200078e0242 */
[----:B0-----:R-:W-:-:S04]  /*28550*/  LEA R100, P1, R66, R0, 0x1 ;  /* 0x0000000042647211 */ /* 0x001fc800078208ff */
[----:B------:R-:W-:Y:S01]  /*28560*/  LEA.HI.X.SX32 R101, R66, R2, 0x1, P1 ;  /* 0x0000000242657211 */ /* 0x000fe200008f0eff */
[----:B---3--:R4:W-:Y:S02]  /*28570*/  STG.E.U16 [R104.64], R18 ;  /* 0x0000001268007986 */ /* 0x0089e4000c101504 */
[----:B----4-:R-:W-:Y:S02]  /*28580*/  PRMT R18, R125, 0x7632, R18 ;  /* 0x000076327d127816 */ /* 0x010fe40000000012 */
[----:B------:R-:W3:Y:S04]  /*28590*/  LDL.LU R125, [R1+0x318] ;  /* 0x00031800017d7983 */ /* 0x000ee80000300800 */
[----:B------:R0:W-:Y:S01]  /*285a0*/  STL.64 [R1+0x2e0], R100 ;  /* 0x0002e06401007387 */ /* 0x0001e20000100a00 */
[----:B------:R-:W-:-:S02]  /*285b0*/  LEA R66, R97, R3, 0x1 ;  /* 0x0000000361427211 */ /* 0x000fc400078e08ff */
[C---:B0-----:R-:W-:Y:S01]  /*285c0*/  LEA R100, P1, R3.reuse, R0, 0x1 ;  /* 0x0000000003647211 */ /* 0x041fe200078208ff */
[----:B------:R0:W-:Y:S03]  /*285d0*/  STG.E.U16 [R102.64], R18 ;  /* 0x0000001266007986 */ /* 0x0001e6000c101504 */
[----:B------:R-:W-:Y:S02]  /*285e0*/  LEA.HI.X.SX32 R101, R3, R2, 0x1, P1 ;  /* 0x0000000203657211 */ /* 0x000fe400008f0eff */
[----:B0-----:R-:W-:Y:S02]  /*285f0*/  PRMT R18, R98, 0x7632, R18 ;  /* 0x0000763262127816 */ /* 0x001fe40000000012 */
[----:B------:R-:W4:Y:S04]  /*28600*/  LDL.LU R98, [R1+0x300] ;  /* 0x0003000001627983 */ /* 0x000f280000300800 */
[----:B------:R0:W-:Y:S01]  /*28610*/  STG.E.U16 [R90.64], R18 ;  /* 0x000000125a007986 */ /* 0x0001e2000c101504 */
[----:B------:R-:W-:-:S03]  /*28620*/  LEA R3, R97, R66, 0x1 ;  /* 0x0000004261037211 */ /* 0x000fc600078e08ff */
[----:B------:R-:W-:Y:S01]  /*28630*/  STL.64 [R1+0x2c8], R100 ;  /* 0x0002c86401007387 */ /* 0x000fe20000100a00 */
[C---:B0-----:R-:W-:Y:S02]  /*28640*/  LEA R90, P1, R66.reuse, R0, 0x1 ;  /* 0x00000000425a7211 */ /* 0x041fe400078208ff */
[----:B------:R-:W-:Y:S02]  /*28650*/  PRMT R18, R99, 0x7632, R18 ;  /* 0x0000763263127816 */ /* 0x000fe40000000012 */
[----:B------:R-:W-:Y:S01]  /*28660*/  LEA.HI.X.SX32 R91, R66, R2, 0x1, P1 ;  /* 0x00000002425b7211 */ /* 0x000fe200008f0eff */
[----:B------:R-:W4:Y:S04]  /*28670*/  LDL.LU R99, [R1+0x2e8] ;  /* 0x0002e80001637983 */ /* 0x000f280000300800 */
[----:B------:R0:W-:Y:S04]  /*28680*/  STL.64 [R1+0x2b8], R90 ;  /* 0x0002b85a01007387 */ /* 0x0001e80000100a00 */
[----:B------:R1:W-:Y:S01]  /*28690*/  STG.E.U16 [R88.64], R18 ;  /* 0x0000001258007986 */ /* 0x0003e2000c101504 */
[----:B0-----:R-:W-:-:S04]  /*286a0*/  LEA R90, P1, R3, R0, 0x1 ;  /* 0x00000000035a7211 */ /* 0x001fc800078208ff */
[----:B------:R-:W-:Y:S02]  /*286b0*/  LEA.HI.X.SX32 R91, R3, R2, 0x1, P1 ;  /* 0x00000002035b7211 */ /* 0x000fe400008f0eff */
[----:B-1----:R-:W-:-:S03]  /*286c0*/  PRMT R18, R94, 0x7632, R18 ;  /* 0x000076325e127816 */ /* 0x002fc60000000012 */
[----:B------:R-:W-:Y:S04]  /*286d0*/  STL.64 [R1+0x2a0], R90 ;  /* 0x0002a05a01007387 */ /* 0x000fe80000100a00 */
[----:B------:R-:W4:Y:S01]  /*286e0*/  LDL.LU R94, [R1+0x2d8] ;  /* 0x0002d800015e7983 */ /* 0x000f220000300800 */
[----:B------:R-:W-:-:S05]  /*286f0*/  IMAD R66, R97, 0x2, R3 ;  /* 0x0000000261427824 */ /* 0x000fca00078e0203 */
[C---:B------:R-:W-:Y:S02]  /*28700*/  LEA R88, P1, R66.reuse, R0, 0x1 ;  /* 0x0000000042587211 */ /* 0x040fe400078208ff */
[C---:B------:R-:W-:Y:S01]  /*28710*/  LEA R3, R97.reuse, R66, 0x1 ;  /* 0x0000004261037211 */ /* 0x040fe200078e08ff */
[----:B------:R0:W-:Y:S01]  /*28720*/  STG.E.U16 [R86.64], R18 ;  /* 0x0000001256007986 */ /* 0x0001e2000c101504 */
[----:B------:R-:W-:Y:S02]  /*28730*/  LEA.HI.X.SX32 R89, R66, R2, 0x1, P1 ;  /* 0x0000000242597211 */ /* 0x000fe400008f0eff */
[----:B------:R-:W-:-:S03]  /*28740*/  LEA R66, R97, R3, 0x1 ;  /* 0x0000000361427211 */ /* 0x000fc600078e08ff */
[----:B------:R-:W-:Y:S01]  /*28750*/  STL.64 [R1+0x290], R88 ;  /* 0x0002905801007387 */ /* 0x000fe20000100a00 */
[----:B0-----:R-:W-:-:S04]  /*28760*/  LEA R86, P1, R3, R0, 0x1 ;  /* 0x0000000003567211 */ /* 0x001fc800078208ff */
[----:B------:R-:W-:Y:S01]  /*28770*/  LEA.HI.X.SX32 R87, R3, R2, 0x1, P1 ;  /* 0x0000000203577211 */ /* 0x000fe200008f0eff */
[----:B------:R-:W-:Y:S01]  /*28780*/  IMAD R3, R97, 0x2, R66 ;  /* 0x0000000261037824 */ /* 0x000fe200078e0242 */
[----:B--2---:R-:W-:Y:S02]  /*28790*/  PRMT R18, R124, 0x7632, R18 ;  /* 0x000076327c127816 */ /* 0x004fe40000000012 */
[----:B------:R-:W2:Y:S04]  /*287a0*/  LDL.LU R124, [R1+0x2d0] ;  /* 0x0002d000017c7983 */ /* 0x000ea80000300800 */
[----:B------:R0:W-:Y:S04]  /*287b0*/  STL.64 [R1+0x258], R86 ;  /* 0x0002585601007387 */ /* 0x0001e80000100a00 */
[----:B------:R1:W-:Y:S01]  /*287c0*/  STG.E.U16 [R84.64], R18 ;  /* 0x0000001254007986 */ /* 0x0003e2000c101504 */
[----:B0-----:R-:W-:-:S04]  /*287d0*/  LEA R86, P1, R66, R0, 0x1 ;  /* 0x0000000042567211 */ /* 0x001fc800078208ff */
[----:B------:R-:W-:Y:S02]  /*287e0*/  LEA.HI.X.SX32 R87, R66, R2, 0x1, P1 ;  /* 0x0000000242577211 */ /* 0x000fe400008f0eff */
[----:B-1----:R-:W-:Y:S02]  /*287f0*/  LEA R84, P1, R3, R0, 0x1 ;  /* 0x0000000003547211 */ /* 0x002fe400078208ff */
[----:B------:R-:W-:Y:S01]  /*28800*/  LEA R66, R97, R3, 0x1 ;  /* 0x0000000361427211 */ /* 0x000fe200078e08ff */
[----:B------:R-:W-:Y:S01]  /*28810*/  STL.64 [R1+0x248], R86 ;  /* 0x0002485601007387 */ /* 0x000fe20000100a00 */
[----:B------:R-:W-:Y:S02]  /*28820*/  LEA.HI.X.SX32 R85, R3, R2, 0x1, P1 ;  /* 0x0000000203557211 */ /* 0x000fe400008f0eff */
[----:B------:R-:W-:Y:S02]  /*28830*/  LEA R3, R97, R66, 0x1 ;  /* 0x0000004261037211 */ /* 0x000fe400078e08ff */
[----:B---3--:R-:W-:-:S02]  /*28840*/  PRMT R18, R125, 0x7632, R18 ;  /* 0x000076327d127816 */ /* 0x008fc40000000012 */
[----:B------:R-:W3:Y:S04]  /*28850*/  LDL.LU R125, [R1+0x2c0] ;  /* 0x0002c000017d7983 */ /* 0x000ee80000300800 */
[----:B------:R0:W-:Y:S04]  /*28860*/  STG.E.U16 [R82.64], R18 ;  /* 0x0000001252007986 */ /* 0x0001e8000c101504 */
[----:B------:R-:W-:Y:S01]  /*28870*/  STL.64 [R1+0x230], R84 ;  /* 0x0002305401007387 */ /* 0x000fe20000100a00 */
[----:B0-----:R-:W-:-:S04]  /*28880*/  LEA R82, P1, R66, R0, 0x1 ;  /* 0x0000000042527211 */ /* 0x001fc800078208ff */
[----:B------:R-:W-:Y:S01]  /*28890*/  LEA.HI.X.SX32 R83, R66, R2, 0x1, P1 ;  /* 0x0000000242537211 */ /* 0x000fe200008f0eff */
[----:B------:R-:W-:Y:S01]  /*288a0*/  IMAD R66, R97, 0x2, R3 ;  /* 0x0000000261427824 */ /* 0x000fe200078e0203 */
[----:B----4-:R-:W-:Y:S02]  /*288b0*/  PRMT R18, R98, 0x7632, R18 ;  /* 0x0000763262127816 */ /* 0x010fe40000000012 */
        /* <DEDUP_REMOVED lines=8> */
[----:B------:R-:W-:-:S04]  /*28940*/  LEA R80, P1, R66, R0, 0x1 ;  /* 0x0000000042507211 */ /* 0x000fc800078208ff */
[----:B------:R-:W-:Y:S01]  /*28950*/  LEA.HI.X.SX32 R81, R66, R2, 0x1, P1 ;  /* 0x0000000242517211 */ /* 0x000fe200008f0eff */
[----:B------:R0:W-:Y:S04]  /*28960*/  STG.E.U16 [R78.64], R18 ;  /* 0x000000124e007986 */ /* 0x0001e8000c101504 */
[----:B------:R-:W-:Y:S01]  /*28970*/  STL.64 [R1+0x1e0], R80 ;  /* 0x0001e05001007387 */ /* 0x000fe20000100a00 */
[----:B0-----:R-:W-:-:S03]  /*28980*/  PRMT R18, R94, 0x7632, R18 ;  /* 0x000076325e127816 */ /* 0x001fc60000000012 */
[----:B------:R-:W4:Y:S01]  /*28990*/  LDL.LU R94, [R1+0x298] ;  /* 0x00029800015e7983 */ /* 0x000f220000300800 */
[----:B------:R-:W-:-:S04]  /*289a0*/  LEA R3, R97, R66, 0x1 ;  /* 0x0000004261037211 */ /* 0x000fc800078e08ff */
[----:B------:R-:W-:Y:S02]  /*289b0*/  LEA R78, P1, R3, R0, 0x1 ;  /* 0x00000000034e7211 */ /* 0x000fe400078208ff */
[----:B------:R-:W-:Y:S02]  /*289c0*/  LEA R66, R97, R3, 0x1 ;  /* 0x0000000361427211 */ /* 0x000fe400078e08ff */
[----:B------:R-:W-:-:S03]  /*289d0*/  LEA.HI.X.SX32 R79, R3, R2, 0x1, P1 ;  /* 0x00000002034f7211 */ /* 0x000fc600008f0eff */
[----:B------:R-:W-:Y:S02]  /*289e0*/  IMAD R3, R97, 0x2, R66 ;  /* 0x0000000261037824 */ /* 0x000fe400078e0242 */
[----:B------:R0:W-:Y:S04]  /*289f0*/  STL.64 [R1+0x1d0], R78 ;  /* 0x0001d04e01007387 */ /* 0x0001e80000100a00 */
[----:B------:R1:W-:Y:S01]  /*28a00*/  STG.E.U16 [R76.64], R18 ;  /* 0x000000124c007986 */ /* 0x0003e2000c101504 */
[----:B0-----:R-:W-:-:S04]  /*28a10*/  LEA R78, P1, R66, R0, 0x1 ;  /* 0x00000000424e7211 */ /* 0x001fc800078208ff */
[----:B------:R-:W-:Y:S02]  /*28a20*/  LEA.HI.X.SX32 R79, R66, R2, 0x1, P1 ;  /* 0x00000002424f7211 */ /* 0x000fe400008f0eff */
[----:B-1----:R-:W-:Y:S02]  /*28a30*/  LEA R76, P1, R3, R0, 0x1 ;  /* 0x00000000034c7211 */ /* 0x002fe400078208ff */
[----:B------:R-:W-:Y:S02]  /*28a40*/  LEA R66, R97, R3, 0x1 ;  /* 0x0000000361427211 */ /* 0x000fe400078e08ff */
[----:B------:R-:W-:Y:S01]  /*28a50*/  LEA.HI.X.SX32 R77, R3, R2, 0x1, P1 ;  /* 0x00000002034d7211 */ /* 0x000fe200008f0eff */
[----:B------:R-:W-:Y:S01]  /*28a60*/  STL.64 [R1+0x1b8], R78 ;  /* 0x0001b84e01007387 */ /* 0x000fe20000100a00 */
[----:B------:R-:W-:Y:S02]  /*28a70*/  LEA R3, R97, R66, 0x1 ;  /* 0x0000004261037211 */ /* 0x000fe400078e08ff */
[----:B--2---:R-:W-:-:S02]  /*28a80*/  PRMT R18, R124, 0x7632, R18 ;  /* 0x000076327c127816 */ /* 0x004fc40000000012 */
[----:B------:R-:W2:Y:S04]  /*28a90*/  LDL.LU R124, [R1+0x288] ;  /* 0x00028800017c7983 */ /* 0x000ea80000300800 */
[----:B------:R0:W-:Y:S04]  /*28aa0*/  STG.E.U16 [R74.64], R18 ;  /* 0x000000124a007986 */ /* 0x0001e8000c101504 */
[----:B------:R-:W-:Y:S01]  /*28ab0*/  STL.64 [R1+0x1a8], R76 ;  /* 0x0001a84c01007387 */ /* 0x000fe20000100a00 */
[----:B0-----:R-:W-:-:S04]  /*28ac0*/  LEA R74, P1, R66, R0, 0x1 ;  /* 0x00000000424a7211 */ /* 0x001fc800078208ff */
[----:B------:R-:W-:Y:S01]  /*28ad0*/  LEA.HI.X.SX32 R75, R66, R2, 0x1, P1 ;  /* 0x00000002424b7211 */ /* 0x000fe200008f0eff */
[----:B------:R-:W-:Y:S01]  /*28ae0*/  IMAD R66, R97, 0x2, R3 ;  /* 0x0000000261427824 */ /* 0x000fe200078e0203 */
[----:B---3--:R-:W-:Y:S02]  /*28af0*/  PRMT R18, R125, 0x7632, R18 ;  /* 0x000076327d127816 */ /* 0x008fe40000000012 */
[----:B------:R-:W3:Y:S04]  /*28b00*/  LDL.LU R125, [R1+0x278] ;  /* 0x00027800017d7983 */ /* 0x000ee80000300800 */
[----:B------:R0:W-:Y:S04]  /*28b10*/  STL.64 [R1+0x138], R74 ;  /* 0x0001384a01007387 */ /* 0x0001e80000100a00 */
[----:B------:R1:W-:Y:S01]  /*28b20*/  STG.E.U16 [R72.64], R18 ;  /* 0x0000001248007986 */ /* 0x0003e2000c101504 */
[----:B0-----:R-:W-:-:S04]  /*28b30*/  LEA R74, P1, R3, R0, 0x1 ;  /* 0x00000000034a7211 */ /* 0x001fc800078208ff */
[----:B------:R-:W-:Y:S02]  /*28b40*/  LEA.HI.X.SX32 R75, R3, R2, 0x1, P1 ;  /* 0x00000002034b7211 */ /* 0x000fe400008f0eff */
[C---:B-1----:R-:W-:Y:S02]  /*28b50*/  LEA R72, P1, R66.reuse, R0, 0x1 ;  /* 0x0000000042487211 */ /* 0x042fe400078208ff */
[C---:B------:R-:W-:Y:S02]  /*28b60*/  LEA R3, R97.reuse, R66, 0x1 ;  /* 0x0000004261037211 */ /* 0x040fe400078e08ff */
[----:B------:R-:W-:Y:S01]  /*28b70*/  LEA.HI.X.SX32 R73, R66, R2, 0x1, P1 ;  /* 0x0000000242497211 */ /* 0x000fe200008f0eff */
[----:B------:R-:W-:Y:S01]  /*28b80*/  STL.64 [R1+0x108], R74 ;  /* 0x0001084a01007387 */ /* 0x000fe20000100a00 */
[----:B------:R-:W-:Y:S02]  /*28b90*/  LEA R66, R97, R3, 0x1 ;  /* 0x0000000361427211 */ /* 0x000fe400078e08ff */
[----:B----4-:R-:W-:-:S05]  /*28ba0*/  PRMT R18, R98, 0x7632, R18 ;  /* 0x0000763262127816 */ /* 0x010fca0000000012 */
[----:B------:R0:W-:Y:S04]  /*28bb0*/  STG.E.U16 [R70.64], R18 ;  /* 0x0000001246007986 */ /* 0x0001e8000c101504 */
[----:B------:R-:W-:Y:S04]  /*28bc0*/  STL.64 [R1+0xf0], R72 ;  /* 0x0000f04801007387 */ /* 0x000fe80000100a00 */
[----:B------:R-:W4:Y:S01]  /*28bd0*/  LDL.LU R98, [R1+0x268] ;  /* 0x0002680001627983 */ /* 0x000f220000300800 */
[----:B0-----:R-:W-:-:S04]  /*28be0*/  LEA R70, P1, R3, R0, 0x1 ;  /* 0x0000000003467211 */ /* 0x001fc800078208ff */
[----:B------:R-:W-:Y:S01]  /*28bf0*/  LEA.HI.X.SX32 R71, R3, R2, 0x1, P1 ;  /* 0x0000000203477211 */ /* 0x000fe200008f0eff */
[----:B------:R-:W-:-:S04]  /*28c00*/  IMAD R3, R97, 0x2, R66 ;  /* 0x0000000261037824 */ /* 0x000fc800078e0242 */
[----:B------:R0:W-:Y:S01]  /*28c10*/  STL.64 [R1+0xe0], R70 ;  /* 0x0000e04601007387 */ /* 0x0001e20000100a00 */
[----:B------:R-:W-:-:S03]  /*28c20*/  PRMT R18, R99, 0x7632, R18 ;  /* 0x0000763263127816 */ /* 0x000fc60000000012 */
[----:B------:R-:W4:Y:S01]  /*28c30*/  LDL.LU R99, [R1+0x250] ;  /* 0x0002500001637983 */ /* 0x000f220000300800 */
[----:B0-----:R-:W-:-:S03]  /*28c40*/  LEA R70, P1, R66, R0, 0x1 ;  /* 0x0000000042467211 */ /* 0x001fc600078208ff */
[----:B------:R0:W-:Y:S01]  /*28c50*/  STG.E.U16 [R68.64], R18 ;  /* 0x0000001244007986 */ /* 0x0001e2000c101504 */
[----:B------:R-:W-:Y:S02]  /*28c60*/  LEA.HI.X.SX32 R71, R66, R2, 0x1, P1 ;  /* 0x0000000242477211 */ /* 0x000fe400008f0eff */
[----:B0-----:R-:W-:-:S04]  /*28c70*/  LEA R68, P1, R3, R0, 0x1 ;  /* 0x0000000003447211 */ /* 0x001fc800078208ff */
[----:B------:R-:W-:Y:S01]  /*28c80*/  LEA.HI.X.SX32 R69, R3, R2, 0x1, P1 ;  /* 0x0000000203457211 */ /* 0x000fe200008f0eff */
[----:B------:R-:W-:Y:S01]  /*28c90*/  STL.64 [R1+0xd8], R70 ;  /* 0x0000d84601007387 */ /* 0x000fe20000100a00 */
[----:B------:R-:W-:-:S03]  /*28ca0*/  PRMT R18, R94, 0x7632, R18 ;  /* 0x000076325e127816 */ /* 0x000fc60000000012 */
[----:B------:R-:W-:Y:S04]  /*28cb0*/  STL.64 [R1+0xd0], R68 ;  /* 0x0000d04401007387 */ /* 0x000fe80000100a00 */
[----:B------:R-:W4:Y:S01]  /*28cc0*/  LDL.LU R94, [R1+0x240] ;  /* 0x00024000015e7983 */ /* 0x000f220000300800 */
[----:B------:R-:W-:-:S03]  /*28cd0*/  LEA R66, R97, R3, 0x1 ;  /* 0x0000000361427211 */ /* 0x000fc600078e08ff */
[----:B------:R0:W-:Y:S01]  /*28ce0*/  STG.E.U16 [R64.64], R18 ;  /* 0x0000001240007986 */ /* 0x0001e2000c101504 */
[----:B------:R-:W-:Y:S02]  /*28cf0*/  LEA R3, R97, R66, 0x1 ;  /* 0x0000004261037211 */ /* 0x000fe400078e08ff */
[----:B0-----:R-:W-:-:S04]  /*28d00*/  LEA R64, P1, R66, R0, 0x1 ;  /* 0x0000000042407211 */ /* 0x001fc800078208ff */
[----:B------:R-:W-:-:S05]  /*28d10*/  LEA.HI.X.SX32 R65, R66, R2, 0x1, P1 ;  /* 0x0000000242417211 */ /* 0x000fca00008f0eff */
[----:B------:R0:W-:Y:S04]  /*28d20*/  STL.64 [R1+0xc0], R64 ;  /* 0x0000c04001007387 */ /* 0x0001e80000100a00 */
[----:B------:R-:W4:Y:S01]  /*28d30*/  LDL.LU R103, [R1+0x228] ;  /* 0x0002280001677983 */ /* 0x000f220000300800 */
[----:B------:R-:W-:-:S03]  /*28d40*/  LEA R68, P1, R3, R0, 0x1 ;  /* 0x0000000003447211 */ /* 0x000fc600078208ff */
[----:B------:R-:W4:Y:S01]  /*28d50*/  LDL.LU R19, [R1+0x220] ;  /* 0x0002200001137983 */ /* 0x000f220000300800 */
[----:B0-----:R-:W-:Y:S01]  /*28d60*/  IMAD R64, R97, 0x2, R3 ;  /* 0x0000000261407824 */ /* 0x001fe200078e0203 */
[----:B------:R-:W-:-:S04]  /*28d70*/  LEA.HI.X.SX32 R69, R3, R2, 0x1, P1 ;  /* 0x0000000203457211 */ /* 0x000fc800008f0eff */
[----:B------:R-:W-:Y:S01]  /*28d80*/  LEA R3, R97, R64, 0x1 ;  /* 0x0000004061037211 */ /* 0x000fe200078e08ff */
[----:B------:R-:W-:Y:S01]  /*28d90*/  STL.64 [R1+0xb8], R68 ;  /* 0x0000b84401007387 */ /* 0x000fe20000100a00 */
[----:B--2---:R-:W-:Y:S02]  /*28da0*/  PRMT R18, R124, 0x7632, R18 ;  /* 0x000076327c127816 */ /* 0x004fe40000000012 */
[----:B------:R-:W-:-:S03]  /*28db0*/  LEA R124, P1, R64, R0, 0x1 ;  /* 0x00000000407c7211 */ /* 0x000fc600078208ff */
[----:B------:R3:W-:Y:S04]  /*28dc0*/  STG.E.U16 [R62.64], R18 ;  /* 0x000000123e007986 */ /* 0x0007e8000c101504 */
[----:B------:R-:W-:Y:S01]  /*28dd0*/  STL [R1+0x8b0], R124 ;  /* 0x0008b07c01007387 */ /* 0x000fe20000100800 */
[----:B---3--:R-:W-:Y:S02]  /*28de0*/  PRMT R18, R125, 0x7632, R18 ;  /* 0x000076327d127816 */ /* 0x008fe40000000012 */
[----:B------:R-:W-:Y:S02]  /*28df0*/  LEA.HI.X.SX32 R125, R64, R2, 0x1, P1 ;  /* 0x00000002407d7211 */ /* 0x000fe400008f0eff */
[C---:B------:R-:W-:Y:S01]  /*28e00*/  LEA R62, P1, R3.reuse, R0, 0x1 ;  /* 0x00000000033e7211 */ /* 0x040fe200078208ff */
[----:B------:R0:W-:Y:S03]  /*28e10*/  STG.E.U16 [R4.64], R18 ;  /* 0x0000001204007986 */ /* 0x0001e6000c101504 */
[----:B------:R-:W-:Y:S01]  /*28e20*/  LEA.HI.X.SX32 R63, R3, R2, 0x1, P1 ;  /* 0x00000002033f7211 */ /* 0x000fe200008f0eff */
[----:B------:R-:W-:Y:S01]  /*28e30*/  STL [R1+0x8ac], R125 ;  /* 0x0008ac7d01007387 */ /* 0x000fe20000100800 */
[----:B0-----:R-:W-:-:S05]  /*28e40*/  LEA R4, R97, R3, 0x1 ;  /* 0x0000000361047211 */ /* 0x001fca00078e08ff */
[----:B------:R-:W-:Y:S01]  /*28e50*/  IMAD R3, R97, 0x2, R4 ;  /* 0x0000000261037824 */ /* 0x000fe200078e0204 */
[----:B----4-:R-:W-:Y:S02]  /*28e60*/  PRMT R5, R98, 0x7632, R5 ;  /* 0x0000763262057816 */ /* 0x010fe40000000005 */
[----:B------:R-:W2:Y:S04]  /*28e70*/  LDL.LU R98, [R1+0x210] ;  /* 0x0002100001627983 */ /* 0x000ea80000300800 */
[----:B------:R0:W-:Y:S04]  /*28e80*/  STL.64 [R1+0xa8], R62 ;  /* 0x0000a83e01007387 */ /* 0x0001e80000100a00 */
[----:B------:R1:W-:Y:S01]  /*28e90*/  STG.E.U16 [R8.64], R5 ;  /* 0x0000000508007986 */ /* 0x0003e2000c101504 */
[----:B0-----:R-:W-:-:S04]  /*28ea0*/  LEA R62, P1, R4, R0, 0x1 ;  /* 0x00000000043e7211 */ /* 0x001fc800078208ff */
[----:B------:R-:W-:Y:S02]  /*28eb0*/  LEA.HI.X.SX32 R63, R4, R2, 0x1, P1 ;  /* 0x00000002043f7211 */ /* 0x000fe400008f0eff */
[----:B-1----:R-:W-:Y:S02]  /*28ec0*/  LEA R8, P1, R3, R0, 0x1 ;  /* 0x0000000003087211 */ /* 0x002fe400078208ff */
[----:B------:R-:W-:Y:S01]  /*28ed0*/  PRMT R5, R99, 0x7632, R5 ;  /* 0x0000763263057816 */ /* 0x000fe20000000005 */
[----:B------:R-:W-:Y:S01]  /*28ee0*/  STL.64 [R1+0xa0], R62 ;  /* 0x0000a03e01007387 */ /* 0x000fe20000100a00 */
[----:B------:R-:W-:-:S03]  /*28ef0*/  LEA.HI.X.SX32 R9, R3, R2, 0x1, P1 ;  /* 0x0000000203097211 */ /* 0x000fc600008f0eff */
[----:B------:R-:W3:Y:S04]  /*28f00*/  LDL.LU R99, [R1+0x200] ;  /* 0x0002000001637983 */ /* 0x000ee80000300800 */
[----:B------:R0:W-:Y:S04]  /*28f10*/  STG.E.U16 [R10.64], R5 ;  /* 0x000000050a007986 */ /* 0x0001e8000c101504 */
[----:B------:R1:W-:Y:S01]  /*28f20*/  STL.64 [R1+0x90], R8 ;  /* 0x0000900801007387 */ /* 0x0003e20000100a00 */
[----:B0-----:R-:W-:-:S03]  /*28f30*/  PRMT R5, R94, 0x7632, R5 ;  /* 0x000076325e057816 */ /* 0x001fc60000000005 */
[----:B------:R-:W4:Y:S01]  /*28f40*/  LDL.LU R94, [R1+0x1f0] ;  /* 0x0001f000015e7983 */ /* 0x000f220000300800 */
[----:B------:R-:W-:-:S04]  /*28f50*/  LEA R4, R97, R3, 0x1 ;  /* 0x0000000361047211 */ /* 0x000fc800078e08ff */
[C---:B-1----:R-:W-:Y:S02]  /*28f60*/  LEA R8, P1, R4.reuse, R0, 0x1 ;  /* 0x0000000004087211 */ /* 0x042fe400078208ff */
[----:B------:R-:W-:Y:S02]  /*28f70*/  LEA R3, R97, R4, 0x1 ;  /* 0x0000000461037211 */ /* 0x000fe400078e08ff */
[----:B------:R-:W-:-:S05]  /*28f80*/  LEA.HI.X.SX32 R9, R4, R2, 0x1, P1 ;  /* 0x0000000204097211 */ /* 0x000fca00008f0eff */
[----:B------:R0:W-:Y:S01]  /*28f90*/  STL.64 [R1+0x88], R8 ;  /* 0x0000880801007387 */ /* 0x0001e20000100a00 */
[----:B------:R-:W-:Y:S01]  /*28fa0*/  IMAD R4, R97, 0x2, R3 ;  /* 0x0000000261047824 */ /* 0x000fe200078e0203 */
[----:B0-----:R-:W-:-:S04]  /*28fb0*/  LEA R8, P1, R3, R0, 0x1 ;  /* 0x0000000003087211 */ /* 0x001fc800078208ff */
[----:B------:R-:W-:-:S05]  /*28fc0*/  LEA.HI.X.SX32 R9, R3, R2, 0x1, P1 ;  /* 0x0000000203097211 */ /* 0x000fca00008f0eff */
[----:B------:R0:W-:Y:S01]  /*28fd0*/  STL.64 [R1+0x80], R8 ;  /* 0x0000800801007387 */ /* 0x0001e20000100a00 */
[----:B------:R-:W-:-:S03]  /*28fe0*/  LEA R3, R97, R4, 0x1 ;  /* 0x0000000461037211 */ /* 0x000fc600078e08ff */
[----:B------:R1:W-:Y:S01]  /*28ff0*/  STG.E.U16 [R12.64], R5 ;  /* 0x000000050c007986 */ /* 0x0003e2000c101504 */
[----:B0-----:R-:W-:-:S04]  /*29000*/  LEA R8, P1, R4, R0, 0x1 ;  /* 0x0000000004087211 */ /* 0x001fc800078208ff */
[----:B------:R-:W-:Y:S02]  /*29010*/  LEA.HI.X.SX32 R9, R4, R2, 0x1, P1 ;  /* 0x0000000204097211 */ /* 0x000fe400008f0eff */
[----:B-1----:R-:W-:Y:S02]  /*29020*/  PRMT R5, R103, 0x7632, R5 ;  /* 0x0000763267057816 */ /* 0x002fe40000000005 */
[----:B------:R-:W4:Y:S04]  /*29030*/  LDL.LU R103, [R1+0x1e8] ;  /* 0x0001e80001677983 */ /* 0x000f280000300800 */
        /* <DEDUP_REMOVED lines=16> */
[----:B--2---:R-:W-:Y:S02]  /*29140*/  PRMT R5, R98, 0x7632, R5 ;  /* 0x0000763262057816 */ /* 0x004fe40000000005 */
[----:B------:R-:W2:Y:S04]  /*29150*/  LDL.LU R98, [R1+0x1c8] ;  /* 0x0001c80001627983 */ /* 0x000ea80000300800 */
[----:B------:R0:W-:Y:S04]  /*29160*/  STL.64 [R1+0x60], R8 ;  /* 0x0000600801007387 */ /* 0x0001e80000100a00 */
[----:B------:R3:W-:Y:S01]  /*29170*/  STG.E.U16 [R20.64], R5 ;  /* 0x0000000514007986 */ /* 0x0007e2000c101504 */
[----:B0-----:R-:W-:-:S04]  /*29180*/  LEA R8, P1, R4, R0, 0x1 ;  /* 0x0000000004087211 */ /* 0x001fc800078208ff */
[----:B------:R-:W-:Y:S02]  /*29190*/  LEA.HI.X.SX32 R9, R4, R2, 0x1, P1 ;  /* 0x0000000204097211 */ /* 0x000fe400008f0eff */
[----:B---3--:R-:W-:Y:S02]  /*291a0*/  PRMT R5, R99, 0x7632, R5 ;  /* 0x0000763263057816 */ /* 0x008fe40000000005 */
[----:B------:R-:W3:Y:S04]  /*291b0*/  LDL.LU R99, [R1+0x1c0] ;  /* 0x0001c00001637983 */ /* 0x000ee80000300800 */
[----:B------:R4:W-:Y:S04]  /*291c0*/  STG.E.U16 [R24.64], R5 ;  /* 0x0000000518007986 */ /* 0x0009e8000c101504 */
[----:B------:R0:W-:Y:S01]  /*291d0*/  STL.64 [R1+0x58], R8 ;  /* 0x0000580801007387 */ /* 0x0001e20000100a00 */
[----:B----4-:R-:W-:-:S03]  /*291e0*/  PRMT R5, R94, 0x7632, R5 ;  /* 0x000076325e057816 */ /* 0x010fc60000000005 */
[----:B------:R-:W4:Y:S01]  /*291f0*/  LDL.LU R94, [R1+0x1b0] ;  /* 0x0001b000015e7983 */ /* 0x000f220000300800 */
[----:B------:R-:W-:-:S04]  /*29200*/  LEA R3, R97, R4, 0x1 ;  /* 0x0000000461037211 */ /* 0x000fc800078e08ff */
[----:B0-----:R-:W-:Y:S01]  /*29210*/  LEA R8, P1, R3, R0, 0x1 ;  /* 0x0000000003087211 */ /* 0x001fe200078208ff */
[----:B------:R-:W-:-:S03]  /*29220*/  IMAD R4, R97, 0x2, R3 ;  /* 0x0000000261047824 */ /* 0x000fc600078e0203 */
[----:B------:R-:W-:-:S05]  /*29230*/  LEA.HI.X.SX32 R9, R3, R2, 0x1, P1 ;  /* 0x0000000203097211 */ /* 0x000fca00008f0eff */
[----:B------:R0:W-:Y:S01]  /*29240*/  STL.64 [R1+0x50], R8 ;  /* 0x0000500801007387 */ /* 0x0001e20000100a00 */
[----:B------:R-:W-:Y:S02]  /*29250*/  LEA R3, R97, R4, 0x1 ;  /* 0x0000000461037211 */ /* 0x000fe400078e08ff */
[----:B0-----:R-:W-:-:S04]  /*29260*/  LEA R8, P1, R4, R0, 0x1 ;  /* 0x0000000004087211 */ /* 0x001fc800078208ff */
[----:B------:R-:W-:-:S05]  /*29270*/  LEA.HI.X.SX32 R9, R4, R2, 0x1, P1 ;  /* 0x0000000204097211 */ /* 0x000fca00008f0eff */
[----:B------:R0:W-:Y:S01]  /*29280*/  STL.64 [R1+0x48], R8 ;  /* 0x0000480801007387 */ /* 0x0001e20000100a00 */
[----:B------:R-:W-:Y:S02]  /*29290*/  LEA R4, R97, R3, 0x1 ;  /* 0x0000000361047211 */ /* 0x000fe400078e08ff */
[----:B0-----:R-:W-:-:S04]  /*292a0*/  LEA R8, P1, R3, R0, 0x1 ;  /* 0x0000000003087211 */ /* 0x001fc800078208ff */
[----:B------:R-:W-:-:S05]  /*292b0*/  LEA.HI.X.SX32 R9, R3, R2, 0x1, P1 ;  /* 0x0000000203097211 */ /* 0x000fca00008f0eff */
[----:B------:R0:W-:Y:S01]  /*292c0*/  STL.64 [R1+0x40], R8 ;  /* 0x0000400801007387 */ /* 0x0001e20000100a00 */
[----:B------:R-:W-:Y:S01]  /*292d0*/  IMAD R3, R97, 0x2, R4 ;  /* 0x0000000261037824 */ /* 0x000fe200078e0204 */
[----:B0-----:R-:W-:-:S04]  /*292e0*/  LEA R8, P1, R4, R0, 0x1 ;  /* 0x0000000004087211 */ /* 0x001fc800078208ff */
        /* <DEDUP_REMOVED lines=24> */
[----:B------:R-:W-:Y:S02]  /*29470*/  LEA.HI.X.SX32 R9, R4, R2, 0x1, P1 ;  /* 0x0000000204097211 */ /* 0x000fe400008f0eff */
[----:B------:R-:W-:-:S03]  /*29480*/  LEA R4, R97, R3, 0x1 ;  /* 0x0000000361047211 */ /* 0x000fc600078e08ff */
[----:B------:R0:W-:Y:S02]  /*29490*/  STL.64 [R1+0x8], R8 ;  /* 0x0000080801007387 */ /* 0x0001e40000100a00 */
[----:B0-----:R-:W-:-:S04]  /*294a0*/  LEA R8, P1, R3, R0, 0x1 ;  /* 0x0000000003087211 */ /* 0x001fc800078208ff */
        /* <DEDUP_REMOVED lines=8> */
[----:B------:R-:W-:Y:S01]  /*29530*/  LEA R3, R97, R4, 0x1 ;  /* 0x0000000461037211 */ /* 0x000fe200078e08ff */
[----:B------:R0:W-:Y:S01]  /*29540*/  STG.E.U16 [R28.64], R5 ;  /* 0x000000051c007986 */ /* 0x0001e2000c101504 */
[----:B------:R-:W-:Y:S02]  /*29550*/  LEA.HI.X.SX32 R119, R4, R2, 0x1, P1 ;  /* 0x0000000204777211 */ /* 0x000fe400008f0eff */
[----:B------:R-:W-:Y:S02]  /*29560*/  LEA R116, P1, R3, R0, 0x1 ;  /* 0x0000000003747211 */ /* 0x000fe400078208ff */
[----:B------:R-:W-:-:S02]  /*29570*/  LEA R4, R97, R3, 0x1 ;  /* 0x0000000361047211 */ /* 0x000fc400078e08ff */
[----:B------:R-:W-:Y:S02]  /*29580*/  LEA.HI.X.SX32 R117, R3, R2, 0x1, P1 ;  /* 0x0000000203757211 */ /* 0x000fe400008f0eff */
[----:B0-----:R-:W-:Y:S01]  /*29590*/  PRMT R5, R103, 0x7632, R5 ;  /* 0x0000763267057816 */ /* 0x001fe20000000005 */
[----:B------:R-:W-:Y:S01]  /*295a0*/  IMAD R3, R97, 0x2, R4 ;  /* 0x0000000261037824 */ /* 0x000fe200078e0204 */
[----:B------:R-:W-:-:S03]  /*295b0*/  LEA R114, P1, R4, R0, 0x1 ;  /* 0x0000000004727211 */ /* 0x000fc600078208ff */
[----:B------:R0:W-:Y:S01]  /*295c0*/  STG.E.U16 [R32.64], R5 ;  /* 0x0000000520007986 */ /* 0x0001e2000c101504 */
[----:B------:R-:W-:Y:S02]  /*295d0*/  LEA.HI.X.SX32 R115, R4, R2, 0x1, P1 ;  /* 0x0000000204737211 */ /* 0x000fe400008f0eff */
[----:B------:R-:W-:Y:S02]  /*295e0*/  LEA R112, P1, R3, R0, 0x1 ;  /* 0x0000000003707211 */ /* 0x000fe400078208ff */
[----:B------:R-:W-:Y:S02]  /*295f0*/  LEA R4, R97, R3, 0x1 ;  /* 0x0000000361047211 */ /* 0x000fe400078e08ff */
[----:B0-----:R-:W-:Y:S02]  /*29600*/  PRMT R5, R19, 0x7632, R5 ;  /* 0x0000763213057816 */ /* 0x001fe40000000005 */
[----:B------:R-:W-:-:S03]  /*29610*/  LEA.HI.X.SX32 R113, R3, R2, 0x1, P1 ;  /* 0x0000000203717211 */ /* 0x000fc600008f0eff */
[----:B------:R2:W-:Y:S01]  /*29620*/  STG.E.U16 [R36.64], R5 ;  /* 0x0000000524007986 */ /* 0x0005e2000c101504 */
[C---:B------:R-:W-:Y:S02]  /*29630*/  LEA R110, P1, R4.reuse, R0, 0x1 ;  /* 0x00000000046e7211 */ /* 0x040fe400078208ff */
[C---:B------:R-:W-:Y:S02]  /*29640*/  LEA R3, R97.reuse, R4, 0x1 ;  /* 0x0000000461037211 */ /* 0x040fe400078e08ff */
[----:B------:R-:W-:Y:S02]  /*29650*/  LEA.HI.X.SX32 R111, R4, R2, 0x1, P1 ;  /* 0x00000002046f7211 */ /* 0x000fe400008f0eff */
[----:B--2---:R-:W-:Y:S01]  /*29660*/  PRMT R5, R98, 0x7632, R5 ;  /* 0x0000763262057816 */ /* 0x004fe20000000005 */
[----:B------:R-:W-:Y:S01]  /*29670*/  IMAD R4, R97, 0x2, R3 ;  /* 0x0000000261047824 */ /* 0x000fe200078e0203 */
[----:B------:R-:W-:-:S03]  /*29680*/  LEA R108, P1, R3, R0, 0x1 ;  /* 0x00000000036c7211 */ /* 0x000fc600078208ff */
[----:B------:R3:W-:Y:S01]  /*29690*/  STG.E.U16 [R38.64], R5 ;  /* 0x0000000526007986 */ /* 0x0007e2000c101504 */
[----:B------:R-:W-:Y:S02]  /*296a0*/  LEA.HI.X.SX32 R109, R3, R2, 0x1, P1 ;  /* 0x00000002036d7211 */ /* 0x000fe400008f0eff */
[----:B------:R-:W-:Y:S02]  /*296b0*/  LEA R106, P1, R4, R0, 0x1 ;  /* 0x00000000046a7211 */ /* 0x000fe400078208ff */
[----:B------:R-:W-:Y:S02]  /*296c0*/  LEA R3, R97, R4, 0x1 ;  /* 0x0000000461037211 */ /* 0x000fe400078e08ff */
[----:B---3--:R-:W-:-:S05]  /*296d0*/  PRMT R5, R99, 0x7632, R5 ;  /* 0x0000763263057816 */ /* 0x008fca0000000005 */
[----:B------:R4:W-:Y:S01]  /*296e0*/  STG.E.U16 [R40.64], R5 ;  /* 0x0000000528007986 */ /* 0x0009e2000c101504 */
[----:B------:R-:W-:Y:S02]  /*296f0*/  LEA.HI.X.SX32 R107, R4, R2, 0x1, P1 ;  /* 0x00000002046b7211 */ /* 0x000fe400008f0eff */
[----:B------:R-:W-:Y:S02]  /*29700*/  LEA R104, P1, R3, R0, 0x1 ;  /* 0x0000000003687211 */ /* 0x000fe400078208ff */
[----:B------:R-:W-:Y:S02]  /*29710*/  LEA R4, R97, R3, 0x1 ;  /* 0x0000000361047211 */ /* 0x000fe400078e08ff */
[----:B----4-:R-:W-:-:S05]  /*29720*/  PRMT R5, R94, 0x7632, R5 ;  /* 0x000076325e057816 */ /* 0x010fca0000000005 */
[----:B------:R0:W-:Y:S01]  /*29730*/  STG.E.U16 [R42.64], R5 ;  /* 0x000000052a007986 */ /* 0x0001e2000c101504 */
[----:B------:R-:W-:Y:S01]  /*29740*/  LEA.HI.X.SX32 R105, R3, R2, 0x1, P1 ;  /* 0x0000000203697211 */ /* 0x000fe200008f0eff */
[----:B------:R-:W-:Y:S01]  /*29750*/  IMAD R3, R97, 0x2, R4 ;  /* 0x0000000261037824 */ /* 0x000fe200078e0204 */
[C---:B------:R-:W-:Y:S02]  /*29760*/  LEA R102, P1, R4.reuse, R0, 0x1 ;  /* 0x0000000004667211 */ /* 0x040fe400078208ff */
[----:B0-----:R-:W-:Y:S02]  /*29770*/  PRMT R5, R95, 0x7632, R5 ;  /* 0x000076325f057816 */ /* 0x001fe40000000005 */
[----:B------:R-:W-:-:S03]  /*29780*/  LEA.HI.X.SX32 R103, R4, R2, 0x1, P1 ;  /* 0x0000000204677211 */ /* 0x000fc600008f0eff */
[----:B------:R0:W-:Y:S01]  /*29790*/  STG.E.U16 [R44.64], R5 ;  /* 0x000000052c007986 */ /* 0x0001e2000c101504 */
[----:B------:R-:W-:Y:S02]  /*297a0*/  LEA R100, P1, R3, R0, 0x1 ;  /* 0x0000000003647211 */ /* 0x000fe400078208ff */
[----:B------:R-:W-:Y:S02]  /*297b0*/  LEA R4, R97, R3, 0x1 ;  /* 0x0000000361047211 */ /* 0x000fe400078e08ff */
[----:B------:R-:W-:Y:S02]  /*297c0*/  LEA.HI.X.SX32 R101, R3, R2, 0x1, P1 ;  /* 0x0000000203657211 */ /* 0x000fe400008f0eff */
[----:B0-----:R-:W-:Y:S02]  /*297d0*/  PRMT R5, R93, 0x7632, R5 ;  /* 0x000076325d057816 */ /* 0x001fe40000000005 */
[----:B------:R-:W-:-:S03]  /*297e0*/  LEA R98, P1, R4, R0, 0x1 ;  /* 0x0000000004627211 */ /* 0x000fc600078208ff */
[----:B------:R0:W-:Y:S01]  /*297f0*/  STG.E.U16 [R46.64], R5 ;  /* 0x000000052e007986 */ /* 0x0001e2000c101504 */
[----:B------:R-:W-:Y:S02]  /*29800*/  LEA R3, R97, R4, 0x1 ;  /* 0x0000000461037211 */ /* 0x000fe400078e08ff */
[----:B------:R-:W-:Y:S01]  /*29810*/  LEA.HI.X.SX32 R99, R4, R2, 0x1, P1 ;  /* 0x0000000204637211 */ /* 0x000fe200008f0eff */
[----:B------:R-:W-:Y:S01]  /*29820*/  STL.64 [R1], R8 ;  /* 0x0000000801007387 */ /* 0x000fe20000100a00 */
[----:B------:R-:W-:Y:S02]  /*29830*/  LEA R94, P1, R3, R0, 0x1 ;  /* 0x00000000035e7211 */ /* 0x000fe400078208ff */
[----:B0-----:R-:W-:Y:S01]  /*29840*/  PRMT R5, R6, 0x7632, R5 ;  /* 0x0000763206057816 */ /* 0x001fe20000000005 */
[----:B------:R-:W-:Y:S01]  /*29850*/  STL.64 [R1+0x778], R122 ;  /* 0x0007787a01007387 */ /* 0x000fe20000100a00 */
[----:B------:R-:W-:-:S03]  /*29860*/  IMAD R4, R97, 0x2, R3 ;  /* 0x0000000261047824 */ /* 0x000fc600078e0203 */
[----:B------:R0:W-:Y:S01]  /*29870*/  STG.E.U16 [R48.64], R5 ;  /* 0x0000000530007986 */ /* 0x0001e2000c101504 */
[----:B------:R-:W-:-:S03]  /*29880*/  LEA.HI.X.SX32 R95, R3, R2, 0x1, P1 ;  /* 0x00000002035f7211 */ /* 0x000fc600008f0eff */
[----:B------:R-:W2:Y:S04]  /*29890*/  LDL.LU R6, [R1+0x8bc] ;  /* 0x0008bc0001067983 */ /* 0x000ea80000300800 */
[----:B------:R-:W-:Y:S01]  /*298a0*/  STL.64 [R1+0x788], R120 ;  /* 0x0007887801007387 */ /* 0x000fe20000100a00 */
[----:B0-----:R-:W-:-:S03]  /*298b0*/  PRMT R5, R92, 0x7632, R5 ;  /* 0x000076325c057816 */ /* 0x001fc60000000005 */
[----:B------:R-:W-:Y:S01]  /*298c0*/  STL [R1+0x7a0], R118 ;  /* 0x0007a07601007387 */ /* 0x000fe20000100800 */
[----:B------:R-:W-:-:S03]  /*298d0*/  LEA R92, P1, R4, R0, 0x1 ;  /* 0x00000000045c7211 */ /* 0x000fc600078208ff */
[----:B------:R-:W-:Y:S01]  /*298e0*/  STL [R1+0x790], R119 ;  /* 0x0007907701007387 */ /* 0x000fe20000100800 */
[----:B------:R-:W-:-:S03]  /*298f0*/  LEA R3, R97, R4, 0x1 ;  /* 0x0000000461037211 */ /* 0x000fc600078e08ff */
[----:B------:R0:W-:Y:S04]  /*29900*/  STG.E.U16 [R50.64], R5 ;  /* 0x0000000532007986 */ /* 0x0001e8000c101504 */
[----:B------:R-:W-:Y:S01]  /*29910*/  STL.64 [R1+0x798], R116 ;  /* 0x0007987401007387 */ /* 0x000fe20000100a00 */
[----:B------:R-:W-:-:S03]  /*29920*/  LEA.HI.X.SX32 R93, R4, R2, 0x1, P1 ;  /* 0x00000002045d7211 */ /* 0x000fc600008f0eff */
[----:B------:R-:W-:Y:S01]  /*29930*/  STL [R1+0x7b0], R114 ;  /* 0x0007b07201007387 */ /* 0x000fe20000100800 */
[----:B0-----:R-:W-:-:S03]  /*29940*/  PRMT R5, R67, 0x7632, R5 ;  /* 0x0000763243057816 */ /* 0x001fc60000000005 */
[----:B------:R-:W-:Y:S01]  /*29950*/  STL [R1+0x780], R115 ;  /* 0x0007807301007387 */ /* 0x000fe20000100800 */
[----:B------:R-:W-:-:S03]  /*29960*/  LEA R90, P1, R3, R0, 0x1 ;  /* 0x00000000035a7211 */ /* 0x000fc600078208ff */
[----:B------:R-:W-:Y:S01]  /*29970*/  STL [R1+0x7c0], R112 ;  /* 0x0007c07001007387 */ /* 0x000fe20000100800 */
[----:B------:R-:W-:-:S03]  /*29980*/  LEA R4, R97, R3, 0x1 ;  /* 0x0000000361047211 */ /* 0x000fc600078e08ff */
[----:B------:R-:W-:Y:S04]  /*29990*/  STL [R1+0x774], R113 ;  /* 0x0007747101007387 */ /* 0x000fe80000100800 */
[----:B------:R0:W-:Y:S04]  /*299a0*/  STG.E.U16 [R52.64], R5 ;  /* 0x0000000534007986 */ /* 0x0001e8000c101504 */
[----:B------:R-:W3:Y:S01]  /*299b0*/  LDL.LU.64 R76, [R1+0x238] ;  /* 0x00023800014c7983 */ /* 0x000ee20000300a00 */
[----:B------:R-:W-:-:S03]  /*299c0*/  LEA.HI.X.SX32 R91, R3, R2, 0x1, P1 ;  /* 0x00000002035b7211 */ /* 0x000fc600008f0eff */
[----:B------:R-:W4:Y:S01]  /*299d0*/  LDL.LU.64 R72, [R1+0x280] ;  /* 0x0002800001487983 */ /* 0x000f220000300a00 */
[----:B0-----:R-:W-:-:S03]  /*299e0*/  PRMT R5, R7, 0x7632, R5 ;  /* 0x0000763207057816 */ /* 0x001fc60000000005 */
[----:B------:R-:W4:Y:S01]  /*299f0*/  LDL R7, [R1+0x4bc] ;  /* 0x0004bc0001077983 */ /* 0x000f220000100800 */
[C---:B------:R-:W-:Y:S01]  /*29a00*/  LEA R88, P1, R4.reuse, R0, 0x1 ;  /* 0x0000000004587211 */ /* 0x040fe200078208ff */
[----:B------:R-:W-:Y:S02]  /*29a10*/  IMAD R3, R97, 0x2, R4 ;  /* 0x0000000261037824 */ /* 0x000fe400078e0204 */
[----:B------:R-:W2:Y:S04]  /*29a20*/  LDL.LU.64 R70, [R1+0x270] ;  /* 0x0002700001467983 */ /* 0x000ea80000300a00 */
[----:B------:R-:W-:Y:S04]  /*29a30*/  STL [R1+0x7d0], R110 ;  /* 0x0007d06e01007387 */ /* 0x000fe80000100800 */
[----:B------:R-:W-:Y:S01]  /*29a40*/  STL [R1+0x770], R111 ;  /* 0x0007706f01007387 */ /* 0x000fe20000100800 */
[----:B------:R-:W-:-:S03]  /*29a50*/  LEA.HI.X.SX32 R89, R4, R2, 0x1, P1 ;  /* 0x0000000204597211 */ /* 0x000fc600008f0eff */
[----:B------:R-:W-:Y:S01]  /*29a60*/  STL [R1+0x7e0], R108 ;  /* 0x0007e06c01007387 */ /* 0x000fe20000100800 */
[----:B------:R-:W-:-:S03]  /*29a70*/  LEA R86, P1, R3, R0, 0x1 ;  /* 0x0000000003567211 */ /* 0x000fc600078208ff */
[----:B------:R-:W-:Y:S01]  /*29a80*/  STL [R1+0x76c], R109 ;  /* 0x00076c6d01007387 */ /* 0x000fe20000100800 */
[----:B------:R-:W-:-:S03]  /*29a90*/  PRMT R18, R18, 0x7632, R18 ;  /* 0x0000763212127816 */ /* 0x000fc60000000012 */
[----:B------:R-:W-:Y:S01]  /*29aa0*/  STL [R1+0x7f0], R106 ;  /* 0x0007f06a01007387 */ /* 0x000fe20000100800 */
[----:B------:R-:W-:-:S03]  /*29ab0*/  PRMT R22, R22, 0x7632, R22 ;  /* 0x0000763216167816 */ /* 0x000fc60000000016 */
[----:B------:R-:W-:Y:S01]  /*29ac0*/  STL [R1+0x768], R107 ;  /* 0x0007686b01007387 */ /* 0x000fe20000100800 */
[----:B------:R-:W-:-:S03]  /*29ad0*/  PRMT R26, R26, 0x7632, R26 ;  /* 0x000076321a1a7816 */ /* 0x000fc6000000001a */
[----:B------:R-:W-:Y:S01]  /*29ae0*/  STL [R1+0x800], R104 ;  /* 0x0008006801007387 */ /* 0x000fe20000100800 */
[----:B------:R-:W-:-:S03]  /*29af0*/  PRMT R30, R30, 0x7632, R30 ;  /* 0x000076321e1e7816 */ /* 0x000fc6000000001e */
[----:B------:R-:W-:Y:S01]  /*29b00*/  STL [R1+0x764], R105 ;  /* 0x0007646901007387 */ /* 0x000fe20000100800 */
[----:B------:R-:W-:-:S03]  /*29b10*/  LEA.HI.X.SX32 R87, R3, R2, 0x1, P1 ;  /* 0x0000000203577211 */ /* 0x000fc600008f0eff */
[----:B------:R-:W-:Y:S04]  /*29b20*/  STL [R1+0x760], R103 ;  /* 0x0007606701007387 */ /* 0x000fe80000100800 */
[----:B------:R-:W-:Y:S04]  /*29b30*/  STL [R1+0x75c], R101 ;  /* 0x00075c6501007387 */ /* 0x000fe80000100800 */
[----:B------:R-:W-:Y:S04]  /*29b40*/  STL [R1+0x758], R99 ;  /* 0x0007586301007387 */ /* 0x000fe80000100800 */
[----:B------:R-:W-:Y:S04]  /*29b50*/  STG.E.U16 [R54.64], R5 ;  /* 0x0000000536007986 */ /* 0x000fe8000c101504 */
[----:B------:R-:W-:Y:S04]  /*29b60*/  STL [R1+0x754], R95 ;  /* 0x0007545f01007387 */ /* 0x000fe80000100800 */
[----:B------:R-:W-:Y:S04]  /*29b70*/  STG.E.U16 [R56.64], R18 ;  /* 0x0000001238007986 */ /* 0x000fe8000c101504 */
[----:B------:R-:W-:Y:S04]  /*29b80*/  STL [R1+0x750], R93 ;  /* 0x0007505d01007387 */ /* 0x000fe80000100800 */
[----:B------:R-:W-:Y:S04]  /*29b90*/  STG.E.U16 [R58.64], R22 ;  /* 0x000000163a007986 */ /* 0x000fe8000c101504 */
[----:B------:R-:W-:Y:S04]  /*29ba0*/  STL [R1+0x74c], R91 ;  /* 0x00074c5b01007387 */ /* 0x000fe80000100800 */
[----:B------:R-:W-:Y:S04]  /*29bb0*/  STG.E.U16 [R60.64], R26 ;  /* 0x0000001a3c007986 */ /* 0x000fe8000c101504 */
[----:B------:R-:W-:Y:S04]  /*29bc0*/  STL [R1+0x748], R89 ;  /* 0x0007485901007387 */ /* 0x000fe80000100800 */
[----:B------:R-:W-:Y:S04]  /*29bd0*/  STL [R1+0x744], R87 ;  /* 0x0007445701007387 */ /* 0x000fe80000100800 */
[----:B------:R0:W-:Y:S04]  /*29be0*/  STG.E.U16 [R34.64], R30 ;  /* 0x0000001e22007986 */ /* 0x0001e8000c101504 */
[----:B0-----:R-:W2:Y:S04]  /*29bf0*/  LDL.LU R34, [R1+0x8b8] ;  /* 0x0008b80001227983 */ /* 0x001ea80000300800 */
[----:B------:R-:W3:Y:S04]  /*29c00*/  LDL.LU.64 R68, [R1+0x260] ;  /* 0x0002600001447983 */ /* 0x000ee80000300a00 */
[----:B------:R-:W4:Y:S01]  /*29c10*/  LDL.LU R124, [R1+0x494] ;  /* 0x00049400017c7983 */ /* 0x000f220000300800 */
[----:B------:R-:W-:-:S04]  /*29c20*/  LEA R4, R97, R3, 0x1 ;  /* 0x0000000361047211 */ /* 0x000fc800078e08ff */
        /* <DEDUP_REMOVED lines=11> */
[----:B------:R-:W-:-:S03]  /*29ce0*/  LEA.HI.X.SX32 R79, R3, R2, 0x1, P1 ;  /* 0x00000002034f7211 */ /* 0x000fc600008f0eff */
[----:B------:R-:W-:Y:S01]  /*29cf0*/  IMAD R3, R97, 0x2, R4 ;  /* 0x0000000261037824 */ /* 0x000fe200078e0204 */
[----:B------:R-:W-:Y:S04]  /*29d00*/  STL [R1+0x740], R85 ;  /* 0x0007405501007387 */ /* 0x000fe80000100800 */
[----:B------:R-:W-:Y:S04]  /*29d10*/  STL [R1+0x73c], R83 ;  /* 0x00073c5301007387 */ /* 0x000fe80000100800 */
[----:B------:R-:W-:Y:S04]  /*29d20*/  STL [R1+0x738], R81 ;  /* 0x0007385101007387 */ /* 0x000fe80000100800 */
[----:B------:R-:W-:Y:S01]  /*29d30*/  STL [R1+0x734], R79 ;  /* 0x0007344f01007387 */ /* 0x000fe20000100800 */
[----:B--2---:R-:W-:-:S05]  /*29d40*/  PRMT R34, R34, 0x7632, R34 ;  /* 0x0000763222227816 */ /* 0x004fca0000000022 */
[----:B---3--:R0:W-:Y:S02]  /*29d50*/  STG.E.U16 [R76.64], R34 ;  /* 0x000000224c007986 */ /* 0x0081e4000c101504 */
[----:B0-----:R-:W-:-:S04]  /*29d60*/  LEA R76, P1, R4, R0, 0x1 ;  /* 0x00000000044c7211 */ /* 0x001fc800078208ff */
[----:B------:R-:W-:Y:S02]  /*29d70*/  LEA.HI.X.SX32 R77, R4, R2, 0x1, P1 ;  /* 0x00000002044d7211 */ /* 0x000fe400008f0eff */
[----:B------:R-:W-:Y:S02]  /*29d80*/  LEA R74, P1, R3, R0, 0x1 ;  /* 0x00000000034a7211 */ /* 0x000fe400078208ff */
[----:B------:R-:W-:Y:S01]  /*29d90*/  LEA R4, R97, R3, 0x1 ;  /* 0x0000000361047211 */ /* 0x000fe200078e08ff */
[----:B----4-:R0:W-:Y:S01]  /*29da0*/  STG.E.U16 [R72.64], R7 ;  /* 0x0000000748007986 */ /* 0x0101e2000c101504 */
[----:B------:R-:W-:Y:S02]  /*29db0*/  LEA.HI.X.SX32 R75, R3, R2, 0x1, P1 ;  /* 0x00000002034b7211 */ /* 0x000fe400008f0eff */
[----:B------:R-:W-:Y:S01]  /*29dc0*/  LEA R3, R97, R4, 0x1 ;  /* 0x0000000461037211 */ /* 0x000fe200078e08ff */
[----:B------:R1:W-:Y:S01]  /*29dd0*/  STG.E.U16 [R70.64], R6 ;  /* 0x0000000646007986 */ /* 0x0003e2000c101504 */
[----:B0-----:R-:W-:-:S04]  /*29de0*/  LEA R72, P1, R4, R0, 0x1 ;  /* 0x0000000004487211 */ /* 0x001fc800078208ff */
[----:B------:R-:W-:Y:S01]  /*29df0*/  LEA.HI.X.SX32 R73, R4, R2, 0x1, P1 ;  /* 0x0000000204497211 */ /* 0x000fe200008f0eff */
[----:B------:R-:W-:Y:S01]  /*29e00*/  IMAD R4, R97, 0x2, R3 ;  /* 0x0000000261047824 */ /* 0x000fe200078e0203 */
[C---:B-1----:R-:W-:Y:S01]  /*29e10*/  LEA R70, P1, R3.reuse, R0, 0x1 ;  /* 0x0000000003467211 */ /* 0x042fe200078208ff */
[----:B------:R0:W-:Y:S03]  /*29e20*/  STG.E.U16 [R68.64], R124 ;  /* 0x0000007c44007986 */ /* 0x0001e6000c101504 */
[----:B------:R-:W-:Y:S01]  /*29e30*/  LEA.HI.X.SX32 R71, R3, R2, 0x1, P1 ;  /* 0x0000000203477211 */ /* 0x000fe200008f0eff */
[----:B------:R-:W-:Y:S01]  /*29e40*/  STL [R1+0x730], R77 ;  /* 0x0007304d01007387 */ /* 0x000fe20000100800 */
[----:B------:R-:W-:-:S03]  /*29e50*/  LEA R3, R97, R4, 0x1 ;  /* 0x0000000461037211 */ /* 0x000fc600078e08ff */
[----:B------:R-:W-:Y:S01]  /*29e60*/  STL [R1+0x72c], R75 ;  /* 0x00072c4b01007387 */ /* 0x000fe20000100800 */
[----:B0-----:R-:W-:-:S03]  /*29e70*/  LEA R68, P1, R4, R0, 0x1 ;  /* 0x0000000004447211 */ /* 0x001fc600078208ff */
[----:B------:R-:W2:Y:S01]  /*29e80*/  LDL.LU R6, [R1+0x8b4] ;  /* 0x0008b40001067983 */ /* 0x000ea20000300800 */
[----:B------:R-:W-:-:S03]  /*29e90*/  LEA.HI.X.SX32 R69, R4, R2, 0x1, P1 ;  /* 0x0000000204457211 */ /* 0x000fc600008f0eff */
[----:B------:R-:W-:Y:S01]  /*29ea0*/  STL [R1+0x728], R73 ;  /* 0x0007284901007387 */ /* 0x000fe20000100800 */
[----:B------:R-:W-:Y:S02]  /*29eb0*/  LEA R66, P1, R3, R0, 0x1 ;  /* 0x0000000003427211 */ /* 0x000fe400078208ff */
[----:B------:R-:W-:Y:S01]  /*29ec0*/  LEA R4, R97, R3, 0x1 ;  /* 0x0000000361047211 */ /* 0x000fe200078e08ff */
[----:B------:R-:W3:Y:S01]  /*29ed0*/  LDL.LU.64 R16, [R1+0x308] ;  /* 0x0003080001107983 */ /* 0x000ee20000300a00 */
[----:B------:R-:W-:-:S03]  /*29ee0*/  LEA.HI.X.SX32 R67, R3, R2, 0x1, P1 ;  /* 0x0000000203437211 */ /* 0x000fc600008f0eff */
[----:B------:R-:W4:Y:S01]  /*29ef0*/  LDL.LU.64 R14, [R1+0x2f8] ;  /* 0x0002f800010e7983 */ /* 0x000f220000300a00 */
[----:B------:R-:W-:-:S03]  /*29f00*/  LEA R64, P1, R4, R0, 0x1 ;  /* 0x0000000004407211 */ /* 0x000fc600078208ff */
[----:B------:R-:W3:Y:S04]  /*29f10*/  LDL.LU R125, [R1+0x48c] ;  /* 0x00048c00017d7983 */ /* 0x000ee80000300800 */
[----:B------:R-:W4:Y:S04]  /*29f20*/  LDL.LU R7, [R1+0x4b4] ;  /* 0x0004b40001077983 */ /* 0x000f280000300800 */
[----:B------:R-:W-:Y:S01]  /*29f30*/  STL [R1+0x724], R71 ;  /* 0x0007244701007387 */ /* 0x000fe20000100800 */
[----:B------:R-:W-:-:S03]  /*29f40*/  LEA.HI.X.SX32 R65, R4, R2, 0x1, P1 ;  /* 0x0000000204417211 */ /* 0x000fc600008f0eff */
[----:B------:R-:W-:Y:S04]  /*29f50*/  STL [R1+0x720], R69 ;  /* 0x0007204501007387 */ /* 0x000fe80000100800 */
[----:B------:R-:W2:Y:S04]  /*29f60*/  LDL.LU.64 R12, [R1+0x2f0] ;  /* 0x0002f000010c7983 */ /* 0x000ea80000300a00 */
[----:B------:R-:W2:Y:S04]  /*29f70*/  LDL.LU R122, [R1+0x49c] ;  /* 0x00049c00017a7983 */ /* 0x000ea80000300800 */
[----:B------:R-:W2:Y:S04]  /*29f80*/  LDL.LU R123, [R1+0x484] ;  /* 0x00048400017b7983 */ /* 0x000ea80000300800 */
[----:B------:R-:W-:Y:S04]  /*29f90*/  STL [R1+0x71c], R67 ;  /* 0x00071c4301007387 */ /* 0x000fe80000100800 */
[----:B------:R-:W2:Y:S04]  /*29fa0*/  LDL.LU.64 R10, [R1+0x330] ;  /* 0x00033000010a7983 */ /* 0x000ea80000300a00 */
[----:B------:R-:W2:Y:S04]  /*29fb0*/  LDL.LU R31, [R1+0x474] ;  /* 0x00047400011f7983 */ /* 0x000ea80000300800 */
[----:B------:R-:W-:Y:S04]  /*29fc0*/  STL [R1+0x718], R65 ;  /* 0x0007184101007387 */ /* 0x000fe80000100800 */
[----:B------:R-:W2:Y:S04]  /*29fd0*/  LDL.LU.64 R62, [R1+0x328] ;  /* 0x00032800013e7983 */ /* 0x000ea80000300a00 */
[----:B------:R-:W0:Y:S01]  /*29fe0*/  S2R R19, SR_TID.X ;  /* 0x0000000000137919 */ /* 0x000e220000002100 */
[----:B------:R-:W-:-:S04]  /*29ff0*/  LEA R3, R97, R4, 0x1 ;  /* 0x0000000461037211 */ /* 0x000fc800078e08ff */
[----:B------:R-:W-:Y:S01]  /*2a000*/  LEA R60, P1, R3, R0, 0x1 ;  /* 0x00000000033c7211 */ /* 0x000fe200078208ff */
[----:B------:R-:W-:-:S03]  /*2a010*/  IMAD R4, R97, 0x2, R3 ;  /* 0x0000000261047824 */ /* 0x000fc600078e0203 */
[----:B------:R-:W-:Y:S02]  /*2a020*/  LEA.HI.X.SX32 R61, R3, R2, 0x1, P1 ;  /* 0x00000002033d7211 */ /* 0x000fe400008f0eff */
[C---:B------:R-:W-:Y:S02]  /*2a030*/  LEA R58, P1, R4.reuse, R0, 0x1 ;  /* 0x00000000043a7211 */ /* 0x040fe400078208ff */
[----:B------:R-:W-:Y:S02]  /*2a040*/  LEA R3, R97, R4, 0x1 ;  /* 0x0000000461037211 */ /* 0x000fe400078e08ff */
[----:B------:R-:W-:Y:S02]  /*2a050*/  LEA.HI.X.SX32 R59, R4, R2, 0x1, P1 ;  /* 0x00000002043b7211 */ /* 0x000fe400008f0eff */
[----:B------:R-:W-:Y:S01]  /*2a060*/  LEA R56, P1, R3, R0, 0x1 ;  /* 0x0000000003387211 */ /* 0x000fe200078208ff */
[C---:B0-----:R-:W-:Y:S01]  /*2a070*/  IMAD.SHL.U32 R9, R19.reuse, 0x10, RZ ;  /* 0x0000001013097824 */ /* 0x041fe200078e00ff */
[----:B------:R-:W-:-:S02]  /*2a080*/  SHF.L.U32 R8, R19, 0x2, RZ ;  /* 0x0000000213087819 */ /* 0x000fc400000006ff */
[----:B------:R-:W-:Y:S02]  /*2a090*/  SHF.R.U32.HI R5, RZ, 0x1, R19 ;  /* 0x00000001ff057819 */ /* 0x000fe40000011613 */
[----:B------:R-:W-:Y:S02]  /*2a0a0*/  LOP3.LUT R9, R9, 0x70, RZ, 0xc0, !PT ;  /* 0x0000007009097812 */ /* 0x000fe400078ec0ff */
[----:B------:R-:W-:Y:S02]  /*2a0b0*/  LOP3.LUT R5, R5, 0xc, RZ, 0xc0, !PT ;  /* 0x0000000c05057812 */ /* 0x000fe400078ec0ff */
[----:B------:R-:W-:Y:S02]  /*2a0c0*/  LOP3.LUT R8, R8, 0x380, RZ, 0xc0, !PT ;  /* 0x0000038008087812 */ /* 0x000fe400078ec0ff */
[----:B------:R-:W-:Y:S02]  /*2a0d0*/  LEA R4, R97, R3, 0x1 ;  /* 0x0000000361047211 */ /* 0x000fe400078e08ff */
[----:B------:R-:W-:-:S02]  /*2a0e0*/  IADD3 R5, R5, R9, R8 ;  /* 0x0000000905057210 */ /* 0x000fc40007ffe008 */
[----:B------:R-:W-:Y:S01]  /*2a0f0*/  LEA.HI.X.SX32 R57, R3, R2, 0x1, P1 ;  /* 0x0000000203397211 */ /* 0x000fe200008f0eff */
[----:B------:R-:W-:Y:S01]  /*2a100*/  IMAD R3, R97, 0x2, R4 ;  /* 0x0000000261037824 */ /* 0x000fe200078e0204 */
[C---:B------:R-:W-:Y:S01]  /*2a110*/  LEA R54, P1, R4.reuse, R0, 0x1 ;  /* 0x0000000004367211 */ /* 0x040fe200078208ff */
[----:B------:R-:W-:Y:S03]  /*2a120*/  STL [R1+0x260], R5 ;  /* 0x0002600501007387 */ /* 0x000fe60000100800 */
[----:B------:R-:W-:Y:S01]  /*2a130*/  LEA.HI.X.SX32 R55, R4, R2, 0x1, P1 ;  /* 0x0000000204377211 */ /* 0x000fe200008f0eff */
[----:B------:R-:W-:Y:S01]  /*2a140*/  STL [R1+0x714], R61 ;  /* 0x0007143d01007387 */ /* 0x000fe20000100800 */
[----:B------:R-:W-:-:S03]  /*2a150*/  LEA R52, P1, R3, R0, 0x1 ;  /* 0x0000000003347211 */ /* 0x000fc600078208ff */
[----:B------:R-:W-:Y:S01]  /*2a160*/  STL [R1+0x700], R58 ;  /* 0x0007003a01007387 */ /* 0x000fe20000100800 */
[----:B------:R-:W-:-:S03]  /*2a170*/  LEA R4, R97, R3, 0x1 ;  /* 0x0000000361047211 */ /* 0x000fc600078e08ff */
[----:B------:R-:W-:Y:S01]  /*2a180*/  STL [R1+0x6fc], R59 ;  /* 0x0006fc3b01007387 */ /* 0x000fe20000100800 */
[----:B------:R-:W-:Y:S02]  /*2a190*/  LEA.HI.X.SX32 R53, R3, R2, 0x1, P1 ;  /* 0x0000000203357211 */ /* 0x000fe400008f0eff */
[----:B------:R-:W-:-:S04]  /*2a1a0*/  LEA R50, P1, R4, R0, 0x1 ;  /* 0x0000000004327211 */ /* 0x000fc800078208ff */
[----:B------:R-:W-:Y:S01]  /*2a1b0*/  LEA.HI.X.SX32 R51, R4, R2, 0x1, P1 ;  /* 0x0000000204337211 */ /* 0x000fe200008f0eff */
[----:B---3--:R-:W-:Y:S04]  /*2a1c0*/  STG.E.U16 [R16.64], R125 ;  /* 0x0000007d10007986 */ /* 0x008fe8000c101504 */
[----:B----4-:R0:W-:Y:S04]  /*2a1d0*/  STG.E.U16 [R14.64], R7 ;  /* 0x000000070e007986 */ /* 0x0101e8000c101504 */
[----:B0-----:R-:W3:Y:S04]  /*2a1e0*/  LDL.LU.64 R14, [R1+0x320] ;  /* 0x00032000010e7983 */ /* 0x001ee80000300a00 */
[----:B------:R-:W-:Y:S04]  /*2a1f0*/  STL [R1+0x708], R56 ;  /* 0x0007083801007387 */ /* 0x000fe80000100800 */
[----:B------:R-:W-:Y:S04]  /*2a200*/  STL [R1+0x704], R57 ;  /* 0x0007043901007387 */ /* 0x000fe80000100800 */
[----:B--2---:R0:W-:Y:S04]  /*2a210*/  STG.E.U16 [R12.64], R122 ;  /* 0x0000007a0c007986 */ /* 0x0041e8000c101504 */
[----:B------:R1:W-:Y:S04]  /*2a220*/  STG.E.U16 [R10.64], R123 ;  /* 0x0000007b0a007986 */ /* 0x0003e8000c101504 */
[----:B0-----:R-:W2:Y:S04]  /*2a230*/  LDL.LU.64 R12, [R1+0x360] ;  /* 0x00036000010c7983 */ /* 0x001ea80000300a00 */
[----:B------:R-:W-:Y:S04]  /*2a240*/  STL [R1+0x710], R54 ;  /* 0x0007103601007387 */ /* 0x000fe80000100800 */
[----:B------:R-:W-:Y:S04]  /*2a250*/  STL [R1+0x70c], R55 ;  /* 0x00070c3701007387 */ /* 0x000fe80000100800 */
[----:B-1----:R-:W4:Y:S04]  /*2a260*/  LDL.LU.64 R10, [R1+0x350] ;  /* 0x00035000010a7983 */ /* 0x002f280000300a00 */
[----:B------:R0:W-:Y:S04]  /*2a270*/  STL.64 [R1+0x7a8], R52 ;  /* 0x0007a83401007387 */ /* 0x0001e80000100a00 */
[----:B------:R1:W-:Y:S04]  /*2a280*/  STG.E.U16 [R62.64], R31 ;  /* 0x0000001f3e007986 */ /* 0x0003e8000c101504 */
[----:B0-----:R-:W4:Y:S04]  /*2a290*/  LDL.LU R52, [R1+0x44c] ;  /* 0x00044c0001347983 */ /* 0x001f280000300800 */
[----:B------:R-:W2:Y:S04]  /*2a2a0*/  LDL.LU R53, [R1+0x444] ;  /* 0x0004440001357983 */ /* 0x000ea80000300800 */
[----:B-1----:R-:W2:Y:S04]  /*2a2b0*/  LDL.LU.64 R62, [R1+0x348] ;  /* 0x00034800013e7983 */ /* 0x002ea80000300a00 */
[----:B------:R-:W2:Y:S04]  /*2a2c0*/  LDL.LU R116, [R1+0x434] ;  /* 0x0004340001747983 */ /* 0x000ea80000300800 */
[----:B------:R-:W2:Y:S04]  /*2a2d0*/  LDL.LU R117, [R1+0x42c] ;  /* 0x00042c0001757983 */ /* 0x000ea80000300800 */
[----:B------:R0:W-:Y:S04]  /*2a2e0*/  STL.64 [R1+0x7b8], R50 ;  /* 0x0007b83201007387 */ /* 0x0001e80000100a00 */
[----:B0-----:R-:W3:Y:S04]  /*2a2f0*/  LDL.LU R50, [R1+0x46c] ;  /* 0x00046c0001327983 */ /* 0x001ee80000300800 */
[----:B------:R-:W2:Y:S01]  /*2a300*/  LDL.LU R51, [R1+0x45c] ;  /* 0x00045c0001337983 */ /* 0x000ea20000300800 */
[----:B------:R-:W-:-:S03]  /*2a310*/  LEA R3, R97, R4, 0x1 ;  /* 0x0000000461037211 */ /* 0x000fc600078e08ff */
[----:B------:R-:W4:Y:S01]  /*2a320*/  LDL.LU.64 R24, [R1+0x390] ;  /* 0x0003900001187983 */ /* 0x000f220000300a00 */
[----:B------:R-:W-:Y:S01]  /*2a330*/  LEA R48, P1, R3, R0, 0x1 ;  /* 0x0000000003307211 */ /* 0x000fe200078208ff */
[----:B------:R-:W-:Y:S02]  /*2a340*/  IMAD R4, R97, 0x2, R3 ;  /* 0x0000000261047824 */ /* 0x000fe400078e0203 */
[----:B------:R-:W4:Y:S01]  /*2a350*/  LDL.LU.64 R20, [R1+0x388] ;  /* 0x0003880001147983 */ /* 0x000f220000300a00 */
[----:B------:R-:W-:Y:S02]  /*2a360*/  LEA.HI.X.SX32 R49, R3, R2, 0x1, P1 ;  /* 0x0000000203317211 */ /* 0x000fe400008f0eff */
[C---:B------:R-:W-:Y:S01]  /*2a370*/  LEA R46, P1, R4.reuse, R0, 0x1 ;  /* 0x00000000042e7211 */ /* 0x040fe200078208ff */
[----:B------:R-:W4:Y:S01]  /*2a380*/  LDL.LU R120, [R1+0x41c] ;  /* 0x00041c0001787983 */ /* 0x000f220000300800 */
[----:B------:R-:W-:Y:S02]  /*2a390*/  LEA R3, R97, R4, 0x1 ;  /* 0x0000000461037211 */ /* 0x000fe400078e08ff */
[----:B------:R-:W-:Y:S01]  /*2a3a0*/  LEA.HI.X.SX32 R47, R4, R2, 0x1, P1 ;  /* 0x00000002042f7211 */ /* 0x000fe200008f0eff */
[----:B------:R-:W-:Y:S01]  /*2a3b0*/  STL.64 [R1+0x7c8], R48 ;  /* 0x0007c83001007387 */ /* 0x000fe20000100a00 */
[----:B------:R-:W-:-:S03]  /*2a3c0*/  LEA R44, P1, R3, R0, 0x1 ;  /* 0x00000000032c7211 */ /* 0x000fc600078208ff */
[----:B------:R-:W4:Y:S04]  /*2a3d0*/  LDL.LU.64 R16, [R1+0x380] ;  /* 0x0003800001107983 */ /* 0x000f280000300a00 */
[----:B------:R-:W4:Y:S01]  /*2a3e0*/  LDL.LU R121, [R1+0x414] ;  /* 0x0004140001797983 */ /* 0x000f220000300800 */
[----:B------:R-:W-:-:S03]  /*2a3f0*/  LEA.HI.X.SX32 R45, R3, R2, 0x1, P1 ;  /* 0x00000002032d7211 */ /* 0x000fc600008f0eff */
[----:B------:R-:W-:Y:S01]  /*2a400*/  STL [R1+0x6f8], R47 ;  /* 0x0006f82f01007387 */ /* 0x000fe20000100800 */
[----:B------:R-:W-:-:S04]  /*2a410*/  LEA R4, R97, R3, 0x1 ;  /* 0x0000000361047211 */ /* 0x000fc800078e08ff */
[C---:B------:R-:W-:Y:S01]  /*2a420*/  LEA R42, P1, R4.reuse, R0, 0x1 ;  /* 0x00000000042a7211 */ /* 0x040fe200078208ff */
[----:B------:R-:W-:Y:S01]  /*2a430*/  IMAD R3, R97, 0x2, R4 ;  /* 0x0000000261037824 */ /* 0x000fe200078e0204 */
[----:B---3--:R0:W-:Y:S04]  /*2a440*/  STG.E.U16 [R14.64], R50 ;  /* 0x000000320e007986 */ /* 0x0081e8000c101504 */
[----:B--2---:R1:W-:Y:S04]  /*2a450*/  STG.E.U16 [R12.64], R51 ;  /* 0x000000330c007986 */ /* 0x0043e8000c101504 */
[----:B0-----:R-:W2:Y:S04]  /*2a460*/  LDL.LU.64 R14, [R1+0x3b8] ;  /* 0x0003b800010e7983 */ /* 0x001ea80000300a00 */
[----:B-1----:R-:W3:Y:S04]  /*2a470*/  LDL.LU.64 R12, [R1+0x3b0] ;  /* 0x0003b000010c7983 */ /* 0x002ee80000300a00 */
[----:B------:R-:W3:Y:S04]  /*2a480*/  LDL.LU R27, [R1+0x40c] ;  /* 0x00040c00011b7983 */ /* 0x000ee80000300800 */
[----:B----4-:R0:W-:Y:S04]  /*2a490*/  STG.E.U16 [R10.64], R52 ;  /* 0x000000340a007986 */ /* 0x0101e8000c101504 */
[----:B------:R-:W-:Y:S04]  /*2a4a0*/  STL [R1+0x6f4], R45 ;  /* 0x0006f42d01007387 */ /* 0x000fe80000100800 */
[----:B------:R1:W-:Y:S04]  /*2a4b0*/  STG.E.U16 [R62.64], R53 ;  /* 0x000000353e007986 */ /* 0x0003e8000c101504 */
[----:B0-----:R-:W4:Y:S04]  /*2a4c0*/  LDL.LU.64 R10, [R1+0x3a0] ;  /* 0x0003a000010a7983 */ /* 0x001f280000300a00 */
[----:B-1----:R-:W4:Y:S04]  /*2a4d0*/  LDL.LU.64 R62, [R1+0x3d0] ;  /* 0x0003d000013e7983 */ /* 0x002f280000300a00 */
[----:B------:R-:W4:Y:S01]  /*2a4e0*/  LDL.LU R19, [R1+0x3fc] ;  /* 0x0003fc0001137983 */ /* 0x000f220000300800 */
[----:B------:R-:W-:-:S02]  /*2a4f0*/  LEA.HI.X.SX32 R43, R4, R2, 0x1, P1 ;  /* 0x00000002042b7211 */ /* 0x000fc400008f0eff */
[----:B------:R-:W-:Y:S01]  /*2a500*/  LEA R40, P1, R3, R0, 0x1 ;  /* 0x0000000003287211 */ /* 0x000fe200078208ff */
[----:B------:R0:W-:Y:S01]  /*2a510*/  STG.E.U16 [R24.64], R116 ;  /* 0x0000007418007986 */ /* 0x0001e2000c101504 */
[----:B------:R-:W-:Y:S02]  /*2a520*/  LEA R4, R97, R3, 0x1 ;  /* 0x0000000361047211 */ /* 0x000fe400078e08ff */
[----:B------:R-:W-:Y:S01]  /*2a530*/  LEA.HI.X.SX32 R41, R3, R2, 0x1, P1 ;  /* 0x0000000203297211 */ /* 0x000fe200008f0eff */
[----:B------:R-:W4:Y:S01]  /*2a540*/  LDL.LU R35, [R1+0x3f4] ;  /* 0x0003f40001237983 */ /* 0x000f220000300800 */
[C---:B------:R-:W-:Y:S02]  /*2a550*/  LEA R38, P1, R4.reuse, R0, 0x1 ;  /* 0x0000000004267211 */ /* 0x040fe400078208ff */
[----:B------:R-:W-:Y:S02]  /*2a560*/  LEA R3, R97, R4, 0x1 ;  /* 0x0000000461037211 */ /* 0x000fe400078e08ff */
[----:B------:R-:W-:-:S02]  /*2a570*/  LEA.HI.X.SX32 R39, R4, R2, 0x1, P1 ;  /* 0x0000000204277211 */ /* 0x000fc400008f0eff */
        /* <DEDUP_REMOVED lines=9> */
[C---:B0-----:R-:W-:Y:S01]  /*2a610*/  LEA R24, P1, R4.reuse, R0, 0x1 ;  /* 0x0000000004187211 */ /* 0x041fe200078208ff */
[C---:B------:R-:W-:Y:S01]  /*2a620*/  IMAD R3, R97.reuse, 0x2, R4 ;  /* 0x0000000261037824 */ /* 0x040fe200078e0204 */
[----:B------:R0:W-:Y:S02]  /*2a630*/  STG.E.U16 [R20.64], R117 ;  /* 0x0000007514007986 */ /* 0x0001e4000c101504 */
[----:B------:R-:W-:Y:S02]  /*2a640*/  LEA.HI.X.SX32 R25, R4, R2, 0x1, P1 ;  /* 0x0000000204197211 */ /* 0x000fe400008f0eff */
[----:B------:R-:W-:Y:S01]  /*2a650*/  LEA R4, R97, R3, 0x1 ;  /* 0x0000000361047211 */ /* 0x000fe200078e08ff */
[----:B------:R1:W-:Y:S01]  /*2a660*/  STG.E.U16 [R16.64], R120 ;  /* 0x0000007810007986 */ /* 0x0003e2000c101504 */
[----:B0-----:R-:W-:-:S04]  /*2a670*/  LEA R20, P1, R3, R0, 0x1 ;  /* 0x0000000003147211 */ /* 0x001fc800078208ff */
[----:B------:R-:W-:Y:S02]  /*2a680*/  LEA.HI.X.SX32 R21, R3, R2, 0x1, P1 ;  /* 0x0000000203157211 */ /* 0x000fe400008f0eff */
[C---:B-1----:R-:W-:Y:S02]  /*2a690*/  LEA R16, P1, R4.reuse, R0, 0x1 ;  /* 0x0000000004107211 */ /* 0x042fe400078208ff */
[----:B------:R-:W-:Y:S02]  /*2a6a0*/  LEA R3, R97, R4, 0x1 ;  /* 0x0000000461037211 */ /* 0x000fe400078e08ff */
[----:B------:R-:W-:-:S03]  /*2a6b0*/  LEA.HI.X.SX32 R17, R4, R2, 0x1, P1 ;  /* 0x0000000204117211 */ /* 0x000fc600008f0eff */
[----:B------:R-:W-:Y:S01]  /*2a6c0*/  IMAD R4, R97, 0x2, R3 ;  /* 0x0000000261047824 */ /* 0x000fe200078e0203 */
[----:B------:R-:W-:Y:S04]  /*2a6d0*/  STL [R1+0x6f0], R43 ;  /* 0x0006f02b01007387 */ /* 0x000fe80000100800 */
[----:B------:R-:W-:Y:S04]  /*2a6e0*/  STL [R1+0x6ec], R41 ;  /* 0x0006ec2901007387 */ /* 0x000fe80000100800 */
[----:B------:R-:W-:Y:S04]  /*2a6f0*/  STL [R1+0x6e8], R39 ;  /* 0x0006e82701007387 */ /* 0x000fe80000100800 */
[----:B------:R-:W-:Y:S04]  /*2a700*/  STL [R1+0x6e4], R37 ;  /* 0x0006e42501007387 */ /* 0x000fe80000100800 */
[----:B------:R-:W-:Y:S04]  /*2a710*/  STL [R1+0x6e0], R33 ;  /* 0x0006e02101007387 */ /* 0x000fe80000100800 */
[----:B------:R-:W-:Y:S04]  /*2a720*/  STL [R1+0x6dc], R29 ;  /* 0x0006dc1d01007387 */ /* 0x000fe80000100800 */
[----:B------:R-:W-:Y:S04]  /*2a730*/  STL [R1+0x6d8], R25 ;  /* 0x0006d81901007387 */ /* 0x000fe80000100800 */
[----:B------:R-:W4:Y:S04]  /*2a740*/  LDL.LU R48, [R1+0x4bc] ;  /* 0x0004bc0001307983 */ /* 0x000f280000300800 */
[----:B------:R-:W4:Y:S04]  /*2a750*/  LDL.LU R49, [R1+0x4a4] ;  /* 0x0004a40001317983 */ /* 0x000f280000300800 */
[----:B------:R-:W-:Y:S04]  /*2a760*/  STL [R1+0x6d4], R21 ;  /* 0x0006d41501007387 */ /* 0x000fe80000100800 */
[----:B------:R-:W-:Y:S04]  /*2a770*/  STL [R1+0x6d0], R17 ;  /* 0x0006d01101007387 */ /* 0x000fe80000100800 */
[----:B--2---:R0:W-:Y:S04]  /*2a780*/  STG.E.U16 [R14.64], R121 ;  /* 0x000000790e007986 */ /* 0x0041e8000c101504 */
[----:B---3--:R1:W-:Y:S01]  /*2a790*/  STG.E.U16 [R12.64], R27 ;  /* 0x0000001b0c007986 */ /* 0x0083e2000c101504 */
[----:B0-----:R-:W-:-:S04]  /*2a7a0*/  LEA R14, P1, R3, R0, 0x1 ;  /* 0x00000000030e7211 */ /* 0x001fc800078208ff */
[----:B------:R-:W-:Y:S02]  /*2a7b0*/  LEA.HI.X.SX32 R15, R3, R2, 0x1, P1 ;  /* 0x00000002030f7211 */ /* 0x000fe400008f0eff */
[----:B------:R-:W-:Y:S02]  /*2a7c0*/  LEA R3, R97, R4, 0x1 ;  /* 0x0000000461037211 */ /* 0x000fe400078e08ff */
[----:B-1----:R-:W-:-:S04]  /*2a7d0*/  LEA R12, P1, R4, R0, 0x1 ;  /* 0x00000000040c7211 */ /* 0x002fc800078208ff */
[----:B------:R-:W-:Y:S01]  /*2a7e0*/  LEA.HI.X.SX32 R13, R4, R2, 0x1, P1 ;  /* 0x00000002040d7211 */ /* 0x000fe200008f0eff */
[----:B------:R0:W-:Y:S04]  /*2a7f0*/  STL.64 [R1+0x7d8], R14 ;  /* 0x0007d80e01007387 */ /* 0x0001e80000100a00 */
[----:B----4-:R1:W-:Y:S04]  /*2a800*/  STG.E.U16 [R10.64], R19 ;  /* 0x000000130a007986 */ /* 0x0103e8000c101504 */
[----:B0-----:R-:W2:Y:S04]  /*2a810*/  LDL.LU R14, [R1+0x128] ;  /* 0x00012800010e7983 */ /* 0x001ea80000300800 */
[----:B------:R-:W3:Y:S01]  /*2a820*/  LDL.LU R15, [R1+0x554] ;  /* 0x00055400010f7983 */ /* 0x000ee20000300800 */
[----:B-1----:R-:W-:-:S04]  /*2a830*/  LEA R10, P1, R3, R0, 0x1 ;  /* 0x00000000030a7211 */ /* 0x002fc800078208ff */
[----:B------:R-:W-:Y:S01]  /*2a840*/  LEA.HI.X.SX32 R11, R3, R2, 0x1, P1 ;  /* 0x00000002030b7211 */ /* 0x000fe200008f0eff */
[----:B------:R-:W-:Y:S04]  /*2a850*/  STL [R1+0x6cc], R13 ;  /* 0x0006cc0d01007387 */ /* 0x000fe80000100800 */
[----:B------:R0:W-:Y:S04]  /*2a860*/  STL.64 [R1+0x7e8], R10 ;  /* 0x0007e80a01007387 */ /* 0x0001e80000100a00 */
[----:B0-----:R-:W4:Y:S01]  /*2a870*/  LDL.LU R11, [R1+0x55c] ;  /* 0x00055c00010b7983 */ /* 0x001f220000300800 */
[----:B------:R-:W-:-:S05]  /*2a880*/  LEA R4, R97, R3, 0x1 ;  /* 0x0000000361047211 */ /* 0x000fca00078e08ff */
[----:B------:R-:W-:Y:S01]  /*2a890*/  IMAD R3, R97, 0x2, R4 ;  /* 0x0000000261037824 */ /* 0x000fe200078e0204 */
[----:B------:R-:W-:-:S04]  /*2a8a0*/  LEA R8, P1, R4, R0, 0x1 ;  /* 0x0000000004087211 */ /* 0x000fc800078208ff */
[----:B------:R-:W-:Y:S02]  /*2a8b0*/  LEA R18, R97, R3, 0x1 ;  /* 0x0000000361127211 */ /* 0x000fe400078e08ff */
[----:B------:R-:W-:Y:S02]  /*2a8c0*/  LEA.HI.X.SX32 R9, R4, R2, 0x1, P1 ;  /* 0x0000000204097211 */ /* 0x000fe400008f0eff */
[----:B------:R-:W-:Y:S02]  /*2a8d0*/  LEA R4, P1, R3, R0, 0x1 ;  /* 0x0000000003047211 */ /* 0x000fe400078208ff */
[----:B------:R-:W-:Y:S02]  /*2a8e0*/  LEA R22, R97, R18, 0x1 ;  /* 0x0000001261167211 */ /* 0x000fe400078e08ff */
[----:B------:R-:W-:Y:S02]  /*2a8f0*/  LEA.HI.X.SX32 R5, R3, R2, 0x1, P1 ;  /* 0x0000000203057211 */ /* 0x000fe400008f0eff */
[C---:B------:R-:W-:Y:S01]  /*2a900*/  LEA R96, P1, R22.reuse, R0, 0x1 ;  /* 0x0000000016607211 */ /* 0x040fe200078208ff */
[----:B------:R0:W-:Y:S03]  /*2a910*/  STG.E.U16 [R62.64], R35 ;  /* 0x000000233e007986 */ /* 0x0001e6000c101504 */
[----:B------:R-:W-:Y:S01]  /*2a920*/  LEA.HI.X.SX32 R97, R22, R2, 0x1, P1 ;  /* 0x0000000216617211 */ /* 0x000fe200008f0eff */
[----:B------:R-:W-:Y:S04]  /*2a930*/  STL [R1+0x6c8], R9 ;  /* 0x0006c80901007387 */ /* 0x000fe80000100800 */
[----:B------:R-:W-:Y:S01]  /*2a940*/  STL.64 [R1+0x7f8], R4 ;  /* 0x0007f80401007387 */ /* 0x000fe20000100a00 */
[----:B0-----:R-:W-:-:S03]  /*2a950*/  LEA R62, P3, R18, R0, 0x1 ;  /* 0x00000000123e7211 */ /* 0x001fc600078608ff */
[----:B------:R-:W-:Y:S01]  /*2a960*/  STL.64 [R1+0x840], R22 ;  /* 0x0008401601007387 */ /* 0x000fe20000100a00 */
[----:B------:R-:W-:-:S03]  /*2a970*/  LEA.HI.X.SX32 R63, R18, R2, 0x1, P3 ;  /* 0x00000002123f7211 */ /* 0x000fc600018f0eff */
[----:B------:R-:W-:Y:S04]  /*2a980*/  STL.64 [R1+0x808], R96 ;  /* 0x0008086001007387 */ /* 0x000fe80000100a00 */
[----:B------:R4:W-:Y:S01]  /*2a990*/  STL.64 [R1+0x828], R2 ;  /* 0x0008280201007387 */ /* 0x0009e20000100a00 */
[----:B------:R-:W-:-:S03]  /*2a9a0*/  PRMT R108, R124, 0x7632, R108 ;  /* 0x000076327c6c7816 */ /* 0x000fc6000000006c */
[----:B------:R-:W-:Y:S01]  /*2a9b0*/  STL.64 [R1+0x810], R62 ;  /* 0x0008103e01007387 */ /* 0x000fe20000100a00 */
[----:B------:R-:W-:Y:S02]  /*2a9c0*/  PRMT R110, R125, 0x7632, R110 ;  /* 0x000076327d6e7816 */ /* 0x000fe4000000006e */
[----:B------:R-:W-:Y:S02]  /*2a9d0*/  PRMT R118, R123, 0x7632, R118 ;  /* 0x000076327b767816 */ /* 0x000fe40000000076 */
[----:B------:R-:W-:Y:S02]  /*2a9e0*/  PRMT R119, R31, 0x7632, R119 ;  /* 0x000076321f777816 */ /* 0x000fe40000000077 */
[----:B------:R-:W-:Y:S02]  /*2a9f0*/  PRMT R112, R7, 0x7632, R112 ;  /* 0x0000763207707816 */ /* 0x000fe40000000070 */
[----:B------:R-:W-:Y:S02]  /*2aa00*/  PRMT R114, R122, 0x7632, R114 ;  /* 0x000076327a727816 */ /* 0x000fe40000000072 */
[----:B------:R-:W-:-:S02]  /*2aa10*/  PRMT R115, R50, 0x7632, R115 ;  /* 0x0000763232737816 */ /* 0x000fc40000000073 */
        /* <DEDUP_REMOVED lines=10> */
[----:B----4-:R-:W-:-:S05]  /*2aac0*/  FSEL R2, R11, -INF , P6 ;  /* 0xff8000000b027808 */ /* 0x010fca0003000000 */
[----:B------:R-:W-:Y:S04]  /*2aad0*/  STL [R1+0x1a4], R2 ;  /* 0x0001a40201007387 */ /* 0x000fe80000100800 */
[----:B------:R-:W4:Y:S04]  /*2aae0*/  LDL.LU R124, [R1+0x8b0] ;  /* 0x0008b000017c7983 */ /* 0x000f280000300800 */
[----:B------:R-:W4:Y:S04]  /*2aaf0*/  LDL.LU R125, [R1+0x8ac] ;  /* 0x0008ac00017d7983 */ /* 0x000f280000300800 */
[----:B------:R-:W4:Y:S04]  /*2ab00*/  LDL.LU R7, [R1+0x8a8] ;  /* 0x0008a80001077983 */ /* 0x000f280000300800 */
[----:B------:R-:W4:Y:S04]  /*2ab10*/  LDL.LU.64 R122, [R1+0x4a8] ;  /* 0x0004a800017a7983 */ /* 0x000f280000300a00 */
[----:B------:R-:W4:Y:S04]  /*2ab20*/  LDL.LU R31, [R1+0x3e4] ;  /* 0x0003e400011f7983 */ /* 0x000f280000300800 */
[----:B------:R-:W-:Y:S04]  /*2ab30*/  STL.64 [R1+0x818], R118 ;  /* 0x0008187601007387 */ /* 0x000fe80000100a00 */
[----:B------:R-:W-:Y:S04]  /*2ab40*/  STL.64 [R1+0x820], R114 ;  /* 0x0008207201007387 */ /* 0x000fe80000100a00 */
[----:B------:R-:W-:Y:S04]  /*2ab50*/  STL.64 [R1+0x830], R112 ;  /* 0x0008307001007387 */ /* 0x000fe80000100a00 */
[----:B------:R-:W-:Y:S04]  /*2ab60*/  STL.64 [R1+0x850], R110 ;  /* 0x0008506e01007387 */ /* 0x000fe80000100a00 */
[----:B------:R-:W-:Y:S04]  /*2ab70*/  STL.64 [R1+0x860], R108 ;  /* 0x0008606c01007387 */ /* 0x000fe80000100a00 */
[----:B------:R0:W-:Y:S04]  /*2ab80*/  STL.64 [R1+0x870], R106 ;  /* 0x0008706a01007387 */ /* 0x0001e80000100a00 */
[----:B------:R-:W-:Y:S04]  /*2ab90*/  STL.64 [R1+0x880], R104 ;  /* 0x0008806801007387 */ /* 0x000fe80000100a00 */
[----:B------:R-:W-:Y:S04]  /*2aba0*/  STL.64 [R1+0x890], R102 ;  /* 0x0008906601007387 */ /* 0x000fe80000100a00 */
[----:B0-----:R-:W4:Y:S04]  /*2abb0*/  LDL.LU.64 R106, [R1+0x478] ;  /* 0x00047800016a7983 */ /* 0x001f280000300a00 */
[----:B------:R-:W4:Y:S04]  /*2abc0*/  LDL.LU R110, [R1+0x3dc] ;  /* 0x0003dc00016e7983 */ /* 0x000f280000300800 */
[----:B------:R-:W4:Y:S04]  /*2abd0*/  LDL.LU.64 R108, [R1+0x460] ;  /* 0x00046000016c7983 */ /* 0x000f280000300a00 */
[----:B------:R-:W4:Y:S04]  /*2abe0*/  LDL.LU R111, [R1+0x3c4] ;  /* 0x0003c400016f7983 */ /* 0x000f280000300800 */
[----:B------:R-:W4:Y:S04]  /*2abf0*/  LDL.LU.64 R112, [R1+0x450] ;  /* 0x0004500001707983 */ /* 0x000f280000300a00 */
[----:B------:R-:W4:Y:S04]  /*2ac00*/  LDL.LU R52, [R1+0x3ac] ;  /* 0x0003ac0001347983 */ /* 0x000f280000300800 */
[----:B------:R-:W4:Y:S04]  /*2ac10*/  LDL.LU R27, [R1+0x39c] ;  /* 0x00039c00011b7983 */ /* 0x000f280000300800 */
[----:B------:R-:W4:Y:S04]  /*2ac20*/  LDL.LU.64 R114, [R1+0x438] ;  /* 0x0004380001727983 */ /* 0x000f280000300a00 */
[----:B------:R-:W4:Y:S04]  /*2ac30*/  LDL.LU R19, [R1+0x374] ;  /* 0x0003740001137983 */ /* 0x000f280000300800 */
[----:B------:R-:W4:Y:S04]  /*2ac40*/  LDL.LU.64 R116, [R1+0x420] ;  /* 0x0004200001747983 */ /* 0x000f280000300a00 */
[----:B------:R-:W0:Y:S04]  /*2ac50*/  S2R R10, SR_TID.X ;  /* 0x00000000000a7919 */ /* 0x000e280000002100 */
[----:B------:R-:W4:Y:S04]  /*2ac60*/  LDL.LU R53, [R1+0x36c] ;  /* 0x00036c0001357983 */ /* 0x000f280000300800 */
[----:B------:R-:W4:Y:S04]  /*2ac70*/  LDL.LU.64 R118, [R1+0x400] ;  /* 0x0004000001767983 */ /* 0x000f280000300a00 */
[----:B------:R-:W4:Y:S04]  /*2ac80*/  LDL.LU.64 R62, [R1+0x3e8] ;  /* 0x0003e800013e7983 */ /* 0x000f280000300a00 */
[----:B------:R-:W4:Y:S04]  /*2ac90*/  LDL.LU R96, [R1+0x35c] ;  /* 0x00035c0001607983 */ /* 0x000f280000300800 */
[----:B------:R-:W4:Y:S01]  /*2aca0*/  LDL.LU.64 R2, [R1+0x3c8] ;  /* 0x0003c80001027983 */ /* 0x000f220000300a00 */
[----:B0-----:R-:W-:-:S03]  /*2acb0*/  LOP3.LUT R10, R10, 0x1ff, RZ, 0xc0, !PT ;  /* 0x000001ff0a0a7812 */ /* 0x001fc600078ec0ff */
[----:B------:R-:W4:Y:S01]  /*2acc0*/  LDL.LU R97, [R1+0x344] ;  /* 0x0003440001617983 */ /* 0x000f220000300800 */
[----:B------:R-:W-:Y:S02]  /*2acd0*/  FSEL R6, R6, -INF , P5 ;  /* 0xff80000006067808 */ /* 0x000fe40002800000 */
[----:B------:R-:W-:Y:S01]  /*2ace0*/  ISETP.GE.U32.AND P1, PT, R10, 0x100, PT ;  /* 0x000001000a00780c */ /* 0x000fe20003f26070 */
[----:B------:R-:W4:Y:S01]  /*2acf0*/  LDL.LU.64 R22, [R1+0x378] ;  /* 0x0003780001167983 */ /* 0x000f220000300a00 */
[----:B--2---:R-:W-:-:S03]  /*2ad00*/  LOP3.LUT P5, RZ, R14, 0x4, RZ, 0xc0, !PT ;  /* 0x000000040eff7812 */ /* 0x004fc600078ac0ff */
[----:B------:R-:W2:Y:S01]  /*2ad10*/  LDL.LU R10, [R1+0x33c] ;  /* 0x00033c00010a7983 */ /* 0x000ea20000300800 */
[----:B------:R-:W-:Y:S02]  /*2ad20*/  LOP3.LUT P6, RZ, R14, 0x8, RZ, 0xc0, !PT ;  /* 0x000000080eff7812 */ /* 0x000fe400078cc0ff */
[----:B---3--:R-:W-:Y:S01]  /*2ad30*/  FSETP.NEU.AND P3, PT, R15, RZ, PT ;  /* 0x000000ff0f00720b */ /* 0x008fe20003f6d000 */
[----:B------:R-:W3:Y:S04]  /*2ad40*/  LDL.LU.64 R4, [R1+0x310] ;  /* 0x0003100001047983 */ /* 0x000ee80000300a00 */
[----:B------:R-:W3:Y:S01]  /*2ad50*/  LDL.LU R11, [R1+0x31c] ;  /* 0x00031c00010b7983 */ /* 0x000ee20000300800 */
[----:B------:R-:W-:-:S03]  /*2ad60*/  PRMT R101, R121, 0x7632, R101 ;  /* 0x0000763279657816 */ /* 0x000fc60000000065 */
[----:B------:R-:W3:Y:S01]  /*2ad70*/  LDL.LU.64 R14, [R1+0x2e0] ;  /* 0x0002e000010e7983 */ /* 0x000ee20000300a00 */
[----:B------:R-:W-:-:S03]  /*2ad80*/  PRMT R93, R35, 0x7632, R93 ;  /* 0x00007632235d7816 */ /* 0x000fc6000000005d */
[----:B------:R-:W3:Y:S04]  /*2ad90*/  LDL.LU R50, [R1+0x304] ;  /* 0x0003040001327983 */ /* 0x000ee80000300800 */
[----:B------:R-:W3:Y:S04]  /*2ada0*/  LDL.LU.64 R48, [R1+0x2c8] ;  /* 0x0002c80001307983 */ /* 0x000ee80000300a00 */
[----:B------:R-:W3:Y:S04]  /*2adb0*/  LDL.LU R51, [R1+0x2ec] ;  /* 0x0002ec0001337983 */ /* 0x000ee80000300800 */
[----:B------:R-:W3:Y:S04]  /*2adc0*/  LDL.LU.64 R120, [R1+0x2b8] ;  /* 0x0002b80001787983 */ /* 0x000ee80000300a00 */
[----:B------:R-:W3:Y:S04]  /*2add0*/  LDL.LU R35, [R1+0x2dc] ;  /* 0x0002dc0001237983 */ /* 0x000ee80000300800 */
[----:B----4-:R0:W-:Y:S01]  /*2ade0*/  STG.E.U16 [R122.64], R31 ;  /* 0x0000001f7a007986 */ /* 0x0101e2000c101504 */
[----:B------:R-:W-:-:S03]  /*2adf0*/  PRMT R91, R31, 0x7632, R91 ;  /* 0x000076321f5b7816 */ /* 0x000fc6000000005b */
[----:B0-----:R-:W4:Y:S04]  /*2ae00*/  LDL.LU.64 R122, [R1+0x2a0] ;  /* 0x0002a000017a7983 */ /* 0x001f280000300a00 */
[----:B------:R-:W4:Y:S04]  /*2ae10*/  LDL.LU R31, [R1+0x2d4] ;  /* 0x0002d400011f7983 */ /* 0x000f280000300800 */
[----:B------:R-:W-:Y:S04]  /*2ae20*/  STG.E.U16 [R106.64], R110 ;  /* 0x0000006e6a007986 */ /* 0x000fe8000c101504 */
[----:B------:R-:W-:Y:S04]  /*2ae30*/  STG.E.U16 [R108.64], R111 ;  /* 0x0000006f6c007986 */ /* 0x000fe8000c101504 */
[----:B------:R-:W-:Y:S01]  /*2ae40*/  STG.E.U16 [R112.64], R52 ;  /* 0x0000003470007986 */ /* 0x000fe2000c101504 */
[----:B------:R-:W-:-:S03]  /*2ae50*/  PRMT R83, R27, 0x7632, R83 ;  /* 0x000076321b537816 */ /* 0x000fc60000000053 */
[----:B------:R0:W-:Y:S04]  /*2ae60*/  STG.E.U16 [R114.64], R27 ;  /* 0x0000001b72007986 */ /* 0x0001e8000c101504 */
[----:B------:R1:W-:Y:S04]  /*2ae70*/  STG.E.U16 [R116.64], R19 ;  /* 0x0000001374007986 */ /* 0x0003e8000c101504 */
[----:B0-----:R-:W4:Y:S04]  /*2ae80*/  LDL.LU R27, [R1+0x2c4] ;  /* 0x0002c400011b7983 */ /* 0x001f280000300800 */
[----:B-1----:R-:W4:Y:S01]  /*2ae90*/  LDL.LU.64 R116, [R1+0x290] ;  /* 0x0002900001747983 */ /* 0x002f220000300a00 */
[----:B------:R-:W-:-:S02]  /*2aea0*/  PRMT R81, R19, 0x7632, R81 ;  /* 0x0000763213517816 */ /* 0x000fc40000000051 */
[----:B------:R-:W-:Y:S01]  /*2aeb0*/  PRMT R85, R52, 0x7632, R85 ;  /* 0x0000763234557816 */ /* 0x000fe20000000055 */
[----:B------:R0:W-:Y:S01]  /*2aec0*/  STG.E.U16 [R118.64], R53 ;  /* 0x0000003576007986 */ /* 0x0001e2000c101504 */
[----:B------:R-:W-:-:S03]  /*2aed0*/  PRMT R79, R53, 0x7632, R79 ;  /* 0x00007632354f7816 */ /* 0x000fc6000000004f */
[----:B------:R-:W4:Y:S01]  /*2aee0*/  LDL.LU R19, [R1+0x2b4] ;  /* 0x0002b40001137983 */ /* 0x000f220000300800 */
[----:B------:R-:W-:-:S03]  /*2aef0*/  PRMT R89, R110, 0x7632, R89 ;  /* 0x000076326e597816 */ /* 0x000fc60000000059 */
[----:B------:R-:W-:Y:S01]  /*2af00*/  STG.E.U16 [R62.64], R96 ;  /* 0x000000603e007986 */ /* 0x000fe2000c101504 */
[----:B------:R-:W-:-:S03]  /*2af10*/  PRMT R87, R111, 0x7632, R87 ;  /* 0x000076326f577816 */ /* 0x000fc60000000057 */
[----:B0-----:R-:W4:Y:S04]  /*2af20*/  LDL.LU.64 R52, [R1+0x258] ;  /* 0x0002580001347983 */ /* 0x001f280000300a00 */
[----:B------:R-:W-:Y:S04]  /*2af30*/  STG.E.U16 [R2.64], R97 ;  /* 0x0000006102007986 */ /* 0x000fe8000c101504 */
[----:B------:R-:W4:Y:S04]  /*2af40*/  LDL.LU.64 R106, [R1+0x248] ;  /* 0x00024800016a7983 */ /* 0x000f280000300a00 */
[----:B--2---:R-:W-:Y:S04]  /*2af50*/  STG.E.U16 [R22.64], R10 ;  /* 0x0000000a16007986 */ /* 0x004fe8000c101504 */
[----:B------:R-:W2:Y:S04]  /*2af60*/  LDL.LU R110, [R1+0x2ac] ;  /* 0x0002ac00016e7983 */ /* 0x000ea80000300800 */
[----:B---3--:R-:W-:Y:S04]  /*2af70*/  STG.E.U16 [R4.64], R11 ;  /* 0x0000000b04007986 */ /* 0x008fe8000c101504 */
[----:B------:R-:W3:Y:S04]  /*2af80*/  LDL.LU.64 R108, [R1+0x230] ;  /* 0x00023000016c7983 */ /* 0x000ee80000300a00 */
[----:B------:R-:W-:Y:S04]  /*2af90*/  STG.E.U16 [R14.64], R50 ;  /* 0x000000320e007986 */ /* 0x000fe8000c101504 */
[----:B------:R-:W3:Y:S04]  /*2afa0*/  LDL.LU R111, [R1+0x29c] ;  /* 0x00029c00016f7983 */ /* 0x000ee80000300800 */
[----:B------:R-:W-:Y:S04]  /*2afb0*/  STG.E.U16 [R48.64], R51 ;  /* 0x0000003330007986 */ /* 0x000fe8000c101504 */
[----:B------:R-:W2:Y:S04]  /*2afc0*/  LDL.LU.64 R112, [R1+0x218] ;  /* 0x0002180001707983 */ /* 0x000ea80000300a00 */
[----:B------:R0:W-:Y:S04]  /*2afd0*/  STG.E.U16 [R120.64], R35 ;  /* 0x0000002378007986 */ /* 0x0001e8000c101504 */
[----:B0-----:R-:W2:Y:S04]  /*2afe0*/  LDL.LU R120, [R1+0x28c] ;  /* 0x00028c0001787983 */ /* 0x001ea80000300800 */
[----:B------:R-:W2:Y:S04]  /*2aff0*/  LDL.LU.64 R114, [R1+0x208] ;  /* 0x0002080001727983 */ /* 0x000ea80000300a00 */
[----:B----4-:R0:W-:Y:S04]  /*2b000*/  STG.E.U16 [R122.64], R31 ;  /* 0x0000001f7a007986 */ /* 0x0101e8000c101504 */
[----:B0-----:R-:W4:Y:S04]  /*2b010*/  LDL.LU R122, [R1+0x27c] ;  /* 0x00027c00017a7983 */ /* 0x001f280000300800 */
[----:B------:R-:W4:Y:S04]  /*2b020*/  LDL.LU R123, [R1+0x26c] ;  /* 0x00026c00017b7983 */ /* 0x000f280000300800 */
[----:B------:R0:W-:Y:S04]  /*2b030*/  STG.E.U16 [R116.64], R27 ;  /* 0x0000001b74007986 */ /* 0x0001e8000c101504 */
[----:B0-----:R-:W4:Y:S04]  /*2b040*/  LDL.LU.64 R116, [R1+0x1e0] ;  /* 0x0001e00001747983 */ /* 0x001f280000300a00 */
[----:B------:R-:W4:Y:S04]  /*2b050*/  LDL.LU R121, [R1+0x254] ;  /* 0x0002540001797983 */ /* 0x000f280000300800 */
[----:B------:R-:W4:Y:S01]  /*2b060*/  LDL.LU.64 R118, [R1+0x1d0] ;  /* 0x0001d00001767983 */ /* 0x000f220000300a00 */
[----:B------:R-:W-:-:S03]  /*2b070*/  PRMT R77, R96, 0x7632, R77 ;  /* 0x00007632604d7816 */ /* 0x000fc6000000004d */
[----:B------:R-:W4:Y:S01]  /*2b080*/  LDL.LU.64 R62, [R1+0x1b8] ;  /* 0x0001b800013e7983 */ /* 0x000f220000300a00 */
[----:B------:R-:W-:-:S03]  /*2b090*/  PRMT R75, R97, 0x7632, R75 ;  /* 0x00007632614b7816 */ /* 0x000fc6000000004b */
[----:B------:R-:W4:Y:S01]  /*2b0a0*/  LDL.LU R96, [R1+0x244] ;  /* 0x0002440001607983 */ /* 0x000f220000300800 */
[----:B------:R-:W-:-:S03]  /*2b0b0*/  PRMT R73, R10, 0x7632, R73 ;  /* 0x000076320a497816 */ /* 0x000fc60000000049 */
[----:B------:R-:W4:Y:S01]  /*2b0c0*/  LDL.LU.64 R2, [R1+0x1a8] ;  /* 0x0001a80001027983 */ /* 0x000f220000300a00 */
[----:B------:R-:W-:-:S03]  /*2b0d0*/  PRMT R71, R11, 0x7632, R71 ;  /* 0x000076320b477816 */ /* 0x000fc60000000047 */
[----:B------:R-:W4:Y:S04]  /*2b0e0*/  LDL.LU R97, [R1+0x22c] ;  /* 0x00022c0001617983 */ /* 0x000f280000300800 */
[----:B------:R-:W4:Y:S01]  /*2b0f0*/  LDL.LU.64 R22, [R1+0x138] ;  /* 0x0001380001167983 */ /* 0x000f220000300a00 */
[----:B------:R-:W-:-:S03]  /*2b100*/  PRMT R65, R35, 0x7632, R65 ;  /* 0x0000763223417816 */ /* 0x000fc60000000041 */
[----:B------:R-:W4:Y:S04]  /*2b110*/  LDL.LU R10, [R1+0x224] ;  /* 0x00022400010a7983 */ /* 0x000f280000300800 */
[----:B------:R-:W4:Y:S01]  /*2b120*/  LDL.LU.64 R4, [R1+0x108] ;  /* 0x0001080001047983 */ /* 0x000f220000300a00 */
[----:B------:R-:W-:-:S03]  /*2b130*/  PRMT R61, R31, 0x7632, R61 ;  /* 0x000076321f3d7816 */ /* 0x000fc6000000003d */
[----:B------:R-:W4:Y:S01]  /*2b140*/  LDL.LU R11, [R1+0x214] ;  /* 0x00021400010b7983 */ /* 0x000f220000300800 */
[----:B------:R-:W-:-:S03]  /*2b150*/  PRMT R69, R50, 0x7632, R69 ;  /* 0x0000763232457816 */ /* 0x000fc60000000045 */
[----:B------:R-:W4:Y:S01]  /*2b160*/  LDL.LU.64 R14, [R1+0xf0] ;  /* 0x0000f000010e7983 */ /* 0x000f220000300a00 */
[----:B------:R-:W-:-:S03]  /*2b170*/  PRMT R67, R51, 0x7632, R67 ;  /* 0x0000763233437816 */ /* 0x000fc60000000043 */
[----:B------:R-:W4:Y:S01]  /*2b180*/  LDL.LU R35, [R1+0x204] ;  /* 0x0002040001237983 */ /* 0x000f220000300800 */
[----:B------:R-:W-:-:S03]  /*2b190*/  PRMT R54, R27, 0x7632, R54 ;  /* 0x000076321b367816 */ /* 0x000fc60000000036 */
[----:B------:R-:W4:Y:S01]  /*2b1a0*/  LDL.LU.64 R48, [R1+0xe0] ;  /* 0x0000e00001307983 */ /* 0x000f220000300a00 */
[----:B------:R-:W-:-:S03]  /*2b1b0*/  PRMT R55, R19, 0x7632, R55 ;  /* 0x0000763213377816 */ /* 0x000fc60000000037 */
[----:B------:R0:W-:Y:S04]  /*2b1c0*/  STG.E.U16 [R52.64], R19 ;  /* 0x0000001334007986 */ /* 0x0001e8000c101504 */
[----:B------:R-:W4:Y:S04]  /*2b1d0*/  LDL.LU R31, [R1+0x1f4] ;  /* 0x0001f400011f7983 */ /* 0x000f280000300800 */
[----:B------:R-:W4:Y:S04]  /*2b1e0*/  LDL.LU.64 R50, [R1+0xd8] ;  /* 0x0000d80001327983 */ /* 0x000f280000300a00 */
[----:B--2---:R-:W-:Y:S04]  /*2b1f0*/  STG.E.U16 [R106.64], R110 ;  /* 0x0000006e6a007986 */ /* 0x004fe8000c101504 */
[----:B------:R-:W2:Y:S04]  /*2b200*/  LDL.LU R27, [R1+0x1ec] ;  /* 0x0001ec00011b7983 */ /* 0x000ea80000300800 */
[----:B---3--:R-:W-:Y:S04]  /*2b210*/  STG.E.U16 [R108.64], R111 ;  /* 0x0000006f6c007986 */ /* 0x008fe8000c101504 */
[----:B0-----:R-:W3:Y:S04]  /*2b220*/  LDL.LU.64 R52, [R1+0xd0] ;  /* 0x0000d00001347983 */ /* 0x001ee80000300a00 */
[----:B------:R-:W-:Y:S01]  /*2b230*/  STG.E.U16 [R112.64], R120 ;  /* 0x0000007870007986 */ /* 0x000fe2000c101504 */
[----:B------:R-:W-:-:S03]  /*2b240*/  PRMT R58, R120, 0x7632, R58 ;  /* 0x00007632783a7816 */ /* 0x000fc6000000003a */
[----:B------:R-:W3:Y:S01]  /*2b250*/  LDL.LU R19, [R1+0x1dc] ;  /* 0x0001dc0001137983 */ /* 0x000ee20000300800 */
[----:B----4-:R-:W-:-:S03]  /*2b260*/  PRMT R59, R122, 0x7632, R59 ;  /* 0x000076327a3b7816 */ /* 0x010fc6000000003b */
[----:B------:R0:W-:Y:S01]  /*2b270*/  STG.E.U16 [R114.64], R122 ;  /* 0x0000007a72007986 */ /* 0x0001e2000c101504 */
[----:B------:R-:W-:-:S03]  /*2b280*/  PRMT R47, R123, 0x7632, R47 ;  /* 0x000076327b2f7816 */ /* 0x000fc6000000002f */
[----:B0-----:R-:W4:Y:S04]  /*2b290*/  LDL.LU R122, [R1+0x1cc] ;  /* 0x0001cc00017a7983 */ /* 0x001f280000300800 */
[----:B------:R0:W-:Y:S01]  /*2b2a0*/  STG.E.U16 [R116.64], R123 ;  /* 0x0000007b74007986 */ /* 0x0001e2000c101504 */
[----:B------:R-:W-:-:S03]  /*2b2b0*/  PRMT R45, R121, 0x7632, R45 ;  /* 0x00007632792d7816 */ /* 0x000fc6000000002d */
[----:B------:R1:W-:Y:S04]  /*2b2c0*/  STG.E.U16 [R118.64], R121 ;  /* 0x0000007976007986 */ /* 0x0003e8000c101504 */
[----:B0-----:R-:W4:Y:S04]  /*2b2d0*/  LDL.LU.64 R116, [R1+0xc0] ;  /* 0x0000c00001747983 */ /* 0x001f280000300a00 */
[----:B------:R-:W4:Y:S04]  /*2b2e0*/  LDL.LU R123, [R1+0x1c4] ;  /* 0x0001c400017b7983 */ /* 0x000f280000300800 */
[----:B-1----:R-:W4:Y:S04]  /*2b2f0*/  LDL.LU.64 R120, [R1+0xb8] ;  /* 0x0000b80001787983 */ /* 0x002f280000300a00 */
[----:B------:R-:W-:Y:S04]  /*2b300*/  STG.E.U16 [R62.64], R96 ;  /* 0x000000603e007986 */ /* 0x000fe8000c101504 */
[----:B------:R-:W-:Y:S04]  /*2b310*/  STG.E.U16 [R2.64], R97 ;  /* 0x0000006102007986 */ /* 0x000fe8000c101504 */
[----:B------:R-:W-:Y:S04]  /*2b320*/  STG.E.U16 [R22.64], R10 ;  /* 0x0000000a16007986 */ /* 0x000fe8000c101504 */
[----:B------:R-:W4:Y:S04]  /*2b330*/  LDL.LU.64 R102, [R1+0xa8] ;  /* 0x0000a80001667983 */ /* 0x000f280000300a00 */
[----:B------:R-:W-:Y:S04]  /*2b340*/  STG.E.U16 [R4.64], R11 ;  /* 0x0000000b04007986 */ /* 0x000fe8000c101504 */
[----:B------:R-:W4:Y:S01]  /*2b350*/  LDL.LU.64 R104, [R1+0xa0] ;  /* 0x0000a00001687983 */ /* 0x000f220000300a00 */
[----:B------:R-:W-:-:S02]  /*2b360*/  PRMT R56, R110, 0x7632, R56 ;  /* 0x000076326e387816 */ /* 0x000fc40000000038 */
[----:B------:R-:W-:Y:S01]  /*2b370*/  PRMT R33, R35, 0x7632, R33 ;  /* 0x0000763223217816 */ /* 0x000fe20000000021 */
[----:B------:R0:W-:Y:S01]  /*2b380*/  STG.E.U16 [R14.64], R35 ;  /* 0x000000230e007986 */ /* 0x0001e2000c101504 */
[----:B------:R-:W-:-:S03]  /*2b390*/  PRMT R57, R111, 0x7632, R57 ;  /* 0x000076326f397816 */ /* 0x000fc60000000039 */
[----:B------:R-:W4:Y:S01]  /*2b3a0*/  LDL.LU.64 R106, [R1+0x90] ;  /* 0x00009000016a7983 */ /* 0x000f220000300a00 */
[----:B------:R-:W-:-:S03]  /*2b3b0*/  PRMT R29, R31, 0x7632, R29 ;  /* 0x000076321f1d7816 */ /* 0x000fc6000000001d */
[----:B0-----:R-:W4:Y:S04]  /*2b3c0*/  LDL.LU R35, [R1+0xfc] ;  /* 0x0000fc0001237983 */ /* 0x001f280000300800 */
[----:B------:R0:W-:Y:S04]  /*2b3d0*/  STG.E.U16 [R48.64], R31 ;  /* 0x0000001f30007986 */ /* 0x0001e8000c101504 */
[----:B------:R-:W4:Y:S01]  /*2b3e0*/  LDL.LU.64 R108, [R1+0x88] ;  /* 0x00008800016c7983 */ /* 0x000f220000300a00 */
[----:B--2---:R-:W-:-:S03]  /*2b3f0*/  PRMT R25, R27, 0x7632, R25 ;  /* 0x000076321b197816 */ /* 0x004fc60000000019 */
[----:B------:R1:W-:Y:S04]  /*2b400*/  STG.E.U16 [R50.64], R27 ;  /* 0x0000001b32007986 */ /* 0x0003e8000c101504 */
[----:B0-----:R-:W2:Y:S04]  /*2b410*/  LDL.LU R31, [R1+0xec] ;  /* 0x0000ec00011f7983 */ /* 0x001ea80000300800 */
[----:B------:R-:W2:Y:S04]  /*2b420*/  LDL.LU.64 R110, [R1+0x80] ;  /* 0x00008000016e7983 */ /* 0x000ea80000300a00 */
[----:B-1----:R-:W2:Y:S01]  /*2b430*/  LDL.LU R27, [R1+0xcc] ;  /* 0x0000cc00011b7983 */ /* 0x002ea20000300800 */
[----:B---3--:R-:W-:-:S03]  /*2b440*/  PRMT R21, R19, 0x7632, R21 ;  /* 0x0000763213157816 */ /* 0x008fc60000000015 */
[----:B------:R0:W-:Y:S01]  /*2b450*/  STG.E.U16 [R52.64], R19 ;  /* 0x0000001334007986 */ /* 0x0001e2000c101504 */
[----:B------:R-:W-:-:S03]  /*2b460*/  PRMT R9, R7, 0x7632, R9 ;  /* 0x0000763207097816 */ /* 0x000fc60000000009 */
[----:B0-----:R-:W3:Y:S04]  /*2b470*/  LDL.LU R19, [R1+0x9c] ;  /* 0x00009c0001137983 */ /* 0x001ee80000300800 */
[----:B------:R-:W2:Y:S04]  /*2b480*/  LDL.LU.64 R22, [R1+0x78] ;  /* 0x0000780001167983 */ /* 0x000ea80000300a00 */
[----:B------:R-:W2:Y:S04]  /*2b490*/  LDL.LU.64 R112, [R1+0x70] ;  /* 0x0000700001707983 */ /* 0x000ea80000300a00 */
[----:B------:R-:W2:Y:S04]  /*2b4a0*/  LDL.LU.64 R2, [R1+0x68] ;  /* 0x0000680001027983 */ /* 0x000ea80000300a00 */
[----:B------:R-:W2:Y:S04]  /*2b4b0*/  LDL.LU.64 R114, [R1+0x60] ;  /* 0x0000600001727983 */ /* 0x000ea80000300a00 */
[----:B----4-:R-:W-:Y:S04]  /*2b4c0*/  STG.E.U16 [R116.64], R122 ;  /* 0x0000007a74007986 */ /* 0x010fe8000c101504 */
[----:B------:R-:W-:Y:S04]  /*2b4d0*/  STG.E.U16 [R120.64], R123 ;  /* 0x0000007b78007986 */ /* 0x000fe8000c101504 */
[----:B------:R0:W-:Y:S04]  /*2b4e0*/  STG.E.U16 [R124.64], R7 ;  /* 0x000000077c007986 */ /* 0x0001e8000c101504 */
[----:B0-----:R-:W4:Y:S04]  /*2b4f0*/  LDL.LU.64 R124, [R1+0x8a0] ;  /* 0x0008a000017c7983 */ /* 0x001f280000300a00 */
[----:B------:R-:W2:Y:S01]  /*2b500*/  LDL.LU R7, [R1+0x898] ;  /* 0x0008980001077983 */ /* 0x000ea20000300800 */
[----:B------:R-:W-:-:S02]  /*2b510*/  PRMT R43, R96, 0x7632, R43 ;  /* 0x00007632602b7816 */ /* 0x000fc4000000002b */
[----:B------:R-:W-:Y:S01]  /*2b520*/  PRMT R41, R97, 0x7632, R41 ;  /* 0x0000763261297816 */ /* 0x000fe20000000029 */
[----:B------:R-:W3:Y:S01]  /*2b530*/  LDL.LU.64 R118, [R1+0x58] ;  /* 0x0000580001767983 */ /* 0x000ee20000300a00 */
[----:B------:R-:W-:-:S03]  /*2b540*/  PRMT R39, R10, 0x7632, R39 ;  /* 0x000076320a277816 */ /* 0x000fc60000000027 */
[----:B------:R-:W3:Y:S01]  /*2b550*/  LDL.LU.64 R62, [R1+0x50] ;  /* 0x00005000013e7983 */ /* 0x000ee20000300a00 */
[----:B------:R-:W-:-:S03]  /*2b560*/  PRMT R37, R11, 0x7632, R37 ;  /* 0x000076320b257816 */ /* 0x000fc60000000025 */
[----:B------:R-:W3:Y:S04]  /*2b570*/  LDL.LU.64 R96, [R1+0x48] ;  /* 0x0000480001607983 */ /* 0x000ee80000300a00 */
[----:B------:R-:W3:Y:S04]  /*2b580*/  LDL.LU.64 R4, [R1+0x40] ;  /* 0x0000400001047983 */ /* 0x000ee80000300a00 */
[----:B------:R-:W3:Y:S04]  /*2b590*/  LDL.LU.64 R10, [R1+0x38] ;  /* 0x00003800010a7983 */ /* 0x000ee80000300a00 */
[----:B------:R-:W3:Y:S04]  /*2b5a0*/  LDL.LU.64 R14, [R1+0x30] ;  /* 0x00003000010e7983 */ /* 0x000ee80000300a00 */
[----:B------:R-:W3:Y:S01]  /*2b5b0*/  LDL.LU.64 R48, [R1+0x28] ;  /* 0x0000280001307983 */ /* 0x000ee20000300a00 */
[----:B------:R-:W-:-:S03]  /*2b5c0*/  PRMT R17, R122, 0x7632, R17 ;  /* 0x000076327a117816 */ /* 0x000fc60000000011 */
[----:B------:R-:W3:Y:S01]  /*2b5d0*/  LDL.LU.64 R50, [R1+0x20] ;  /* 0x0000200001327983 */ /* 0x000ee20000300a00 */
[----:B------:R-:W-:-:S03]  /*2b5e0*/  PRMT R13, R123, 0x7632, R13 ;  /* 0x000076327b0d7816 */ /* 0x000fc6000000000d */
[----:B------:R-:W3:Y:S04]  /*2b5f0*/  LDL.LU.64 R52, [R1+0x18] ;  /* 0x0000180001347983 */ /* 0x000ee80000300a00 */
[----:B------:R-:W3:Y:S04]  /*2b600*/  LDL.LU.64 R116, [R1+0x10] ;  /* 0x0000100001747983 */ /* 0x000ee80000300a00 */
[----:B------:R-:W3:Y:S04]  /*2b610*/  LDL.LU.64 R120, [R1+0x8] ;  /* 0x0000080001787983 */ /* 0x000ee80000300a00 */
[----:B------:R-:W3:Y:S04]  /*2b620*/  LDL.LU.64 R122, [R1] ;  /* 0x00000000017a7983 */ /* 0x000ee80000300a00 */
[----:B----4-:R0:W-:Y:S01]  /*2b630*/  STG.E.U16 [R102.64], R124 ;  /* 0x0000007c66007986 */ /* 0x0101e2000c101504 */
[----:B--2---:R-:W-:-:S03]  /*2b640*/  PRMT R7, R124, 0x7632, R7 ;  /* 0x000076327c077816 */ /* 0x004fc60000000007 */
[----:B0-----:R-:W2:Y:S04]  /*2b650*/  LDL.LU.64 R102, [R1+0x890] ;  /* 0x0008900001667983 */ /* 0x001ea80000300a00 */
[----:B------:R-:W4:Y:S04]  /*2b660*/  LDL.LU R124, [R1+0x888] ;  /* 0x00088800017c7983 */ /* 0x000f280000300800 */
[----:B------:R0:W-:Y:S04]  /*2b670*/  STG.E.U16 [R104.64], R125 ;  /* 0x0000007d68007986 */ /* 0x0001e8000c101504 */
[----:B0-----:R-:W2:Y:S01]  /*2b680*/  LDL.LU.64 R104, [R1+0x880] ;  /* 0x0008800001687983 */ /* 0x001ea20000300a00 */
[----:B----4-:R-:W-:-:S03]  /*2b690*/  PRMT R124, R125, 0x7632, R124 ;  /* 0x000076327d7c7816 */ /* 0x010fc6000000007c */
[----:B------:R-:W4:Y:S01]  /*2b6a0*/  LDL.LU R125, [R1+0x878] ;  /* 0x00087800017d7983 */ /* 0x000f220000300800 */
[----:B------:R-:W-:-:S03]  /*2b6b0*/  PRMT R34, R31, 0x7632, R34 ;  /* 0x000076321f227816 */ /* 0x000fc60000000022 */
[----:B------:R0:W-:Y:S01]  /*2b6c0*/  STG.E.U16 [R106.64], R35 ;  /* 0x000000236a007986 */ /* 0x0001e2000c101504 */
[----:B------:R-:W-:-:S03]  /*2b6d0*/  PRMT R30, R27, 0x7632, R30 ;  /* 0x000076321b1e7816 */ /* 0x000fc6000000001e */
[----:B------:R1:W-:Y:S01]  /*2b6e0*/  STG.E.U16 [R108.64], R31 ;  /* 0x0000001f6c007986 */ /* 0x0003e2000c101504 */
[----:B---3--:R-:W-:-:S03]  /*2b6f0*/  PRMT R26, R19, 0x7632, R26 ;  /* 0x00007632131a7816 */ /* 0x008fc6000000001a */
[----:B------:R3:W-:Y:S04]  /*2b700*/  STG.E.U16 [R110.64], R27 ;  /* 0x0000001b6e007986 */ /* 0x0007e8000c101504 */
[----:B0-----:R-:W2:Y:S04]  /*2b710*/  LDL.LU.64 R106, [R1+0x870] ;  /* 0x00087000016a7983 */ /* 0x001ea80000300a00 */
[----:B------:R0:W-:Y:S01]  /*2b720*/  STG.E.U16 [R22.64], R19 ;  /* 0x0000001316007986 */ /* 0x0001e2000c101504 */
[----:B----4-:R-:W-:-:S03]  /*2b730*/  PRMT R125, R35, 0x7632, R125 ;  /* 0x00007632237d7816 */ /* 0x010fc6000000007d */
[----:B------:R-:W4:Y:S04]  /*2b740*/  LDL.LU R35, [R1+0x868] ;  /* 0x0008680001237983 */ /* 0x000f280000300800 */
[----:B-1----:R-:W2:Y:S04]  /*2b750*/  LDL.LU.64 R108, [R1+0x860] ;  /* 0x00086000016c7983 */ /* 0x002ea80000300a00 */
[----:B------:R-:W2:Y:S04]  /*2b760*/  LDL.LU R31, [R1+0x858] ;  /* 0x00085800011f7983 */ /* 0x000ea80000300800 */
[----:B---3--:R-:W2:Y:S04]  /*2b770*/  LDL.LU.64 R110, [R1+0x850] ;  /* 0x00085000016e7983 */ /* 0x008ea80000300a00 */
[----:B------:R-:W2:Y:S04]  /*2b780*/  LDL.LU R27, [R1+0x848] ;  /* 0x00084800011b7983 */ /* 0x000ea80000300800 */
[----:B0-----:R-:W2:Y:S04]  /*2b790*/  LDL.LU.64 R22, [R1+0x840] ;  /* 0x0008400001167983 */ /* 0x001ea80000300a00 */
[----:B------:R-:W2:Y:S04]  /*2b7a0*/  LDL.LU R19, [R1+0x838] ;  /* 0x0008380001137983 */ /* 0x000ea80000300800 */
[----:B--2---:R0:W-:Y:S04]  /*2b7b0*/  STG.E.U16 [R112.64], R19 ;  /* 0x0000001370007986 */ /* 0x0041e8000c101504 */
[----:B------:R1:W-:Y:S04]  /*2b7c0*/  STG.E.U16 [R2.64], R23 ;  /* 0x0000001702007986 */ /* 0x0003e8000c101504 */
[----:B------:R2:W-:Y:S04]  /*2b7d0*/  STG.E.U16 [R114.64], R27 ;  /* 0x0000001b72007986 */ /* 0x0005e8000c101504 */
[----:B0-----:R-:W3:Y:S04]  /*2b7e0*/  LDL.LU.64 R112, [R1+0x830] ;  /* 0x0008300001707983 */ /* 0x001ee80000300a00 */
[----:B-1----:R-:W3:Y:S04]  /*2b7f0*/  LDL.LU.64 R2, [R1+0x828] ;  /* 0x0008280001027983 */ /* 0x002ee80000300a00 */
[----:B--2---:R-:W2:Y:S04]  /*2b800*/  LDL.LU.64 R114, [R1+0x820] ;  /* 0x0008200001727983 */ /* 0x004ea80000300a00 */
[----:B------:R0:W-:Y:S04]  /*2b810*/  STG.E.U16 [R118.64], R31 ;  /* 0x0000001f76007986 */ /* 0x0001e8000c101504 */
[----:B0-----:R-:W2:Y:S04]  /*2b820*/  LDL.LU.64 R118, [R1+0x818] ;  /* 0x0008180001767983 */ /* 0x001ea80000300a00 */
[----:B----4-:R0:W-:Y:S04]  /*2b830*/  STG.E.U16 [R62.64], R35 ;  /* 0x000000233e007986 */ /* 0x0101e8000c101504 */
[----:B------:R1:W-:Y:S04]  /*2b840*/  STG.E.U16 [R96.64], R104 ;  /* 0x0000006860007986 */ /* 0x0003e8000c101504 */
[----:B------:R4:W-:Y:S04]  /*2b850*/  STG.E.U16 [R4.64], R106 ;  /* 0x0000006a04007986 */ /* 0x0009e8000c101504 */
[----:B0-----:R-:W2:Y:S04]  /*2b860*/  LDL.LU.64 R62, [R1+0x810] ;  /* 0x00081000013e7983 */ /* 0x001ea80000300a00 */
[----:B-1----:R-:W2:Y:S04]  /*2b870*/  LDL.LU.64 R96, [R1+0x808] ;  /* 0x0008080001607983 */ /* 0x002ea80000300a00 */
[----:B------:R-:W2:Y:S04]  /*2b880*/  LDL.LU R104, [R1+0x800] ;  /* 0x0008000001687983 */ /* 0x000ea80000300800 */
[----:B----4-:R-:W4:Y:S04]  /*2b890*/  LDL.LU.64 R4, [R1+0x7f8] ;  /* 0x0007f80001047983 */ /* 0x010f280000300a00 */
[----:B------:R-:W4:Y:S04]  /*2b8a0*/  LDL.LU R106, [R1+0x7f0] ;  /* 0x0007f000016a7983 */ /* 0x000f280000300800 */
[----:B------:R0:W-:Y:S04]  /*2b8b0*/  STG.E.U16 [R10.64], R108 ;  /* 0x0000006c0a007986 */ /* 0x0001e8000c101504 */
[----:B------:R1:W-:Y:S04]  /*2b8c0*/  STG.E.U16 [R14.64], R110 ;  /* 0x0000006e0e007986 */ /* 0x0003e8000c101504 */
[----:B0-----:R-:W4:Y:S04]  /*2b8d0*/  LDL.LU.64 R10, [R1+0x7e8] ;  /* 0x0007e800010a7983 */ /* 0x001f280000300a00 */
[----:B------:R-:W4:Y:S04]  /*2b8e0*/  LDL.LU R108, [R1+0x7e0] ;  /* 0x0007e000016c7983 */ /* 0x000f280000300800 */
[----:B-1----:R-:W4:Y:S04]  /*2b8f0*/  LDL.LU.64 R14, [R1+0x7d8] ;  /* 0x0007d800010e7983 */ /* 0x002f280000300a00 */
[----:B------:R-:W4:Y:S04]  /*2b900*/  LDL.LU R110, [R1+0x7d0] ;  /* 0x0007d000016e7983 */ /* 0x000f280000300800 */
[----:B---3--:R0:W-:Y:S04]  /*2b910*/  STG.E.U16 [R48.64], R112 ;  /* 0x0000007030007986 */ /* 0x0081e8000c101504 */
[----:B--2---:R1:W-:Y:S04]  /*2b920*/  STG.E.U16 [R50.64], R114 ;  /* 0x0000007232007986 */ /* 0x0043e8000c101504 */
[----:B0-----:R-:W2:Y:S04]  /*2b930*/  LDL.LU.64 R48, [R1+0x7c8] ;  /* 0x0007c80001307983 */ /* 0x001ea80000300a00 */
[----:B------:R-:W3:Y:S04]  /*2b940*/  LDL.LU R112, [R1+0x7c0] ;  /* 0x0007c00001707983 */ /* 0x000ee80000300800 */
[----:B-1----:R-:W2:Y:S04]  /*2b950*/  LDL.LU.64 R50, [R1+0x7b8] ;  /* 0x0007b80001327983 */ /* 0x002ea80000300a00 */
[----:B------:R-:W2:Y:S04]  /*2b960*/  LDL.LU R114, [R1+0x7b0] ;  /* 0x0007b00001727983 */ /* 0x000ea80000300800 */
[----:B------:R0:W-:Y:S04]  /*2b970*/  STG.E.U16 [R52.64], R118 ;  /* 0x0000007634007986 */ /* 0x0001e8000c101504 */
[----:B------:R1:W-:Y:S04]  /*2b980*/  STG.E.U16 [R116.64], R119 ;  /* 0x0000007774007986 */ /* 0x0003e8000c101504 */
[----:B------:R1:W-:Y:S04]  /*2b990*/  STG.E.U16 [R120.64], R115 ;  /* 0x0000007378007986 */ /* 0x0003e8000c101504 */
[----:B0-----:R-:W2:Y:S04]  /*2b9a0*/  LDL.LU.64 R52, [R1+0x7a8] ;  /* 0x0007a80001347983 */ /* 0x001ea80000300a00 */
[----:B------:R-:W2:Y:S04]  /*2b9b0*/  LDL.LU R118, [R1+0x7a0] ;  /* 0x0007a00001767983 */ /* 0x000ea80000300800 */
[----:B-1----:R-:W2:Y:S04]  /*2b9c0*/  LDL.LU.64 R116, [R1+0x798] ;  /* 0x0007980001747983 */ /* 0x002ea80000300a00 */
[----:B------:R-:W2:Y:S04]  /*2b9d0*/  LDL.LU R119, [R1+0x790] ;  /* 0x0007900001777983 */ /* 0x000ea80000300800 */
[----:B------:R-:W2:Y:S04]  /*2b9e0*/  LDL.LU.64 R120, [R1+0x788] ;  /* 0x0007880001787983 */ /* 0x000ea80000300a00 */
[----:B------:R-:W2:Y:S04]  /*2b9f0*/  LDL.LU R115, [R1+0x780] ;  /* 0x0007800001737983 */ /* 0x000ea80000300800 */
[----:B------:R0:W-:Y:S04]  /*2ba00*/  STG.E.U16 [R122.64], R113 ;  /* 0x000000717a007986 */ /* 0x0001e8000c101504 */
[----:B0-----:R-:W2:Y:S04]  /*2ba10*/  LDL.LU.64 R122, [R1+0x778] ;  /* 0x00077800017a7983 */ /* 0x001ea80000300a00 */
[----:B------:R-:W3:Y:S04]  /*2ba20*/  LDL.LU R113, [R1+0x774] ;  /* 0x0007740001717983 */ /* 0x000ee80000300800 */
[----:B--2---:R0:W-:Y:S04]  /*2ba30*/  STG.E.U16 [R122.64], R111 ;  /* 0x0000006f7a007986 */ /* 0x0041e8000c101504 */
[----:B------:R1:W-:Y:S04]  /*2ba40*/  STG.E.U16 [R120.64], R109 ;  /* 0x0000006d78007986 */ /* 0x0003e8000c101504 */
[----:B------:R2:W-:Y:S04]  /*2ba50*/  STG.E.U16 [R118.64], R107 ;  /* 0x0000006b76007986 */ /* 0x0005e8000c101504 */
[----:B0-----:R-:W4:Y:S04]  /*2ba60*/  LDL.LU R111, [R1+0x770] ;  /* 0x00077000016f7983 */ /* 0x001f280000300800 */
[----:B-1----:R-:W4:Y:S04]  /*2ba70*/  LDL.LU R109, [R1+0x76c] ;  /* 0x00076c00016d7983 */ /* 0x002f280000300800 */
[----:B--2---:R-:W2:Y:S04]  /*2ba80*/  LDL.LU R107, [R1+0x768] ;  /* 0x00076800016b7983 */ /* 0x004ea80000300800 */
[----:B------:R0:W-:Y:S04]  /*2ba90*/  STG.E.U16 [R116.64], R105 ;  /* 0x0000006974007986 */ /* 0x0001e8000c101504 */
[----:B------:R1:W-:Y:S04]  /*2baa0*/  STG.E.U16 [R114.64], R103 ;  /* 0x0000006772007986 */ /* 0x0003e8000c101504 */
[----:B---3--:R3:W-:Y:S04]  /*2bab0*/  STG.E.U16 [R112.64], R101 ;  /* 0x0000006570007986 */ /* 0x0087e8000c101504 */
[----:B0-----:R-:W2:Y:S04]  /*2bac0*/  LDL.LU R105, [R1+0x764] ;  /* 0x0007640001697983 */ /* 0x001ea80000300800 */
[----:B-1----:R-:W2:Y:S04]  /*2bad0*/  LDL.LU R103, [R1+0x760] ;  /* 0x0007600001677983 */ /* 0x002ea80000300800 */
[----:B---3--:R-:W3:Y:S04]  /*2bae0*/  LDL.LU R101, [R1+0x75c] ;  /* 0x00075c0001657983 */ /* 0x008ee80000300800 */
[----:B----4-:R0:W-:Y:S04]  /*2baf0*/  STG.E.U16 [R110.64], R99 ;  /* 0x000000636e007986 */ /* 0x0101e8000c101504 */
[----:B------:R1:W-:Y:S04]  /*2bb00*/  STG.E.U16 [R108.64], R95 ;  /* 0x0000005f6c007986 */ /* 0x0003e8000c101504 */
[----:B--2---:R2:W-:Y:S04]  /*2bb10*/  STG.E.U16 [R106.64], R93 ;  /* 0x0000005d6a007986 */ /* 0x0045e8000c101504 */
        /* <DEDUP_REMOVED lines=44> */
[----:B---3--:R-:W2:Y:S04]  /*2bde0*/  LDL.LU R59, [R1+0x6fc] ;  /* 0x0006fc00013b7983 */ /* 0x008ea80000300800 */
[----:B------:R-:W3:Y:S04]  /*2bdf0*/  LDL.LU R113, [R1+0x1a0] ;  /* 0x0001a00001717983 */ /* 0x000ee80000300800 */
[----:B------:R-:W3:Y:S04]  /*2be00*/  LDL.LU R114, [R1+0x5c8] ;  /* 0x0005c80001727983 */ /* 0x000ee80000300800 */
[----:B------:R-:W3:Y:S04]  /*2be10*/  LDL.LU R115, [R1+0x19c] ;  /* 0x00019c0001737983 */ /* 0x000ee80000300800 */
[----:B------:R-:W3:Y:S04]  /*2be20*/  LDL.LU R116, [R1+0x5cc] ;  /* 0x0005cc0001747983 */ /* 0x000ee80000300800 */
[----:B------:R-:W3:Y:S04]  /*2be30*/  LDL.LU R117, [R1+0x198] ;  /* 0x0001980001757983 */ /* 0x000ee80000300800 */
[----:B------:R-:W3:Y:S04]  /*2be40*/  LDL.LU R118, [R1+0x5d0] ;  /* 0x0005d00001767983 */ /* 0x000ee80000300800 */
[----:B------:R-:W3:Y:S01]  /*2be50*/  LDL.LU R119, [R1+0x194] ;  /* 0x0001940001777983 */ /* 0x000ee20000300800 */
[----:B------:R-:W-:-:S03]  /*2be60*/  PRMT R3, R35, 0x7632, R3 ;  /* 0x0000763223037816 */ /* 0x000fc60000000003 */
        /* <DEDUP_REMOVED lines=8> */
[----:B------:R-:W3:Y:S04]  /*2bef0*/  LDL.LU R35, [R1+0x5c0] ;  /* 0x0005c00001237983 */ /* 0x000ee80000300800 */
[----:B------:R-:W3:Y:S04]  /*2bf00*/  LDL.LU R31, [R1+0x188] ;  /* 0x00018800011f7983 */ /* 0x000ee80000300800 */
[----:B------:R-:W3:Y:S04]  /*2bf10*/  LDL.LU R27, [R1+0x5c4] ;  /* 0x0005c400011b7983 */ /* 0x000ee80000300800 */
[----:B------:R-:W3:Y:S04]  /*2bf20*/  LDL.LU R23, [R1+0x184] ;  /* 0x0001840001177983 */ /* 0x000ee80000300800 */
[----:B------:R-:W3:Y:S04]  /*2bf30*/  LDL.LU R19, [R1+0x5a8] ;  /* 0x0005a80001137983 */ /* 0x000ee80000300800 */
[----:B--2---:R0:W-:Y:S04]  /*2bf40*/  STG.E.U16 [R58.64], R47 ;  /* 0x0000002f3a007986 */ /* 0x0041e8000c101504 */
[----:B0-----:R-:W2:Y:S04]  /*2bf50*/  LDL.LU R47, [R1+0x6f8] ;  /* 0x0006f800012f7983 */ /* 0x001ea80000300800 */
[----:B------:R0:W-:Y:S04]  /*2bf60*/  STG.E.U16 [R56.64], R45 ;  /* 0x0000002d38007986 */ /* 0x0001e8000c101504 */
[----:B----4-:R1:W-:Y:S04]  /*2bf70*/  STG.E.U16 [R54.64], R43 ;  /* 0x0000002b36007986 */ /* 0x0103e8000c101504 */
[----:B------:R4:W-:Y:S04]  /*2bf80*/  STG.E.U16 [R52.64], R41 ;  /* 0x0000002934007986 */ /* 0x0009e8000c101504 */
[----:B0-----:R-:W3:Y:S04]  /*2bf90*/  LDL.LU R45, [R1+0x6f4] ;  /* 0x0006f400012d7983 */ /* 0x001ee80000300800 */
[----:B-1----:R-:W3:Y:S04]  /*2bfa0*/  LDL.LU R43, [R1+0x6f0] ;  /* 0x0006f000012b7983 */ /* 0x002ee80000300800 */
[----:B----4-:R-:W4:Y:S04]  /*2bfb0*/  LDL.LU R41, [R1+0x6ec] ;  /* 0x0006ec0001297983 */ /* 0x010f280000300800 */
[----:B------:R0:W-:Y:S04]  /*2bfc0*/  STG.E.U16 [R50.64], R39 ;  /* 0x0000002732007986 */ /* 0x0001e8000c101504 */
[----:B0-----:R-:W4:Y:S04]  /*2bfd0*/  LDL.LU R39, [R1+0x6e8] ;  /* 0x0006e80001277983 */ /* 0x001f280000300800 */
[----:B------:R0:W-:Y:S04]  /*2bfe0*/  STG.E.U16 [R48.64], R37 ;  /* 0x0000002530007986 */ /* 0x0001e8000c101504 */
[----:B0-----:R-:W4:Y:S04]  /*2bff0*/  LDL.LU R37, [R1+0x6e4] ;  /* 0x0006e40001257983 */ /* 0x001f280000300800 */
[----:B--2---:R0:W-:Y:S04]  /*2c000*/  STG.E.U16 [R46.64], R33 ;  /* 0x000000212e007986 */ /* 0x0041e8000c101504 */
[----:B0-----:R-:W2:Y:S04]  /*2c010*/  LDL.LU R33, [R1+0x6e0] ;  /* 0x0006e00001217983 */ /* 0x001ea80000300800 */
[----:B---3--:R0:W-:Y:S04]  /*2c020*/  STG.E.U16 [R44.64], R29 ;  /* 0x0000001d2c007986 */ /* 0x0081e8000c101504 */
[----:B------:R1:W-:Y:S04]  /*2c030*/  STG.E.U16 [R42.64], R25 ;  /* 0x000000192a007986 */ /* 0x0003e8000c101504 */
[----:B----4-:R3:W-:Y:S04]  /*2c040*/  STG.E.U16 [R40.64], R21 ;  /* 0x0000001528007986 */ /* 0x0107e8000c101504 */
[----:B0-----:R-:W4:Y:S04]  /*2c050*/  LDL.LU R29, [R1+0x6dc] ;  /* 0x0006dc00011d7983 */ /* 0x001f280000300800 */
[----:B-1----:R-:W4:Y:S04]  /*2c060*/  LDL.LU R25, [R1+0x6d8] ;  /* 0x0006d80001197983 */ /* 0x002f280000300800 */
[----:B---3--:R-:W3:Y:S04]  /*2c070*/  LDL.LU R21, [R1+0x6d4] ;  /* 0x0006d40001157983 */ /* 0x008ee80000300800 */
[----:B------:R0:W-:Y:S04]  /*2c080*/  STG.E.U16 [R38.64], R17 ;  /* 0x0000001126007986 */ /* 0x0001e8000c101504 */
[----:B0-----:R-:W3:Y:S04]  /*2c090*/  LDL.LU R17, [R1+0x6d0] ;  /* 0x0006d00001117983 */ /* 0x001ee80000300800 */
[----:B------:R0:W-:Y:S04]  /*2c0a0*/  STG.E.U16 [R36.64], R13 ;  /* 0x0000000d24007986 */ /* 0x0001e8000c101504 */
[----:B0-----:R-:W3:Y:S04]  /*2c0b0*/  LDL.LU R13, [R1+0x6cc] ;  /* 0x0006cc00010d7983 */ /* 0x001ee80000300800 */
[----:B--2---:R0:W-:Y:S04]  /*2c0c0*/  STG.E.U16 [R32.64], R9 ;  /* 0x0000000920007986 */ /* 0x0041e8000c101504 */
[----:B0-----:R-:W2:Y:S04]  /*2c0d0*/  LDL.LU R9, [R1+0x6c8] ;  /* 0x0006c80001097983 */ /* 0x001ea80000300800 */
[----:B----4-:R0:W-:Y:S04]  /*2c0e0*/  STG.E.U16 [R28.64], R7 ;  /* 0x000000071c007986 */ /* 0x0101e8000c101504 */
[----:B------:R1:W-:Y:S04]  /*2c0f0*/  STG.E.U16 [R24.64], R124 ;  /* 0x0000007c18007986 */ /* 0x0003e8000c101504 */
[----:B---3--:R3:W-:Y:S04]  /*2c100*/  STG.E.U16 [R20.64], R125 ;  /* 0x0000007d14007986 */ /* 0x0087e8000c101504 */
[----:B0-----:R-:W4:Y:S04]  /*2c110*/  LDL.LU R7, [R1+0x6c4] ;  /* 0x0006c40001077983 */ /* 0x001f280000300800 */
[----:B-1----:R-:W4:Y:S04]  /*2c120*/  LDL.LU R124, [R1+0x6c0] ;  /* 0x0006c000017c7983 */ /* 0x002f280000300800 */
[----:B---3--:R-:W3:Y:S04]  /*2c130*/  LDL.LU R125, [R1+0x6bc] ;  /* 0x0006bc00017d7983 */ /* 0x008ee80000300800 */
[----:B------:R-:W3:Y:S04]  /*2c140*/  LDL.LU R86, [R1+0x180] ;  /* 0x0001800001567983 */ /* 0x000ee80000300800 */
[----:B------:R-:W3:Y:S04]  /*2c150*/  LDL.LU R87, [R1+0x5ac] ;  /* 0x0005ac0001577983 */ /* 0x000ee80000300800 */
[----:B------:R-:W3:Y:S04]  /*2c160*/  LDL.LU R88, [R1+0x17c] ;  /* 0x00017c0001587983 */ /* 0x000ee80000300800 */
[----:B------:R-:W3:Y:S04]  /*2c170*/  LDL.LU R89, [R1+0x5b0] ;  /* 0x0005b00001597983 */ /* 0x000ee80000300800 */
[----:B------:R-:W-:Y:S04]  /*2c180*/  STG.E.U16 [R16.64], R34 ;  /* 0x0000002210007986 */ /* 0x000fe8000c101504 */
[----:B------:R-:W3:Y:S04]  /*2c190*/  LDL.LU R90, [R1+0x178] ;  /* 0x00017800015a7983 */ /* 0x000ee80000300800 */
[----:B------:R0:W-:Y:S04]  /*2c1a0*/  STG.E.U16 [R14.64], R30 ;  /* 0x0000001e0e007986 */ /* 0x0001e8000c101504 */
[----:B------:R-:W3:Y:S04]  /*2c1b0*/  LDL.LU R91, [R1+0x5b4] ;  /* 0x0005b400015b7983 */ /* 0x000ee80000300800 */
[----:B------:R-:W3:Y:S01]  /*2c1c0*/  LDL.LU R93, [R1+0x174] ;  /* 0x00017400015d7983 */ /* 0x000ee20000300800 */
[----:B0-----:R-:W-:-:S03]  /*2c1d0*/  FFMA R15, R19, 0.69314718246459960938, R23 ;  /* 0x3f317218130f7823 */ /* 0x001fc60000000017 */
[----:B------:R-:W3:Y:S04]  /*2c1e0*/  LDL.LU R19, [R1+0x598] ;  /* 0x0005980001137983 */ /* 0x000ee80000300800 */
        /* <DEDUP_REMOVED lines=13> */
[----:B------:R-:W-:Y:S04]  /*2c2c0*/  STG.E.U16 [R12.64], R26 ;  /* 0x0000001a0c007986 */ /* 0x000fe8000c101504 */
[----:B------:R-:W4:Y:S04]  /*2c2d0*/  LDL.LU R109, [R1+0x594] ;  /* 0x00059400016d7983 */ /* 0x000f280000300800 */
[----:B------:R0:W-:Y:S04]  /*2c2e0*/  STG.E.U16 [R10.64], R22 ;  /* 0x000000160a007986 */ /* 0x0001e8000c101504 */
[----:B------:R-:W4:Y:S04]  /*2c2f0*/  LDL.LU R110, [R1+0x154] ;  /* 0x00015400016e7983 */ /* 0x000f280000300800 */
[----:B------:R-:W4:Y:S04]  /*2c300*/  LDL.LU R111, [R1+0x580] ;  /* 0x00058000016f7983 */ /* 0x000f280000300800 */
[----:B------:R-:W4:Y:S01]  /*2c310*/  LDL.LU R112, [R1+0x150] ;  /* 0x0001500001707983 */ /* 0x000f220000300800 */
[----:B0-----:R-:W-:-:S03]  /*2c320*/  FFMA R10, R118, 0.69314718246459960938, R117 ;  /* 0x3f317218760a7823 */ /* 0x001fc60000000075 */
[----:B--2---:R0:W-:Y:S02]  /*2c330*/  STG.E.U16 [R8.64], R18 ;  /* 0x0000001208007986 */ /* 0x0041e4000c101504 */
[----:B0-----:R-:W-:Y:S02]  /*2c340*/  FFMA R8, R114, 0.69314718246459960938, R113 ;  /* 0x3f31721872087823 */ /* 0x001fe40000000071 */
[----:B------:R-:W2:Y:S01]  /*2c350*/  LDL.LU R113, [R1+0x584] ;  /* 0x0005840001717983 */ /* 0x000ea20000300800 */
[----:B------:R-:W-:-:S03]  /*2c360*/  FFMA R9, R116, 0.69314718246459960938, R115 ;  /* 0x3f31721874097823 */ /* 0x000fc60000000073 */
[----:B------:R-:W2:Y:S04]  /*2c370*/  LDL.LU R114, [R1+0x148] ;  /* 0x0001480001727983 */ /* 0x000ea80000300800 */
[----:B------:R-:W2:Y:S04]  /*2c380*/  LDL.LU R115, [R1+0x57c] ;  /* 0x00057c0001737983 */ /* 0x000ea80000300800 */
[----:B------:R-:W2:Y:S04]  /*2c390*/  LDL.LU R116, [R1+0x124] ;  /* 0x0001240001747983 */ /* 0x000ea80000300800 */
[----:B------:R-:W4:Y:S04]  /*2c3a0*/  LDL.LU R23, [R1+0x120] ;  /* 0x0001200001177983 */ /* 0x000f280000300800 */
[----:B------:R-:W4:Y:S04]  /*2c3b0*/  LDL.LU R117, [R1+0x11c] ;  /* 0x00011c0001757983 */ /* 0x000f280000300800 */
[----:B------:R-:W4:Y:S04]  /*2c3c0*/  LDL.LU R118, [R1+0x118] ;  /* 0x0001180001767983 */ /* 0x000f280000300800 */
[----:B------:R-:W0:Y:S04]  /*2c3d0*/  S2R R92, SR_TID.X ;  /* 0x00000000005c7919 */ /* 0x000e280000002100 */
[----:B------:R-:W-:Y:S04]  /*2c3e0*/  STG.E.U16 [R4.64], R2 ;  /* 0x0000000204007986 */ /* 0x000fe8000c101504 */
[----:B------:R-:W-:Y:S04]  /*2c3f0*/  STG.E.U16 [R62.64], R0 ;  /* 0x000000003e007986 */ /* 0x000fe8000c101504 */
[----:B------:R-:W-:Y:S01]  /*2c400*/  STG.E.U16 [R96.64], R3 ;  /* 0x0000000360007986 */ /* 0x000fe2000c101504 */
[----:B------:R-:W-:-:S02]  /*2c410*/  FFMA R11, R120, 0.69314718246459960938, R119 ;  /* 0x3f317218780b7823 */ /* 0x000fc40000000077 */
[----:B------:R-:W-:Y:S01]  /*2c420*/  FFMA R12, R122, 0.69314718246459960938, R121 ;  /* 0x3f3172187a0c7823 */ /* 0x000fe20000000079 */
[----:B------:R-:W4:Y:S01]  /*2c430*/  LDL.LU R119, [R1+0x114] ;  /* 0x0001140001777983 */ /* 0x000f220000300800 */
[----:B------:R-:W-:-:S03]  /*2c440*/  FFMA R13, R35, 0.69314718246459960938, R123 ;  /* 0x3f317218230d7823 */ /* 0x000fc6000000007b */
[----:B------:R-:W4:Y:S01]  /*2c450*/  LDL.LU R120, [R1+0x1a4] ;  /* 0x0001a40001787983 */ /* 0x000f220000300800 */
[----:B0-----:R-:W-:-:S03]  /*2c460*/  IMAD.SHL.U32 R92, R92, 0x4, RZ ;  /* 0x000000045c5c7824 */ /* 0x001fc600078e00ff */
[----:B------:R-:W4:Y:S01]  /*2c470*/  LDL.LU R121, [R1+0x56c] ;  /* 0x00056c0001797983 */ /* 0x000f220000300800 */
[----:B---3--:R-:W-:Y:S02]  /*2c480*/  FFMA R16, R87, 0.69314718246459960938, R86 ;  /* 0x3f31721857107823 */ /* 0x008fe40000000056 */
[----:B------:R-:W-:Y:S01]  /*2c490*/  FFMA R17, R89, 0.69314718246459960938, R88 ;  /* 0x3f31721859117823 */ /* 0x000fe20000000058 */
[----:B------:R-:W3:Y:S01]  /*2c4a0*/  LDL.LU R122, [R1+0x568] ;  /* 0x00056800017a7983 */ /* 0x000ee20000300800 */
[----:B------:R-:W-:Y:S01]  /*2c4b0*/  FFMA R18, R91, 0.69314718246459960938, R90 ;  /* 0x3f3172185b127823 */ /* 0x000fe2000000005a */
[----:B------:R-:W-:Y:S02]  /*2c4c0*/  LOP3.LUT R28, R92, 0x70, RZ, 0xc0, !PT ;  /* 0x000000705c1c7812 */ /* 0x000fe400078ec0ff */
[----:B------:R-:W-:Y:S01]  /*2c4d0*/  BAR.SYNC.DEFER_BLOCKING 0x0 ;  /* 0x0000000000007b1d */ /* 0x000fe20000010000 */
[----:B------:R-:W-:Y:S02]  /*2c4e0*/  FFMA R19, R19, 0.69314718246459960938, R93 ;  /* 0x3f31721813137823 */ /* 0x000fe4000000005d */
[----:B------:R-:W-:-:S03]  /*2c4f0*/  FFMA R14, R27, 0.69314718246459960938, R31 ;  /* 0x3f3172181b0e7823 */ /* 0x000fc6000000001f */
[----:B------:R-:W3:Y:S04]  /*2c500*/  LDL.LU R123, [R1+0x560] ;  /* 0x00056000017b7983 */ /* 0x000ee80000300800 */
[----:B------:R-:W3:Y:S04]  /*2c510*/  LDL.LU R35, [R1+0x558] ;  /* 0x0005580001237983 */ /* 0x000ee80000300800 */
[----:B------:R-:W3:Y:S04]  /*2c520*/  LDL.LU R31, [R1+0x4c0] ;  /* 0x0004c000011f7983 */ /* 0x000ee80000300800 */
[----:B------:R-:W3:Y:S04]  /*2c530*/  LDL.LU R27, [R1+0x110] ;  /* 0x00011000011b7983 */ /* 0x000ee80000300800 */
[----:B------:R0:W-:Y:S01]  /*2c540*/  STS.128 [R28+0x100], R16 ;  /* 0x000100101c007388 */ /* 0x0001e20000000c00 */
[----:B--2---:R-:W-:-:S03]  /*2c550*/  FFMA R22, R125, 0.69314718246459960938, R116 ;  /* 0x3f3172187d167823 */ /* 0x004fc60000000074 */
[----:B------:R-:W2:Y:S01]  /*2c560*/  LDL.LU R125, [R1+0x6b8] ;  /* 0x0006b800017d7983 */ /* 0x000ea20000300800 */
[----:B----4-:R-:W-:-:S03]  /*2c570*/  FFMA R23, R124, 0.69314718246459960938, R23 ;  /* 0x3f3172187c177823 */ /* 0x010fc60000000017 */
[----:B------:R-:W4:Y:S01]  /*2c580*/  LDL.LU R124, [R1+0x6b4] ;  /* 0x0006b400017c7983 */ /* 0x000f220000300800 */
[----:B0-----:R-:W-:-:S03]  /*2c590*/  FFMA R16, R7, 0.69314718246459960938, R117 ;  /* 0x3f31721807107823 */ /* 0x001fc60000000075 */
[----:B------:R-:W4:Y:S01]  /*2c5a0*/  LDL.LU R7, [R1+0x6b0] ;  /* 0x0006b00001077983 */ /* 0x000f220000300800 */
[----:B------:R-:W-:-:S03]  /*2c5b0*/  FFMA R17, R6, 0.69314718246459960938, R118 ;  /* 0x3f31721806117823 */ /* 0x000fc60000000076 */
[----:B------:R-:W4:Y:S01]  /*2c5c0*/  LDL.LU R6, [R1+0x6ac] ;  /* 0x0006ac0001067983 */ /* 0x000f220000300800 */
[----:B------:R-:W-:Y:S02]  /*2c5d0*/  FFMA R20, R113, 0.69314718246459960938, R112 ;  /* 0x3f31721871147823 */ /* 0x000fe40000000070 */
[----:B------:R-:W-:Y:S01]  /*2c5e0*/  FFMA R21, R115, 0.69314718246459960938, R114 ;  /* 0x3f31721873157823 */ /* 0x000fe20000000072 */
[----:B------:R0:W-:Y:S04]  /*2c5f0*/  STS.128 [R28], R8 ;  /* 0x000000081c007388 */ /* 0x0001e80000000c00 */
[----:B------:R1:W-:Y:S04]  /*2c600*/  STS.128 [R28+0x80], R12 ;  /* 0x0000800c1c007388 */ /* 0x0003e80000000c00 */
[----:B------:R1:W-:Y:S01]  /*2c610*/  STS.128 [R28+0x280], R20 ;  /* 0x000280141c007388 */ /* 0x0003e20000000c00 */
[----:B0-----:R-:W-:Y:S01]  /*2c620*/  FFMA R8, R95, 0.69314718246459960938, R94 ;  /* 0x3f3172185f087823 */ /* 0x001fe2000000005e */
[----:B------:R-:W-:-:S02]  /*2c630*/  FSEL R4, R121, -INF , P5 ;  /* 0xff80000079047808 */ /* 0x000fc40002800000 */
[----:B---3--:R-:W-:Y:S01]  /*2c640*/  FSEL R2, R122, -INF , P6 ;  /* 0xff8000007a027808 */ /* 0x008fe20003000000 */
[----:B------:R-:W-:Y:S02]  /*2c650*/  FFMA R9, R99, 0.69314718246459960938, R98 ;  /* 0x3f31721863097823 */ /* 0x000fe40000000062 */
[----:B------:R-:W-:Y:S02]  /*2c660*/  FFMA R10, R101, 0.69314718246459960938, R100 ;  /* 0x3f317218650a7823 */ /* 0x000fe40000000064 */
[----:B------:R-:W-:Y:S01]  /*2c670*/  FFMA R11, R103, 0.69314718246459960938, R102 ;  /* 0x3f317218670b7823 */ /* 0x000fe20000000066 */
[----:B------:R-:W-:Y:S02]  /*2c680*/  FSEL R3, R123, -INF , P2 ;  /* 0xff8000007b037808 */ /* 0x000fe40001000000 */
[----:B------:R-:W-:Y:S02]  /*2c690*/  FSEL R0, R35, -INF , P0 ;  /* 0xff80000023007808 */ /* 0x000fe40000000000 */
[----:B------:R-:W-:Y:S01]  /*2c6a0*/  FSEL R5, R31, -INF , P3 ;  /* 0xff8000001f057808 */ /* 0x000fe20001800000 */
[----:B-1----:R-:W-:-:S02]  /*2c6b0*/  FFMA R12, R105, 0.69314718246459960938, R104 ;  /* 0x3f317218690c7823 */ /* 0x002fc40000000068 */
[----:B------:R-:W-:Y:S02]  /*2c6c0*/  FFMA R13, R107, 0.69314718246459960938, R106 ;  /* 0x3f3172186b0d7823 */ /* 0x000fe4000000006a */
[----:B------:R-:W-:Y:S02]  /*2c6d0*/  FFMA R19, R4, 0.69314718246459960938, R27 ;  /* 0x3f31721804137823 */ /* 0x000fe4000000001b */
[----:B------:R-:W-:Y:S02]  /*2c6e0*/  FFMA R14, R109, 0.69314718246459960938, R108 ;  /* 0x3f3172186d0e7823 */ /* 0x000fe4000000006c */
[----:B------:R-:W-:Y:S02]  /*2c6f0*/  FFMA R15, R111, 0.69314718246459960938, R110 ;  /* 0x3f3172186f0f7823 */ /* 0x000fe4000000006e */
[----:B------:R-:W-:Y:S01]  /*2c700*/  FFMA R18, R120, 0.69314718246459960938, R119 ;  /* 0x3f31721878127823 */ /* 0x000fe20000000077 */
[----:B------:R0:W-:Y:S04]  /*2c710*/  STS.128 [R28+0x180], R8 ;  /* 0x000180081c007388 */ /* 0x0001e80000000c00 */
[----:B------:R0:W-:Y:S04]  /*2c720*/  STS.128 [R28+0x200], R12 ;  /* 0x0002000c1c007388 */ /* 0x0001e80000000c00 */
[----:B------:R0:W-:Y:S01]  /*2c730*/  STS.128 [R28+0x300], R16 ;  /* 0x000300101c007388 */ /* 0x0001e20000000c00 */
[----:B--2---:R-:W-:-:S02]  /*2c740*/  FFMA R24, R2, 0.69314718246459960938, R125 ;  /* 0x3f31721802187823 */ /* 0x004fc4000000007d */
[----:B----4-:R-:W-:Y:S02]  /*2c750*/  FFMA R25, R3, 0.69314718246459960938, R124 ;  /* 0x3f31721803197823 */ /* 0x010fe4000000007c */
[----:B------:R-:W-:Y:S02]  /*2c760*/  FFMA R26, R0, 0.69314718246459960938, R7 ;  /* 0x3f317218001a7823 */ /* 0x000fe40000000007 */
[----:B------:R-:W-:-:S05]  /*2c770*/  FFMA R27, R5, 0.69314718246459960938, R6 ;  /* 0x3f317218051b7823 */ /* 0x000fca0000000006 */
[----:B------:R0:W-:Y:S04]  /*2c780*/  STS.128 [R28+0x380], R24 ;  /* 0x000380181c007388 */ /* 0x0001e80000000c00 */
[----:B------:R-:W-:Y:S06]  /*2c790*/  BAR.SYNC.DEFER_BLOCKING 0x0 ;  /* 0x0000000000007b1d */ /* 0x000fec0000010000 */
[----:B------:R-:W-:Y:S05]  /*2c7a0*/  @P1 EXIT ;  /* 0x000000000000194d */ /* 0x000fea0003800000 */
[----:B0-----:R-:W2:Y:S04]  /*2c7b0*/  LDL.LU R123, [R1+0x260] ;  /* 0x00026000017b7983 */ /* 0x001ea80000300800 */
[----:B------:R-:W3:Y:S04]  /*2c7c0*/  LDL.LU R31, [R1+0x68c] ;  /* 0x00068c00011f7983 */ /* 0x000ee80000300800 */
[----:B------:R-:W0:Y:S02]  /*2c7d0*/  S2R R35, SR_CTAID.Y ;  /* 0x0000000000237919 */ /* 0x000e240000002600 */
[----:B0-----:R-:W-:-:S05]  /*2c7e0*/  IMAD R0, R35, c[0x0][0x1cc], RZ ;  /* 0x0000730023007a24 */ /* 0x001fca00078e02ff */
[C---:B------:R-:W-:Y:S01]  /*2c7f0*/  SHF.L.U32 R2, R0.reuse, 0x2, RZ ;  /* 0x0000000200027819 */ /* 0x040fe200000006ff */
[----:B------:R-:W-:Y:S01]  /*2c800*/  IMAD.HI R0, R0, 0x4, RZ ;  /* 0x0000000400007827 */ /* 0x000fe200078e02ff */
[----:B--2---:R-:W0:Y:S01]  /*2c810*/  LDS R7, [R123] ;  /* 0x000000007b077984 */ /* 0x004e220000000800 */
[C---:B---3--:R-:W-:Y:S02]  /*2c820*/  SHF.L.U32 R3, R31.reuse, 0x2, RZ ;  /* 0x000000021f037819 */ /* 0x048fe400000006ff */
[----:B------:R-:W-:Y:S02]  /*2c830*/  IMAD.HI R5, R31, 0x4, RZ ;  /* 0x000000041f057827 */ /* 0x000fe400078e02ff */
[----:B------:R-:W-:-:S04]  /*2c840*/  IADD3 R2, P0, P1, R3, c[0x0][0x180], R2 ;  /* 0x0000600003027a10 */ /* 0x000fc8000791e002 */
[----:B------:R-:W-:-:S05]  /*2c850*/  IADD3.X R3, R5, c[0x0][0x184], R0, P0, P1 ;  /* 0x0000610005037a10 */ /* 0x000fca00007e2400 */
[----:B0-----:R-:W-:Y:S01]  /*2c860*/  STG.E [R2.64], R7 ;  /* 0x0000000702007986 */ /* 0x001fe2000c101904 */
[----:B------:R-:W-:Y:S05]  /*2c870*/  EXIT ;  /* 0x000000000000794d */ /* 0x000fea0003800000 */
.L_x_2:
[----:B------:R-:W-:-:S00]  /*2c880*/  BRA `(.L_x_2) ;  /* 0xfffffff000007947 */ /* 0x000fc0000383ffff */
[----:B------:R-:W-:-:S00]  /*2c890*/  NOP ;  /* 0x0000000000007918 */ /* 0x000fc00000000000 */
        /* <DEDUP_REMOVED lines=14> */
.L_x_3:


//--------------------- .nv.global.init           --------------------------
	.section	.nv.global.init,"aw",@progbits
.nv.global.init:
	.type		_$_str,@object
	.size		_$_str,(.L_0 - _$_str)
_$_str:
        /*0000*/ 	.byte	0x5f, 0x5f, 0x43, 0x55, 0x44, 0x41, 0x5f, 0x46, 0x54, 0x5a, 0x00
.L_0:


//--------------------- .nv.shared.attn_fwd       --------------------------
	.section	.nv.shared.attn_fwd,"aw",@nobits
	.sectionflags	@""
	.align	16
